	.target	sm_90a

	.elftype	@"ET_EXEC"


//--------------------- .note.nv.tkinfo           --------------------------
	.section	.note.nv.tkinfo,"",@"SHT_NOTE"
	.sectionflags	@"SHF_NOTE_NV_TKINFO"
	.tkinfo
        /*0018*/ 	.word	0x00000002
        /*0030*/ 	.string	""
        /*0030*/ 	.string	"ptxas"
        /*0030*/ 	.string	"Cuda compilation tools, release 13.0, V13.0.88"
        /*0030*/ 	.string	"Build cuda_13.0.r13.0/compiler.36424714_0"
        /*0030*/ 	.string	"-v  -suppress-debug-info  -lineinfo  -arch sm_90a "



//--------------------- .note.nv.cuinfo           --------------------------
	.section	.note.nv.cuinfo,"",@"SHT_NOTE"
	.sectionflags	@"SHF_NOTE_NV_CUINFO"
        /*0018*/ 	.short	0x0002
        /*001a*/ 	.short	0x005a
        /*001c*/ 	.short	0x0082
	.zero		2


//--------------------- .nv.info                  --------------------------
	.section	.nv.info,"",@"SHT_CUDA_INFO"
	.align	4


	//----- nvinfo : EIATTR_REGCOUNT
	.align		4
        /*0000*/ 	.byte	0x04, 0x2f
        /*0002*/ 	.short	(.L_1 - .L_0)
	.align		4
.L_0:
        /*0004*/ 	.word	index@(matmul_kernel)
        /*0008*/ 	.word	0x00000020


	//----- nvinfo : EIATTR_FRAME_SIZE
	.align		4
.L_1:
        /*000c*/ 	.byte	0x04, 0x11
        /*000e*/ 	.short	(.L_3 - .L_2)
	.align		4
.L_2:
        /*0010*/ 	.word	index@(matmul_kernel)
        /*0014*/ 	.word	0x00001440


	//----- nvinfo : EIATTR_MIN_STACK_SIZE
	.align		4
.L_3:
        /*0018*/ 	.byte	0x04, 0x12
        /*001a*/ 	.short	(.L_5 - .L_4)
	.align		4
.L_4:
        /*001c*/ 	.word	index@(matmul_kernel)
        /*0020*/ 	.word	0x00001440
.L_5:


//--------------------- .nv.compat                --------------------------
	.section	.nv.compat,"",@"SHT_CUDA_COMPAT_INFO"
	.align	4
        /*0000*/ 	.byte	0x02, 0x09, 0x01, 0x00, 0x02, 0x02, 0x01, 0x00, 0x02, 0x05, 0x05, 0x00, 0x03, 0x07, 0x01, 0x01
        /*0010*/ 	.byte	0x02, 0x03, 0x00, 0x00, 0x02, 0x06, 0x01, 0x00, 0x04, 0x0b, 0x08, 0x00, 0x00, 0x00, 0x00, 0x00
        /*0020*/ 	.byte	0x00, 0x00, 0x00, 0x00


//--------------------- .nv.info.matmul_kernel    --------------------------
	.section	.nv.info.matmul_kernel,"",@"SHT_CUDA_INFO"
	.sectionflags	@""
	.align	4


	//----- nvinfo : EIATTR_CUDA_API_VERSION
	.align		4
        /*0000*/ 	.byte	0x04, 0x37
        /*0002*/ 	.short	(.L_7 - .L_6)
.L_6:
        /*0004*/ 	.word	0x00000082


	//----- nvinfo : EIATTR_KPARAM_INFO
	.align		4
.L_7:
        /*0008*/ 	.byte	0x04, 0x17
        /*000a*/ 	.short	(.L_9 - .L_8)
.L_8:
        /*000c*/ 	.word	0x00000000
        /*0010*/ 	.short	0x000d
        /*0012*/ 	.short	0x0048
        /*0014*/ 	.byte	0x00, 0xf4, 0x21, 0x00


	//----- nvinfo : EIATTR_KPARAM_INFO
	.align		4
.L_9:
        /*0018*/ 	.byte	0x04, 0x17
        /*001a*/ 	.short	(.L_11 - .L_10)
.L_10:
        /*001c*/ 	.word	0x00000000
        /*0020*/ 	.short	0x000c
        /*0022*/ 	.short	0x0040
        /*0024*/ 	.byte	0x00, 0xf4, 0x21, 0x00


	//----- nvinfo : EIATTR_KPARAM_INFO
	.align		4
.L_11:
        /*0028*/ 	.byte	0x04, 0x17
        /*002a*/ 	.short	(.L_13 - .L_12)
.L_12:
        /*002c*/ 	.word	0x00000000
        /*0030*/ 	.short	0x000b
        /*0032*/ 	.short	0x0038
        /*0034*/ 	.byte	0x00, 0xf0, 0x11, 0x00


	//----- nvinfo : EIATTR_KPARAM_INFO
	.align		4
.L_13:
        /*0038*/ 	.byte	0x04, 0x17
        /*003a*/ 	.short	(.L_15 - .L_14)
.L_14:
        /*003c*/ 	.word	0x00000000
        /*0040*/ 	.short	0x000a
        /*0042*/ 	.short	0x0034
        /*0044*/ 	.byte	0x00, 0xf0, 0x11, 0x00


	//----- nvinfo : EIATTR_KPARAM_INFO
	.align		4
.L_15:
        /*0048*/ 	.byte	0x04, 0x17
        /*004a*/ 	.short	(.L_17 - .L_16)
.L_16:
        /*004c*/ 	.word	0x00000000
        /*0050*/ 	.short	0x0009
        /*0052*/ 	.short	0x0030
        /*0054*/ 	.byte	0x00, 0xf0, 0x11, 0x00


	//----- nvinfo : EIATTR_KPARAM_INFO
	.align		4
.L_17:
        /*0058*/ 	.byte	0x04, 0x17
        /*005a*/ 	.short	(.L_19 - .L_18)
.L_18:
        /*005c*/ 	.word	0x00000000
        /*0060*/ 	.short	0x0008
        /*0062*/ 	.short	0x002c
        /*0064*/ 	.byte	0x00, 0xf0, 0x11, 0x00


	//----- nvinfo : EIATTR_KPARAM_INFO
	.align		4
.L_19:
        /*0068*/ 	.byte	0x04, 0x17
        /*006a*/ 	.short	(.L_21 - .L_20)
.L_20:
        /*006c*/ 	.word	0x00000000
        /*0070*/ 	.short	0x0007
        /*0072*/ 	.short	0x0028
        /*0074*/ 	.byte	0x00, 0xf0, 0x11, 0x00


	//----- nvinfo : EIATTR_KPARAM_INFO
	.align		4
.L_21:
        /*0078*/ 	.byte	0x04, 0x17
        /*007a*/ 	.short	(.L_23 - .L_22)
.L_22:
        /*007c*/ 	.word	0x00000000
        /*0080*/ 	.short	0x0006
        /*0082*/ 	.short	0x0024
        /*0084*/ 	.byte	0x00, 0xf0, 0x11, 0x00


	//----- nvinfo : EIATTR_KPARAM_INFO
	.align		4
.L_23:
        /*0088*/ 	.byte	0x04, 0x17
        /*008a*/ 	.short	(.L_25 - .L_24)
.L_24:
        /*008c*/ 	.word	0x00000000
        /*0090*/ 	.short	0x0005
        /*0092*/ 	.short	0x0020
        /*0094*/ 	.byte	0x00, 0xf0, 0x11, 0x00


	//----- nvinfo : EIATTR_KPARAM_INFO
	.align		4
.L_25:
        /*0098*/ 	.byte	0x04, 0x17
        /*009a*/ 	.short	(.L_27 - .L_26)
.L_26:
        /*009c*/ 	.word	0x00000000
        /*00a0*/ 	.short	0x0004
        /*00a2*/ 	.short	0x001c
        /*00a4*/ 	.byte	0x00, 0xf0, 0x11, 0x00


	//----- nvinfo : EIATTR_KPARAM_INFO
	.align		4
.L_27:
        /*00a8*/ 	.byte	0x04, 0x17
        /*00aa*/ 	.short	(.L_29 - .L_28)
.L_28:
        /*00ac*/ 	.word	0x00000000
        /*00b0*/ 	.short	0x0003
        /*00b2*/ 	.short	0x0018
        /*00b4*/ 	.byte	0x00, 0xf0, 0x11, 0x00


	//----- nvinfo : EIATTR_KPARAM_INFO
	.align		4
.L_29:
        /*00b8*/ 	.byte	0x04, 0x17
        /*00ba*/ 	.short	(.L_31 - .L_30)
.L_30:
        /*00bc*/ 	.word	0x00000000
        /*00c0*/ 	.short	0x0002
        /*00c2*/ 	.short	0x0010
        /*00c4*/ 	.byte	0x00, 0xf4, 0x21, 0x00


	//----- nvinfo : EIATTR_KPARAM_INFO
	.align		4
.L_31:
        /*00c8*/ 	.byte	0x04, 0x17
        /*00ca*/ 	.short	(.L_33 - .L_32)
.L_32:
        /*00cc*/ 	.word	0x00000000
        /*00d0*/ 	.short	0x0001
        /*00d2*/ 	.short	0x0008
        /*00d4*/ 	.byte	0x00, 0xf4, 0x21, 0x00


	//----- nvinfo : EIATTR_KPARAM_INFO
	.align		4
.L_33:
        /*00d8*/ 	.byte	0x04, 0x17
        /*00da*/ 	.short	(.L_35 - .L_34)
.L_34:
        /*00dc*/ 	.word	0x00000000
        /*00e0*/ 	.short	0x0000
        /*00e2*/ 	.short	0x0000
        /*00e4*/ 	.byte	0x00, 0xf4, 0x21, 0x00


	//----- nvinfo : EIATTR_SPARSE_MMA_MASK
	.align		4
.L_35:
        /*00e8*/ 	.byte	0x03, 0x50
        /*00ea*/ 	.short	0x0000


	//----- nvinfo : EIATTR_MAXREG_COUNT
	.align		4
        /*00ec*/ 	.byte	0x03, 0x1b
        /*00ee*/ 	.short	0x00ff


	//----- nvinfo : EIATTR_NUM_BARRIERS
	.align		4
        /*00f0*/ 	.byte	0x02, 0x4c
        /*00f2*/ 	.byte	0x01
	.zero		1


	//----- nvinfo : EIATTR_ANNOTATIONS
	.align		4
        /*00f4*/ 	.byte	0x04, 0x55
        /*00f6*/ 	.short	(.L_37 - .L_36)


	//   ....[0]....
.L_36:
        /*00f8*/ 	.word	0x00000001
        /*00fc*/ 	.byte	0x10, 0x05, 0x00, 0x00, 0x01, 0x00, 0x00, 0x00, 0x40, 0x05, 0x00, 0x00, 0x01, 0x00, 0x00, 0x00
        /* <DEDUP_REMOVED lines=2509> */
        /*9ddc*/ 	.byte	0x40, 0x87, 0x02, 0x00, 0x01, 0x00, 0x00, 0x00, 0x60, 0x87, 0x02, 0x00


	//----- nvinfo : EIATTR_MERCURY_ISA_VERSION
	.align		4
.L_37:
        /*9de8*/ 	.byte	0x03, 0x5f
        /*9dea*/ 	.short	0x0101


	//----- nvinfo : EIATTR_EXIT_INSTR_OFFSETS
	.align		4
        /*9dec*/ 	.byte	0x04, 0x1c
        /*9dee*/ 	.short	(.L_39 - .L_38)


	//   ....[0]....
.L_38:
        /*9df0*/ 	.word	0x00029d10


	//   ....[1]....
        /*9df4*/ 	.word	0x00029d40


	//----- nvinfo : EIATTR_REQNTID
	.align		4
.L_39:
        /*9df8*/ 	.byte	0x04, 0x10
        /*9dfa*/ 	.short	(.L_41 - .L_40)
.L_40:
        /*9dfc*/ 	.word	0x00000040
        /*9e00*/ 	.word	0x00000001
        /*9e04*/ 	.word	0x00000001


	//----- nvinfo : EIATTR_CBANK_PARAM_SIZE
	.align		4
.L_41:
        /*9e08*/ 	.byte	0x03, 0x19
        /*9e0a*/ 	.short	0x0050


	//----- nvinfo : EIATTR_PARAM_CBANK
	.align		4
        /*9e0c*/ 	.byte	0x04, 0x0a
        /*9e0e*/ 	.short	(.L_43 - .L_42)
	.align		4
.L_42:
        /*9e10*/ 	.word	index@(.nv.constant0.matmul_kernel)
        /*9e14*/ 	.short	0x0210
        /*9e16*/ 	.short	0x0050


	//----- nvinfo : EIATTR_SW_WAR
	.align		4
.L_43:
        /*9e18*/ 	.byte	0x04, 0x36
        /*9e1a*/ 	.short	(.L_45 - .L_44)
.L_44:
        /*9e1c*/ 	.word	0x00000008
.L_45:


//--------------------- .nv.callgraph             --------------------------
	.section	.nv.callgraph,"",@"SHT_CUDA_CALLGRAPH"
	.align	4
	.sectionentsize	8
	.align		4
        /*0000*/ 	.word	0x00000000
	.align		4
        /*0004*/ 	.word	0xffffffff
	.align		4
        /*0008*/ 	.word	0x00000000
	.align		4
        /*000c*/ 	.word	0xfffffffe
	.align		4
        /*0010*/ 	.word	0x00000000
	.align		4
        /*0014*/ 	.word	0xfffffffd
	.align		4
        /*0018*/ 	.word	0x00000000
	.align		4
        /*001c*/ 	.word	0xfffffffc


//--------------------- .text.matmul_kernel       --------------------------
	.section	.text.matmul_kernel,"ax",@progbits
	.align	128
        .global         matmul_kernel
        .type           matmul_kernel,@function
        .size           matmul_kernel,(.L_x_4 - matmul_kernel)
        .other          matmul_kernel,@"STO_CUDA_ENTRY STV_DEFAULT"
matmul_kernel:
.text.matmul_kernel:
[----:B------:R-:W0:Y:S08]  /*0000*/  LDC R1, c[0x0][0x28] ;  /* 0x00000a00ff017b82 */ /* 0x000e300000000800 */
[----:B------:R-:W1:Y:S01]  /*0010*/  LDC.64 R2, c[0x0][0x228] ;  /* 0x00008a00ff027b82 */ /* 0x000e620000000a00 */
[----:B0-----:R-:W-:Y:S01]  /*0020*/  VIADD R1, R1, 0xffffebc0 ;  /* 0xffffebc001017836 */ /* 0x001fe20000000000 */
[----:B------:R-:W0:Y:S01]  /*0030*/  S2R R14, SR_TID.X ;  /* 0x00000000000e7919 */ /* 0x000e220000002100 */
[----:B------:R-:W-:Y:S01]  /*0040*/  UMOV UR4, 0x400 ;  /* 0x0000040000047882 */ /* 0x000fe20000000000 */
[----:B------:R-:W-:-:S04]  /*0050*/  ULDC.64 UR8, c[0x0][0x208] ;  /* 0x0000820000087ab9 */ /* 0x000fc80000000a00 */
[----:B------:R-:W2:Y:S01]  /*0060*/  S2UR UR5, SR_CgaCtaId ;  /* 0x00000000000579c3 */ /* 0x000ea20000008800 */
[----:B-1----:R-:W-:-:S05]  /*0070*/  VIADD R0, R3, 0x7f ;  /* 0x0000007f03007836 */ /* 0x002fca0000000000 */
[----:B------:R-:W-:Y:S01]  /*0080*/  SHF.R.S32.HI R5, RZ, 0x1f, R0 ;  /* 0x0000001fff057819 */ /* 0x000fe20000011400 */
[----:B--2---:R-:W-:-:S03]  /*0090*/  ULEA UR4, UR5, UR4, 0x18 ;  /* 0x0000000405047291 */ /* 0x004fc6000f8ec03f */
[----:B------:R-:W-:Y:S02]  /*00a0*/  LEA.HI R5, R5, R0, RZ, 0x7 ;  /* 0x0000000005057211 */ /* 0x000fe400078f38ff */
[----:B0-----:R-:W-:Y:S02]  /*00b0*/  LOP3.LUT R18, R14, 0x3f, RZ, 0xc0, !PT ;  /* 0x0000003f0e127812 */ /* 0x001fe400078ec0ff */
[----:B------:R-:W-:Y:S02]  /*00c0*/  SHF.R.S32.HI R0, RZ, 0x7, R5 ;  /* 0x00000007ff007819 */ /* 0x000fe40000011405 */
[----:B------:R-:W0:Y:S03]  /*00d0*/  S2R R5, SR_CTAID.X ;  /* 0x0000000000057919 */ /* 0x000e260000002500 */
[----:B------:R-:W-:-:S05]  /*00e0*/  IMAD.SHL.U32 R0, R0, 0x8, RZ ;  /* 0x0000000800007824 */ /* 0x000fca00078e00ff */
[-C--:B------:R-:W-:Y:S02]  /*00f0*/  IABS R9, R0.reuse ;  /* 0x0000000000097213 */ /* 0x080fe40000000000 */
[----:B------:R-:W-:Y:S02]  /*0100*/  IABS R12, R0 ;  /* 0x00000000000c7213 */ /* 0x000fe40000000000 */
[----:B------:R-:W1:Y:S08]  /*0110*/  I2F.RP R4, R9 ;  /* 0x0000000900047306 */ /* 0x000e700000209400 */
[----:B-1----:R-:W1:Y:S01]  /*0120*/  MUFU.RCP R4, R4 ;  /* 0x0000000400047308 */ /* 0x002e620000001000 */
[----:B0-----:R-:W-:Y:S01]  /*0130*/  IABS R10, R5 ;  /* 0x00000005000a7213 */ /* 0x001fe20000000000 */
[----:B-1----:R-:W-:-:S02]  /*0140*/  VIADD R6, R4, 0xffffffe ;  /* 0x0ffffffe04067836 */ /* 0x002fc40000000000 */
[----:B------:R-:W-:-:S04]  /*0150*/  IMAD.MOV R4, RZ, RZ, -R12 ;  /* 0x000000ffff047224 */ /* 0x000fc800078e0a0c */
[----:B------:R0:W1:Y:S02]  /*0160*/  F2I.FTZ.U32.TRUNC.NTZ R7, R6 ;  /* 0x0000000600077305 */ /* 0x000064000021f000 */
[----:B0-----:R-:W-:Y:S02]  /*0170*/  IMAD.MOV.U32 R6, RZ, RZ, RZ ;  /* 0x000000ffff067224 */ /* 0x001fe400078e00ff */
[----:B-1----:R-:W-:-:S04]  /*0180*/  IMAD.MOV R8, RZ, RZ, -R7 ;  /* 0x000000ffff087224 */ /* 0x002fc800078e0a07 */
[----:B------:R-:W-:Y:S02]  /*0190*/  IMAD R11, R8, R9, RZ ;  /* 0x00000009080b7224 */ /* 0x000fe400078e02ff */
[----:B------:R-:W-:Y:S02]  /*01a0*/  IMAD.MOV.U32 R8, RZ, RZ, R10 ;  /* 0x000000ffff087224 */ /* 0x000fe400078e000a */
[----:B------:R-:W-:-:S06]  /*01b0*/  IMAD.HI.U32 R7, R7, R11, R6 ;  /* 0x0000000b07077227 */ /* 0x000fcc00078e0006 */
[----:B------:R-:W-:-:S04]  /*01c0*/  IMAD.HI.U32 R7, R7, R8, RZ ;  /* 0x0000000807077227 */ /* 0x000fc800078e00ff */
[----:B------:R-:W-:-:S05]  /*01d0*/  IMAD R4, R7, R4, R8 ;  /* 0x0000000407047224 */ /* 0x000fca00078e0208 */
[----:B------:R-:W-:-:S13]  /*01e0*/  ISETP.GT.U32.AND P1, PT, R9, R4, PT ;  /* 0x000000040900720c */ /* 0x000fda0003f24070 */
[----:B------:R-:W-:Y:S02]  /*01f0*/  @!P1 IMAD.IADD R4, R4, 0x1, -R9 ;  /* 0x0000000104049824 */ /* 0x000fe400078e0a09 */
[----:B------:R-:W-:Y:S01]  /*0200*/  @!P1 VIADD R7, R7, 0x1 ;  /* 0x0000000107079836 */ /* 0x000fe20000000000 */
[----:B------:R-:W-:Y:S02]  /*0210*/  ISETP.NE.AND P1, PT, R0, RZ, PT ;  /* 0x000000ff0000720c */ /* 0x000fe40003f25270 */
[----:B------:R-:W-:Y:S02]  /*0220*/  ISETP.GE.U32.AND P0, PT, R4, R9, PT ;  /* 0x000000090400720c */ /* 0x000fe40003f06070 */
[----:B------:R-:W-:-:S04]  /*0230*/  LOP3.LUT R4, R5, R0, RZ, 0x3c, !PT ;  /* 0x0000000005047212 */ /* 0x000fc800078e3cff */
[----:B------:R-:W-:Y:S01]  /*0240*/  ISETP.GE.AND P2, PT, R4, RZ, PT ;  /* 0x000000ff0400720c */ /* 0x000fe20003f46270 */
[----:B------:R-:W-:-:S06]  /*0250*/  VIADD R4, R2, 0x3f ;  /* 0x0000003f02047836 */ /* 0x000fcc0000000000 */
[----:B------:R-:W-:-:S04]  /*0260*/  @P0 VIADD R7, R7, 0x1 ;  /* 0x0000000107070836 */ /* 0x000fc80000000000 */
[----:B------:R-:W-:Y:S01]  /*0270*/  IMAD.MOV.U32 R6, RZ, RZ, R7 ;  /* 0x000000ffff067224 */ /* 0x000fe200078e0007 */
[----:B------:R-:W-:-:S03]  /*0280*/  SHF.R.S32.HI R7, RZ, 0x1f, R4 ;  /* 0x0000001fff077819 */ /* 0x000fc60000011404 */
[----:B------:R-:W-:Y:S01]  /*0290*/  @!P2 IMAD.MOV R6, RZ, RZ, -R6 ;  /* 0x000000ffff06a224 */ /* 0x000fe200078e0a06 */
[----:B------:R-:W-:Y:S02]  /*02a0*/  @!P1 LOP3.LUT R6, RZ, R0, RZ, 0x33, !PT ;  /* 0x00000000ff069212 */ /* 0x000fe400078e33ff */
[----:B------:R-:W-:-:S03]  /*02b0*/  LEA.HI R7, R7, R4, RZ, 0x6 ;  /* 0x0000000407077211 */ /* 0x000fc600078f30ff */
[----:B------:R-:W-:Y:S02]  /*02c0*/  IMAD.SHL.U32 R4, R6, 0x8, RZ ;  /* 0x0000000806047824 */ /* 0x000fe400078e00ff */
[----:B------:R-:W-:-:S03]  /*02d0*/  IMAD.MOV R6, RZ, RZ, -R6 ;  /* 0x000000ffff067224 */ /* 0x000fc600078e0a06 */
[----:B------:R-:W-:Y:S01]  /*02e0*/  LEA.HI.SX32 R7, R7, -R4, 0x1a ;  /* 0x8000000407077211 */ /* 0x000fe200078fd2ff */
[----:B------:R-:W-:Y:S02]  /*02f0*/  IMAD R15, R0, R6, R5 ;  /* 0x00000006000f7224 */ /* 0x000fe400078e0205 */
[----:B------:R-:W-:Y:S01]  /*0300*/  IMAD.MOV.U32 R6, RZ, RZ, RZ ;  /* 0x000000ffff067224 */ /* 0x000fe200078e00ff */
[----:B------:R-:W-:Y:S02]  /*0310*/  VIMNMX R8, R7, 0x8, PT ;  /* 0x0000000807087848 */ /* 0x000fe40003fe0100 */
[----:B------:R-:W-:Y:S02]  /*0320*/  IABS R13, R15 ;  /* 0x0000000f000d7213 */ /* 0x000fe40000000000 */
[----:B------:R-:W-:-:S04]  /*0330*/  IABS R11, R8 ;  /* 0x00000008000b7213 */ /* 0x000fc80000000000 */
[----:B------:R-:W0:Y:S08]  /*0340*/  I2F.RP R9, R11 ;  /* 0x0000000b00097306 */ /* 0x000e300000209400 */
[----:B0-----:R-:W0:Y:S02]  /*0350*/  MUFU.RCP R9, R9 ;  /* 0x0000000900097308 */ /* 0x001e240000001000 */
[----:B0-----:R-:W-:-:S06]  /*0360*/  VIADD R7, R9, 0xffffffe ;  /* 0x0ffffffe09077836 */ /* 0x001fcc0000000000 */
[----:B------:R-:W0:Y:S02]  /*0370*/  F2I.FTZ.U32.TRUNC.NTZ R7, R7 ;  /* 0x0000000700077305 */ /* 0x000e24000021f000 */
[----:B0-----:R-:W-:-:S04]  /*0380*/  IMAD.MOV R10, RZ, RZ, -R7 ;  /* 0x000000ffff0a7224 */ /* 0x001fc800078e0a07 */
[----:B------:R-:W-:-:S04]  /*0390*/  IMAD.MOV.U32 R0, RZ, RZ, R10 ;  /* 0x000000ffff007224 */ /* 0x000fc800078e000a */
[----:B------:R-:W-:Y:S01]  /*03a0*/  IMAD R5, R0, R11, RZ ;  /* 0x0000000b00057224 */ /* 0x000fe200078e02ff */
[----:B------:R-:W-:-:S03]  /*03b0*/  IABS R0, R8 ;  /* 0x0000000800007213 */ /* 0x000fc60000000000 */
[----:B------:R-:W-:Y:S02]  /*03c0*/  IMAD.HI.U32 R6, R7, R5, R6 ;  /* 0x0000000507067227 */ /* 0x000fe400078e0006 */
[----:B------:R-:W0:Y:S02]  /*03d0*/  LDC R7, c[0x0][0x230] ;  /* 0x00008c00ff077b82 */ /* 0x000e240000000800 */
[----:B------:R-:W-:Y:S02]  /*03e0*/  IMAD.MOV R0, RZ, RZ, -R0 ;  /* 0x000000ffff007224 */ /* 0x000fe400078e0a00 */
[----:B------:R-:W-:-:S04]  /*03f0*/  IMAD.HI.U32 R6, R6, R13, RZ ;  /* 0x0000000d06067227 */ /* 0x000fc800078e00ff */
[----:B------:R-:W-:-:S05]  /*0400*/  IMAD R0, R6, R0, R13 ;  /* 0x0000000006007224 */ /* 0x000fca00078e020d */
[----:B------:R-:W-:Y:S01]  /*0410*/  ISETP.GT.U32.AND P1, PT, R11, R0, PT ;  /* 0x000000000b00720c */ /* 0x000fe20003f24070 */
[----:B0-----:R-:W-:-:S12]  /*0420*/  VIADD R16, R7, 0x3f ;  /* 0x0000003f07107836 */ /* 0x001fd80000000000 */
[----:B------:R-:W-:Y:S02]  /*0430*/  @!P1 IMAD.IADD R0, R0, 0x1, -R11 ;  /* 0x0000000100009824 */ /* 0x000fe400078e0a0b */
[----:B------:R-:W-:Y:S01]  /*0440*/  @!P1 VIADD R6, R6, 0x1 ;  /* 0x0000000106069836 */ /* 0x000fe20000000000 */
[----:B------:R-:W-:Y:S02]  /*0450*/  ISETP.NE.AND P1, PT, R8, RZ, PT ;  /* 0x000000ff0800720c */ /* 0x000fe40003f25270 */
[----:B------:R-:W-:Y:S02]  /*0460*/  ISETP.GE.U32.AND P0, PT, R0, R11, PT ;  /* 0x0000000b0000720c */ /* 0x000fe40003f06070 */
[----:B------:R-:W-:-:S04]  /*0470*/  LOP3.LUT R0, R15, R8, RZ, 0x3c, !PT ;  /* 0x000000080f007212 */ /* 0x000fc800078e3cff */
[----:B------:R-:W-:-:S07]  /*0480*/  ISETP.GE.AND P2, PT, R0, RZ, PT ;  /* 0x000000ff0000720c */ /* 0x000fce0003f46270 */
[----:B------:R-:W-:Y:S01]  /*0490*/  @P0 VIADD R6, R6, 0x1 ;  /* 0x0000000106060836 */ /* 0x000fe20000000000 */
[----:B------:R-:W-:-:S05]  /*04a0*/  ISETP.GT.AND P0, PT, R16, 0x3f, PT ;  /* 0x0000003f1000780c */ /* 0x000fca0003f04270 */
[----:B------:R-:W-:Y:S01]  /*04b0*/  @!P2 IMAD.MOV R6, RZ, RZ, -R6 ;  /* 0x000000ffff06a224 */ /* 0x000fe200078e0a06 */
[----:B------:R-:W-:-:S05]  /*04c0*/  @!P1 LOP3.LUT R6, RZ, R8, RZ, 0x33, !PT ;  /* 0x00000008ff069212 */ /* 0x000fca00078e33ff */
[----:B------:R-:W-:Y:S02]  /*04d0*/  IMAD.MOV R5, RZ, RZ, -R6 ;  /* 0x000000ffff057224 */ /* 0x000fe400078e0a06 */
[----:B------:R-:W-:Y:S02]  /*04e0*/  IMAD.SHL.U32 R19, R6, 0x80, RZ ;  /* 0x0000008006137824 */ /* 0x000fe400078e00ff */
[----:B------:R-:W-:Y:S02]  /*04f0*/  IMAD R5, R8, R5, R15 ;  /* 0x0000000508057224 */ /* 0x000fe400078e020f */
[C---:B------:R-:W-:Y:S01]  /*0500*/  VIADD R6, R19.reuse, 0x1 ;  /* 0x0000000113067836 */ /* 0x040fe20000000000 */
[----:B------:R-:W-:Y:S01]  /*0510*/  STL [R1+0x274], R19 ;  /* 0x0002741301007387 */ /* 0x000fe20000100800 */
[----:B------:R-:W-:Y:S02]  /*0520*/  IMAD.IADD R0, R4, 0x1, R5 ;  /* 0x0000000104007824 */ /* 0x000fe400078e0205 */
[C---:B------:R-:W-:Y:S01]  /*0530*/  VIADD R5, R19.reuse, 0x2 ;  /* 0x0000000213057836 */ /* 0x040fe20000000000 */
[----:B------:R0:W-:Y:S01]  /*0540*/  STL [R1+0x294], R6 ;  /* 0x0002940601007387 */ /* 0x0001e20000100800 */
[----:B------:R-:W-:-:S02]  /*0550*/  VIADD R4, R19, 0x3 ;  /* 0x0000000313047836 */ /* 0x000fc40000000000 */
[----:B------:R-:W-:Y:S01]  /*0560*/  IMAD R0, R0, 0x40, R18 ;  /* 0x0000004000007824 */ /* 0x000fe200078e0212 */
[----:B------:R1:W-:Y:S01]  /*0570*/  STL [R1+0x290], R5 ;  /* 0x0002900501007387 */ /* 0x0003e20000100800 */
[C---:B------:R-:W-:Y:S02]  /*0580*/  VIADD R29, R19.reuse, 0x40 ;  /* 0x00000040131d7836 */ /* 0x040fe40000000000 */
[C---:B------:R-:W-:Y:S01]  /*0590*/  VIADD R28, R19.reuse, 0x64 ;  /* 0x00000064131c7836 */ /* 0x040fe20000000000 */
[----:B------:R2:W-:Y:S01]  /*05a0*/  STL [R1+0x28c], R4 ;  /* 0x00028c0401007387 */ /* 0x0005e20000100800 */
[C---:B------:R-:W-:Y:S02]  /*05b0*/  VIADD R11, R19.reuse, 0x6f ;  /* 0x0000006f130b7836 */ /* 0x040fe40000000000 */
[C---:B0-----:R-:W-:Y:S02]  /*05c0*/  VIADD R6, R19.reuse, 0x4 ;  /* 0x0000000413067836 */ /* 0x041fe40000000000 */
[----:B------:R-:W-:-:S02]  /*05d0*/  VIADD R22, R19, 0x70 ;  /* 0x0000007013167836 */ /* 0x000fc40000000000 */
[C---:B-1----:R-:W-:Y:S01]  /*05e0*/  VIADD R5, R19.reuse, 0x5 ;  /* 0x0000000513057836 */ /* 0x042fe20000000000 */
[----:B------:R0:W-:Y:S01]  /*05f0*/  STL [R1+0x288], R6 ;  /* 0x0002880601007387 */ /* 0x0001e20000100800 */
[C---:B------:R-:W-:Y:S02]  /*0600*/  VIADD R12, R19.reuse, 0x71 ;  /* 0x00000071130c7836 */ /* 0x040fe40000000000 */
[C---:B--2---:R-:W-:Y:S01]  /*0610*/  VIADD R4, R19.reuse, 0x6 ;  /* 0x0000000613047836 */ /* 0x044fe20000000000 */
[----:B------:R1:W-:Y:S01]  /*0620*/  STL [R1+0x284], R5 ;  /* 0x0002840501007387 */ /* 0x0003e20000100800 */
[C---:B------:R-:W-:Y:S02]  /*0630*/  VIADD R16, R19.reuse, 0x72 ;  /* 0x0000007213107836 */ /* 0x040fe40000000000 */
[C---:B------:R-:W-:Y:S01]  /*0640*/  VIADD R17, R19.reuse, 0x73 ;  /* 0x0000007313117836 */ /* 0x040fe20000000000 */
[----:B------:R2:W-:Y:S01]  /*0650*/  STL [R1+0x280], R4 ;  /* 0x0002800401007387 */ /* 0x0005e20000100800 */
[----:B------:R-:W-:-:S02]  /*0660*/  VIADD R21, R19, 0x74 ;  /* 0x0000007413157836 */ /* 0x000fc40000000000 */
[C---:B0-----:R-:W-:Y:S02]  /*0670*/  VIADD R6, R19.reuse, 0x7 ;  /* 0x0000000713067836 */ /* 0x041fe40000000000 */
[C---:B------:R-:W-:Y:S02]  /*0680*/  VIADD R20, R19.reuse, 0x76 ;  /* 0x0000007613147836 */ /* 0x040fe40000000000 */
[C---:B-1----:R-:W-:Y:S01]  /*0690*/  VIADD R5, R19.reuse, 0x8 ;  /* 0x0000000813057836 */ /* 0x042fe20000000000 */
[----:B------:R0:W-:Y:S01]  /*06a0*/  STL [R1+0x27c], R6 ;  /* 0x00027c0601007387 */ /* 0x0001e20000100800 */
[C---:B------:R-:W-:Y:S02]  /*06b0*/  VIADD R10, R19.reuse, 0x77 ;  /* 0x00000077130a7836 */ /* 0x040fe40000000000 */
[C---:B--2---:R-:W-:Y:S01]  /*06c0*/  VIADD R4, R19.reuse, 0x9 ;  /* 0x0000000913047836 */ /* 0x044fe20000000000 */
[----:B------:R1:W-:Y:S01]  /*06d0*/  STL [R1+0x278], R5 ;  /* 0x0002780501007387 */ /* 0x0003e20000100800 */
[----:B------:R-:W-:-:S02]  /*06e0*/  VIADD R13, R19, 0x78 ;  /* 0x00000078130d7836 */ /* 0x000fc40000000000 */
[C---:B------:R-:W-:Y:S01]  /*06f0*/  VIADD R8, R19.reuse, 0x7a ;  /* 0x0000007a13087836 */ /* 0x040fe20000000000 */
[----:B------:R2:W-:Y:S01]  /*0700*/  STL [R1+0x270], R4 ;  /* 0x0002700401007387 */ /* 0x0005e20000100800 */
[C---:B------:R-:W-:Y:S02]  /*0710*/  VIADD R23, R19.reuse, 0x7c ;  /* 0x0000007c13177836 */ /* 0x040fe40000000000 */
[C---:B0-----:R-:W-:Y:S02]  /*0720*/  VIADD R6, R19.reuse, 0xa ;  /* 0x0000000a13067836 */ /* 0x041fe40000000000 */
[C---:B------:R-:W-:Y:S02]  /*0730*/  VIADD R9, R19.reuse, 0x7d ;  /* 0x0000007d13097836 */ /* 0x040fe40000000000 */
[C---:B-1----:R-:W-:Y:S01]  /*0740*/  VIADD R5, R19.reuse, 0xb ;  /* 0x0000000b13057836 */ /* 0x042fe20000000000 */
[----:B------:R0:W-:Y:S01]  /*0750*/  STL [R1+0x26c], R6 ;  /* 0x00026c0601007387 */ /* 0x0001e20000100800 */
[----:B------:R-:W-:-:S02]  /*0760*/  VIADD R7, R19, 0x7e ;  /* 0x0000007e13077836 */ /* 0x000fc40000000000 */
[C---:B--2---:R-:W-:Y:S01]  /*0770*/  VIADD R4, R19.reuse, 0xc ;  /* 0x0000000c13047836 */ /* 0x044fe20000000000 */
[----:B------:R1:W-:Y:S01]  /*0780*/  STL [R1+0x268], R5 ;  /* 0x0002680501007387 */ /* 0x0003e20000100800 */
[----:B------:R-:W-:-:S03]  /*0790*/  VIADD R25, R19, 0x7f ;  /* 0x0000007f13197836 */ /* 0x000fc60000000000 */
[----:B------:R2:W-:Y:S01]  /*07a0*/  STL [R1+0x260], R4 ;  /* 0x0002600401007387 */ /* 0x0005e20000100800 */
[C---:B0-----:R-:W-:Y:S02]  /*07b0*/  VIADD R6, R19.reuse, 0xd ;  /* 0x0000000d13067836 */ /* 0x041fe40000000000 */
[----:B-1----:R-:W-:-:S03]  /*07c0*/  VIADD R5, R19, 0xe ;  /* 0x0000000e13057836 */ /* 0x002fc60000000000 */
[----:B------:R0:W-:Y:S01]  /*07d0*/  STL [R1+0x25c], R6 ;  /* 0x00025c0601007387 */ /* 0x0001e20000100800 */
[----:B--2---:R-:W-:-:S03]  /*07e0*/  VIADD R4, R19, 0xf ;  /* 0x0000000f13047836 */ /* 0x004fc60000000000 */
[----:B------:R1:W-:Y:S04]  /*07f0*/  STL [R1+0x264], R5 ;  /* 0x0002640501007387 */ /* 0x0003e80000100800 */
        /* <DEDUP_REMOVED lines=104> */
[C---:B-1----:R-:W-:Y:S02]  /*0e80*/  VIADD R5, R19.reuse, 0x44 ;  /* 0x0000004413057836 */ /* 0x042fe40000000000 */
[----:B--2---:R-:W-:-:S03]  /*0e90*/  VIADD R4, R19, 0x45 ;  /* 0x0000004513047836 */ /* 0x004fc60000000000 */
[----:B------:R0:W-:Y:S04]  /*0ea0*/  STL [R1+0xa8], R5 ;  /* 0x0000a80501007387 */ /* 0x0001e80000100800 */
        /* <DEDUP_REMOVED lines=66> */
[----:B------:R1:W-:Y:S01]  /*12d0*/  STL [R1+0x10], R5 ;  /* 0x0000100501007387 */ /* 0x0003e20000100800 */
[C---:B0-----:R-:W-:Y:S02]  /*12e0*/  VIADD R4, R19.reuse, 0x68 ;  /* 0x0000006813047836 */ /* 0x041fe40000000000 */
[----:B-1----:R-:W-:-:S03]  /*12f0*/  VIADD R5, R19, 0x6a ;  /* 0x0000006a13057836 */ /* 0x002fc60000000000 */
        /* <DEDUP_REMOVED lines=11> */
[----:B------:R0:W-:Y:S01]  /*13b0*/  STL [R1], R4 ;  /* 0x0000000401007387 */ /* 0x0001e20000100800 */
[----:B--2---:R-:W-:-:S03]  /*13c0*/  VIADD R5, R19, 0x79 ;  /* 0x0000007913057836 */ /* 0x004fc60000000000 */
[----:B------:R1:W-:Y:S01]  /*13d0*/  STL [R1+0x974], R0 ;  /* 0x0009740001007387 */ /* 0x0003e20000100800 */
[----:B0-----:R-:W-:Y:S01]  /*13e0*/  VIADD R4, R19, 0x7b ;  /* 0x0000007b13047836 */ /* 0x001fe20000000000 */
[----:B------:R-:W-:Y:S06]  /*13f0*/  @P0 BRA `(.L_x_0) ;  /* 0x0000000000e00947 */ /* 0x000fec0003800000 */
[----:B------:R0:W-:Y:S01]  /*1400*/  STL [R1], RZ ;  /* 0x000000ff01007387 */ /* 0x0001e20000100800 */
[----:B-1----:R-:W-:Y:S01]  /*1410*/  IMAD.SHL.U32 R0, R14, 0x20, RZ ;  /* 0x000000200e007824 */ /* 0x002fe200078e00ff */
[----:B------:R-:W-:Y:S02]  /*1420*/  CS2R R24, SRZ ;  /* 0x0000000000187805 */ /* 0x000fe4000001ff00 */
[----:B------:R-:W-:Y:S01]  /*1430*/  CS2R R26, SRZ ;  /* 0x00000000001a7805 */ /* 0x000fe2000001ff00 */
[----:B------:R0:W-:Y:S01]  /*1440*/  STL [R1+0x4], RZ ;  /* 0x000004ff01007387 */ /* 0x0001e20000100800 */
[----:B------:R-:W-:Y:S02]  /*1450*/  CS2R R20, SRZ ;  /* 0x0000000000147805 */ /* 0x000fe4000001ff00 */
[----:B------:R-:W-:Y:S02]  /*1460*/  LOP3.LUT R0, R0, 0x400, RZ, 0xc0, !PT ;  /* 0x0000040000007812 */ /* 0x000fe400078ec0ff */
[----:B------:R-:W-:Y:S01]  /*1470*/  CS2R R22, SRZ ;  /* 0x0000000000167805 */ /* 0x000fe2000001ff00 */
[----:B------:R0:W-:Y:S01]  /*1480*/  STL [R1+0x8], RZ ;  /* 0x000008ff01007387 */ /* 0x0001e20000100800 */
[----:B------:R-:W-:-:S02]  /*1490*/  CS2R R16, SRZ ;  /* 0x0000000000107805 */ /* 0x000fc4000001ff00 */
[----:B------:R-:W-:Y:S02]  /*14a0*/  CS2R R18, SRZ ;  /* 0x0000000000127805 */ /* 0x000fe4000001ff00 */
[----:B------:R-:W-:Y:S01]  /*14b0*/  CS2R R12, SRZ ;  /* 0x00000000000c7805 */ /* 0x000fe2000001ff00 */
[----:B------:R0:W-:Y:S01]  /*14c0*/  STL [R1+0xc], RZ ;  /* 0x00000cff01007387 */ /* 0x0001e20000100800 */
[----:B------:R-:W-:Y:S02]  /*14d0*/  CS2R R14, SRZ ;  /* 0x00000000000e7805 */ /* 0x000fe4000001ff00 */
[----:B------:R-:W-:Y:S02]  /*14e0*/  CS2R R8, SRZ ;  /* 0x0000000000087805 */ /* 0x000fe4000001ff00 */
[----:B------:R-:W-:Y:S01]  /*14f0*/  CS2R R10, SRZ ;  /* 0x00000000000a7805 */ /* 0x000fe2000001ff00 */
[----:B------:R0:W-:Y:S01]  /*1500*/  STL [R1+0x10], RZ ;  /* 0x000010ff01007387 */ /* 0x0001e20000100800 */
[----:B------:R-:W-:-:S02]  /*1510*/  CS2R R4, SRZ ;  /* 0x0000000000047805 */ /* 0x000fc4000001ff00 */
[----:B------:R-:W-:Y:S01]  /*1520*/  CS2R R6, SRZ ;  /* 0x0000000000067805 */ /* 0x000fe2000001ff00 */
[----:B------:R0:W-:Y:S04]  /*1530*/  STL [R1+0x14], RZ ;  /* 0x000014ff01007387 */ /* 0x0001e80000100800 */
        /* <DEDUP_REMOVED lines=34> */
[----:B------:R0:W-:Y:S01]  /*1760*/  STL [R1+0x964], R0 ;  /* 0x0009640001007387 */ /* 0x0001e20000100800 */
[----:B------:R-:W-:Y:S05]  /*1770*/  BRA `(.L_x_1) ;  /* 0x0000023c00647947 */ /* 0x000fea0003800000 */
.L_x_0:
[----:B------:R-:W2:Y:S01]  /*1780*/  LDL.LU R14, [R1+0xc4] ;  /* 0x0000c400010e7983 */ /* 0x000ea20000300800 */
[----:B------:R-:W-:Y:S01]  /*1790*/  IABS R24, R2 ;  /* 0x0000000200187213 */ /* 0x000fe20000000000 */
[----:B------:R-:W-:Y:S01]  /*17a0*/  ULDC UR5, c[0x0][0x23c] ;  /* 0x00008f0000057ab9 */ /* 0x000fe20000000800 */
[----:B-1----:R-:W-:Y:S01]  /*17b0*/  IABS R0, R3 ;  /* 0x0000000300007213 */ /* 0x002fe20000000000 */
[----:B------:R0:W-:Y:S01]  /*17c0*/  STL [R1+0xae0], R16 ;  /* 0x000ae01001007387 */ /* 0x0001e20000100800 */
[----:B------:R-:W-:Y:S01]  /*17d0*/  ISETP.GE.AND P1, PT, R25, RZ, PT ;  /* 0x000000ff1900720c */ /* 0x000fe20003f26270 */
[----:B------:R-:W-:Y:S01]  /*17e0*/  ULDC.64 UR6, c[0x0][0x218] ;  /* 0x0000860000067ab9 */ /* 0x000fe20000000a00 */
[----:B------:R-:W-:Y:S01]  /*17f0*/  ISETP.NE.AND P2, PT, R2, RZ, PT ;  /* 0x000000ff0200720c */ /* 0x000fe20003f45270 */
[----:B------:R-:W-:Y:S01]  /*1800*/  ULDC.64 UR10, c[0x0][0x210] ;  /* 0x00008400000a7ab9 */ /* 0x000fe20000000a00 */
[----:B0-----:R-:W3:Y:S01]  /*1810*/  LDL R16, [R1+0x974] ;  /* 0x0009740001107983 */ /* 0x001ee20000100800 */
[----:B------:R-:W0:Y:S03]  /*1820*/  I2F.RP R15, R24 ;  /* 0x00000018000f7306 */ /* 0x000e260000209400 */
[----:B------:R1:W-:Y:S04]  /*1830*/  STL [R1+0xadc], R12 ;  /* 0x000adc0c01007387 */ /* 0x0003e80000100800 */
[----:B-1----:R-:W4:Y:S01]  /*1840*/  LDL R12, [R1+0x274] ;  /* 0x00027400010c7983 */ /* 0x002f220000100800 */
[----:B0-----:R-:W0:Y:S03]  /*1850*/  MUFU.RCP R15, R15 ;  /* 0x0000000f000f7308 */ /* 0x001e260000001000 */
[----:B------:R1:W-:Y:S04]  /*1860*/  STL [R1+0xad8], R22 ;  /* 0x000ad81601007387 */ /* 0x0003e80000100800 */
[----:B------:R0:W-:Y:S04]  /*1870*/  STL [R1+0xacc], R11 ;  /* 0x000acc0b01007387 */ /* 0x0001e80000100800 */
[----:B------:R2:W-:Y:S01]  /*1880*/  STL [R1+0xab0], R3 ;  /* 0x000ab00301007387 */ /* 0x0005e20000100800 */
[----:B-1----:R-:W-:Y:S01]  /*1890*/  IMAD.MOV.U32 R22, RZ, RZ, R28 ;  /* 0x000000ffff167224 */ /* 0x002fe200078e001c */
[----:B------:R-:W-:Y:S01]  /*18a0*/  IABS R28, R7 ;  /* 0x00000007001c7213 */ /* 0x000fe20000000000 */
[----:B0-----:R-:W-:-:S02]  /*18b0*/  IMAD.MOV.U32 R11, RZ, RZ, R29 ;  /* 0x000000ffff0b7224 */ /* 0x001fc400078e001d */
[----:B------:R-:W-:-:S06]  /*18c0*/  VIADD R15, R15, 0xffffffe ;  /* 0x0ffffffe0f0f7836 */ /* 0x000fcc0000000000 */
[----:B------:R-:W-:Y:S01]  /*18d0*/  F2I.FTZ.U32.TRUNC.NTZ R15, R15 ;  /* 0x0000000f000f7305 */ /* 0x000fe2000021f000 */
[----:B--2---:R-:W-:-:S07]  /*18e0*/  IMAD.MOV.U32 R3, RZ, RZ, R14 ;  /* 0x000000ffff037224 */ /* 0x004fce00078e000e */
[----:B------:R-:W0:Y:S01]  /*18f0*/  I2F.RP R14, R0 ;  /* 0x00000000000e7306 */ /* 0x000e220000209400 */
[----:B---3--:R-:W-:-:S07]  /*1900*/  IABS R26, R16 ;  /* 0x00000010001a7213 */ /* 0x008fce0000000000 */
[----:B0-----:R-:W0:Y:S02]  /*1910*/  MUFU.RCP R14, R14 ;  /* 0x0000000e000e7308 */ /* 0x001e240000001000 */
[----:B0-----:R-:W-:-:S06]  /*1920*/  VIADD R14, R14, 0xffffffe ;  /* 0x0ffffffe0e0e7836 */ /* 0x001fcc0000000000 */
[----:B------:R0:W1:Y:S02]  /*1930*/  F2I.FTZ.U32.TRUNC.NTZ R19, R14 ;  /* 0x0000000e00137305 */ /* 0x000064000021f000 */
[----:B0-----:R-:W-:-:S04]  /*1940*/  IMAD.MOV R14, RZ, RZ, -R15 ;  /* 0x000000ffff0e7224 */ /* 0x001fc800078e0a0f */
[----:B------:R-:W-:Y:S02]  /*1950*/  IMAD R18, R14, R24, RZ ;  /* 0x000000180e127224 */ /* 0x000fe400078e02ff */
[----:B------:R-:W-:Y:S02]  /*1960*/  IMAD.MOV.U32 R14, RZ, RZ, RZ ;  /* 0x000000ffff0e7224 */ /* 0x000fe400078e00ff */
[----:B-1----:R-:W-:Y:S02]  /*1970*/  IMAD.MOV R27, RZ, RZ, -R19 ;  /* 0x000000ffff1b7224 */ /* 0x002fe400078e0a13 */
[----:B------:R-:W-:Y:S01]  /*1980*/  IMAD.HI.U32 R18, R15, R18, R14 ;  /* 0x000000120f127227 */ /* 0x000fe200078e000e */
[----:B------:R-:W-:Y:S02]  /*1990*/  ISETP.GE.AND P5, PT, R16, RZ, PT ;  /* 0x000000ff1000720c */ /* 0x000fe40003fa6270 */
[----:B----4-:R-:W-:Y:S01]  /*19a0*/  IABS R15, R12 ;  /* 0x0000000c000f7213 */ /* 0x010fe20000000000 */
[----:B------:R-:W-:-:S02]  /*19b0*/  IMAD R27, R27, R0, RZ ;  /* 0x000000001b1b7224 */ /* 0x000fc400078e02ff */
[----:B------:R-:W-:-:S04]  /*19c0*/  IMAD.HI.U32 R14, R18, R26, RZ ;  /* 0x0000001a120e7227 */ /* 0x000fc800078e00ff */
[----:B------:R-:W-:Y:S02]  /*19d0*/  IMAD.MOV R14, RZ, RZ, -R14 ;  /* 0x000000ffff0e7224 */ /* 0x000fe400078e0a0e */
[----:B------:R-:W-:Y:S02]  /*19e0*/  IMAD.MOV.U32 R18, RZ, RZ, RZ ;  /* 0x000000ffff127224 */ /* 0x000fe400078e00ff */
[C---:B------:R-:W-:Y:S02]  /*19f0*/  IMAD R14, R24.reuse, R14, R26 ;  /* 0x0000000e180e7224 */ /* 0x040fe400078e021a */
[----:B------:R-:W-:Y:S01]  /*1a00*/  IMAD.HI.U32 R18, R19, R27, R18 ;  /* 0x0000001b13127227 */ /* 0x000fe200078e0012 */
[----:B------:R-:W-:Y:S02]  /*1a10*/  IABS R19, R25 ;  /* 0x0000001900137213 */ /* 0x000fe40000000000 */
[----:B------:R-:W-:Y:S01]  /*1a20*/  ISETP.GT.U32.AND P0, PT, R24, R14, PT ;  /* 0x0000000e1800720c */ /* 0x000fe20003f04070 */
[----:B------:R-:W-:Y:S01]  /*1a30*/  IMAD.MOV.U32 R25, RZ, RZ, R28 ;  /* 0x000000ffff197224 */ /* 0x000fe200078e001c */
[----:B------:R-:W-:Y:S01]  /*1a40*/  IABS R27, R9 ;  /* 0x00000009001b7213 */ /* 0x000fe20000000000 */
[----:B------:R-:W-:-:S04]  /*1a50*/  IMAD.HI.U32 R26, R18, R15, RZ ;  /* 0x0000000f121a7227 */ /* 0x000fc800078e00ff */
[----:B------:R-:W-:-:S04]  /*1a60*/  IMAD.HI.U32 R29, R18, R25, RZ ;  /* 0x00000019121d7227 */ /* 0x000fc800078e00ff */
[----:B------:R-:W-:Y:S02]  /*1a70*/  IMAD.MOV R29, RZ, RZ, -R29 ;  /* 0x000000ffff1d7224 */ /* 0x000fe400078e0a1d */
[----:B------:R-:W-:Y:S01]  /*1a80*/  @!P0 IMAD.IADD R14, R14, 0x1, -R24 ;  /* 0x000000010e0e8824 */ /* 0x000fe200078e0a18 */
[----:B------:R-:W-:Y:S01]  /*1a90*/  ISETP.GE.AND P0, PT, R7, RZ, PT ;  /* 0x000000ff0700720c */ /* 0x000fe20003f06270 */
[----:B------:R-:W-:Y:S02]  /*1aa0*/  IMAD R25, R0, R29, R25 ;  /* 0x0000001d00197224 */ /* 0x000fe400078e0219 */
[----:B------:R-:W2:Y:S01]  /*1ab0*/  LDL.LU R29, [R1+0xa8] ;  /* 0x0000a800011d7983 */ /* 0x000ea20000300800 */
[----:B------:R-:W-:Y:S01]  /*1ac0*/  ISETP.GT.U32.AND P4, PT, R24, R14, PT ;  /* 0x0000000e1800720c */ /* 0x000fe20003f84070 */
[----:B------:R-:W-:Y:S02]  /*1ad0*/  IMAD.MOV R26, RZ, RZ, -R26 ;  /* 0x000000ffff1a7224 */ /* 0x000fe400078e0a1a */
[----:B------:R-:W3:Y:S01]  /*1ae0*/  LDL.LU R16, [R1+0xae0] ;  /* 0x000ae00001107983 */ /* 0x000ee20000300800 */
[----:B------:R-:W-:-:S04]  /*1af0*/  IMAD.HI.U32 R28, R18, R19, RZ ;  /* 0x00000013121c7227 */ /* 0x000fc800078e00ff */
[----:B------:R-:W-:Y:S01]  /*1b00*/  IMAD R15, R0, R26, R15 ;  /* 0x0000001a000f7224 */ /* 0x000fe200078e020f */
[----:B------:R-:W-:Y:S01]  /*1b10*/  IABS R26, R23 ;  /* 0x00000017001a7213 */ /* 0x000fe20000000000 */
[----:B------:R-:W-:Y:S02]  /*1b20*/  IMAD.MOV R28, RZ, RZ, -R28 ;  /* 0x000000ffff1c7224 */ /* 0x000fe400078e0a1c */
[----:B------:R-:W-:Y:S01]  /*1b30*/  IMAD.HI.U32 R7, R18, R27, RZ ;  /* 0x0000001b12077227 */ /* 0x000fe200078e00ff */
[----:B------:R-:W-:-:S03]  /*1b40*/  ISETP.GT.U32.AND P6, PT, R0, R15, PT ;  /* 0x0000000f0000720c */ /* 0x000fc60003fc4070 */
[----:B------:R-:W-:Y:S02]  /*1b50*/  @!P4 IMAD.IADD R14, R14, 0x1, -R24 ;  /* 0x000000010e0ec824 */ /* 0x000fe400078e0a18 */
[----:B------:R-:W4:Y:S01]  /*1b60*/  LDL.LU R24, [R1+0xac] ;  /* 0x0000ac0001187983 */ /* 0x000f220000300800 */
[----:B------:R-:W-:Y:S02]  /*1b70*/  IMAD R19, R0, R28, R19 ;  /* 0x0000001c00137224 */ /* 0x000fe400078e0213 */
[----:B------:R-:W-:Y:S02]  /*1b80*/  IMAD.MOV R7, RZ, RZ, -R7 ;  /* 0x000000ffff077224 */ /* 0x000fe400078e0a07 */
[----:B------:R-:W-:Y:S01]  /*1b90*/  IMAD.HI.U32 R28, R18, R26, RZ ;  /* 0x0000001a121c7227 */ /* 0x000fe200078e00ff */
[----:B------:R-:W-:-:S03]  /*1ba0*/  ISETP.GT.U32.AND P3, PT, R0, R19, PT ;  /* 0x000000130000720c */ /* 0x000fc60003f64070 */
[----:B------:R-:W-:Y:S02]  /*1bb0*/  @!P6 IMAD.IADD R15, R15, 0x1, -R0 ;  /* 0x000000010f0fe824 */ /* 0x000fe400078e0a00 */
[----:B------:R-:W-:-:S03]  /*1bc0*/  IMAD R7, R0, R7, R27 ;  /* 0x0000000700077224 */ /* 0x000fc600078e021b */
[C---:B------:R-:W-:Y:S01]  /*1bd0*/  ISETP.GT.U32.AND P4, PT, R0.reuse, R15, PT ;  /* 0x0000000f0000720c */ /* 0x040fe20003f84070 */
[----:B------:R-:W-:Y:S01]  /*1be0*/  IMAD.MOV R28, RZ, RZ, -R28 ;  /* 0x000000ffff1c7224 */ /* 0x000fe200078e0a1c */
[----:B------:R-:W-:-:S03]  /*1bf0*/  ISETP.GT.U32.AND P6, PT, R0, R25, PT ;  /* 0x000000190000720c */ /* 0x000fc60003fc4070 */
[----:B------:R-:W-:Y:S01]  /*1c00*/  @!P3 IMAD.IADD R19, R19, 0x1, -R0 ;  /* 0x000000011313b824 */ /* 0x000fe200078e0a00 */
[C---:B------:R-:W-:Y:S01]  /*1c10*/  ISETP.GT.U32.AND P3, PT, R0.reuse, R7, PT ;  /* 0x000000070000720c */ /* 0x040fe20003f64070 */
[----:B------:R-:W-:Y:S02]  /*1c20*/  IMAD R26, R0, R28, R26 ;  /* 0x0000001c001a7224 */ /* 0x000fe400078e021a */
[----:B------:R-:W-:-:S04]  /*1c30*/  IMAD.MOV.U32 R28, RZ, RZ, R14 ;  /* 0x000000ffff1c7224 */ /* 0x000fc800078e000e */
[----:B------:R-:W-:Y:S01]  /*1c40*/  @!P5 IMAD.MOV R28, RZ, RZ, -R28 ;  /* 0x000000ffff1cd224 */ /* 0x000fe200078e0a1c */
[----:B------:R-:W-:Y:S01]  /*1c50*/  @!P2 LOP3.LUT R28, RZ, R2, RZ, 0x33, !PT ;  /* 0x00000002ff1ca212 */ /* 0x000fe200078e33ff */
[--C-:B------:R-:W-:Y:S02]  /*1c60*/  @!P4 IMAD.IADD R15, R15, 0x1, -R0.reuse ;  /* 0x000000010f0fc824 */ /* 0x100fe400078e0a00 */
[--C-:B------:R-:W-:Y:S02]  /*1c70*/  @!P6 IMAD.IADD R25, R25, 0x1, -R0.reuse ;  /* 0x000000011919e824 */ /* 0x100fe400078e0a00 */
[----:B------:R-:W-:Y:S01]  /*1c80*/  @!P3 IMAD.IADD R7, R7, 0x1, -R0 ;  /* 0x000000010707b824 */ /* 0x000fe200078e0a00 */
[----:B------:R-:W-:Y:S01]  /*1c90*/  ISETP.GE.AND P3, PT, R23, RZ, PT ;  /* 0x000000ff1700720c */ /* 0x000fe20003f66270 */
[----:B------:R-:W-:Y:S01]  /*1ca0*/  STL [R1+0x1e8], R28 ;  /* 0x0001e81c01007387 */ /* 0x000fe20000100800 */
[----:B------:R-:W-:Y:S01]  /*1cb0*/  ISETP.GE.AND P6, PT, R12, RZ, PT ;  /* 0x000000ff0c00720c */ /* 0x000fe20003fc6270 */
[----:B------:R-:W-:Y:S01]  /*1cc0*/  IMAD.MOV.U32 R23, RZ, RZ, R22 ;  /* 0x000000ffff177224 */ /* 0x000fe200078e0016 */
[----:B------:R-:W-:Y:S01]  /*1cd0*/  IABS R14, R8 ;  /* 0x00000008000e7213 */ /* 0x000fe20000000000 */
[----:B------:R-:W2:Y:S01]  /*1ce0*/  LDL.LU R12, [R1+0xadc] ;  /* 0x000adc00010c7983 */ /* 0x000ea20000300800 */
[----:B------:R-:W-:-:S03]  /*1cf0*/  IMAD.MOV.U32 R22, RZ, RZ, R15 ;  /* 0x000000ffff167224 */ /* 0x000fc600078e000f */
[----:B------:R-:W3:Y:S01]  /*1d00*/  LDL.LU R15, [R1+0xb0] ;  /* 0x0000b000010f7983 */ /* 0x000ee20000300800 */
[----:B------:R-:W-:-:S05]  /*1d10*/  IMAD.MOV.U32 R2, RZ, RZ, R14 ;  /* 0x000000ffff027224 */ /* 0x000fca00078e000e */
[----:B------:R-:W-:-:S05]  /*1d20*/  @!P6 IMAD.MOV R22, RZ, RZ, -R22 ;  /* 0x000000ffff16e224 */ /* 0x000fca00078e0a16 */
[----:B------:R0:W-:Y:S04]  /*1d30*/  STL [R1+0x1e4], R22 ;  /* 0x0001e41601007387 */ /* 0x0001e80000100800 */
[----:B0-----:R-:W2:Y:S01]  /*1d40*/  LDL.LU R22, [R1+0xad8] ;  /* 0x000ad80001167983 */ /* 0x001ea20000300800 */
[----:B----4-:R-:W-:-:S04]  /*1d50*/  IMAD.MOV.U32 R27, RZ, RZ, R24 ;  /* 0x000000ffff1b7224 */ /* 0x010fc800078e0018 */
[----:B------:R-:W-:Y:S02]  /*1d60*/  IMAD.MOV.U32 R28, RZ, RZ, R27 ;  /* 0x000000ffff1c7224 */ /* 0x000fe400078e001b */
[----:B------:R-:W-:-:S04]  /*1d70*/  IMAD.HI.U32 R27, R18, R2, RZ ;  /* 0x00000002121b7227 */ /* 0x000fc800078e00ff */
[----:B------:R-:W-:-:S04]  /*1d80*/  IMAD.MOV R27, RZ, RZ, -R27 ;  /* 0x000000ffff1b7224 */ /* 0x000fc800078e0a1b */
[C---:B------:R-:W-:Y:S02]  /*1d90*/  IMAD R2, R0.reuse, R27, R2 ;  /* 0x0000001b00027224 */ /* 0x040fe400078e0202 */
[----:B------:R-:W4:Y:S01]  /*1da0*/  LDL.LU R27, [R1+0x78] ;  /* 0x00007800011b7983 */ /* 0x000f220000300800 */
[----:B------:R-:W-:Y:S02]  /*1db0*/  ISETP.GT.U32.AND P5, PT, R0, R19, PT ;  /* 0x000000130000720c */ /* 0x000fe40003fa4070 */
[----:B------:R-:W-:Y:S02]  /*1dc0*/  IABS R24, R4 ;  /* 0x0000000400187213 */ /* 0x000fe40000000000 */
[----:B------:R-:W-:-:S03]  /*1dd0*/  ISETP.GE.AND P2, PT, R9, RZ, PT ;  /* 0x000000ff0900720c */ /* 0x000fc60003f46270 */
[----:B------:R-:W-:-:S04]  /*1de0*/  IMAD.MOV.U32 R9, RZ, RZ, R24 ;  /* 0x000000ffff097224 */ /* 0x000fc800078e0018 */
[----:B------:R-:W-:-:S04]  /*1df0*/  IMAD.HI.U32 R24, R18, R9, RZ ;  /* 0x0000000912187227 */ /* 0x000fc800078e00ff */
[----:B------:R-:W-:Y:S01]  /*1e00*/  @!P5 IMAD.IADD R19, R19, 0x1, -R0 ;  /* 0x000000011313d824 */ /* 0x000fe200078e0a00 */
[----:B------:R-:W-:Y:S01]  /*1e10*/  ISETP.GT.U32.AND P5, PT, R0, R25, PT ;  /* 0x000000190000720c */ /* 0x000fe20003fa4070 */
[----:B------:R-:W-:-:S04]  /*1e20*/  IMAD.MOV R24, RZ, RZ, -R24 ;  /* 0x000000ffff187224 */ /* 0x000fc800078e0a18 */
[C---:B------:R-:W-:Y:S01]  /*1e30*/  IMAD R9, R0.reuse, R24, R9 ;  /* 0x0000001800097224 */ /* 0x040fe200078e0209 */
[----:B------:R-:W-:-:S07]  /*1e40*/  ISETP.GT.U32.AND P6, PT, R0, R7, PT ;  /* 0x000000070000720c */ /* 0x000fce0003fc4070 */
[--C-:B------:R-:W-:Y:S01]  /*1e50*/  @!P5 IMAD.IADD R25, R25, 0x1, -R0.reuse ;  /* 0x000000011919d824 */ /* 0x100fe200078e0a00 */
[C---:B------:R-:W-:Y:S02]  /*1e60*/  ISETP.GT.U32.AND P5, PT, R0.reuse, R9, PT ;  /* 0x000000090000720c */ /* 0x040fe40003fa4070 */
[----:B------:R-:W-:Y:S01]  /*1e70*/  ISETP.GT.U32.AND P4, PT, R0, R26, PT ;  /* 0x0000001a0000720c */ /* 0x000fe20003f84070 */
[----:B------:R-:W-:Y:S01]  /*1e80*/  @!P1 IMAD.MOV R19, RZ, RZ, -R19 ;  /* 0x000000ffff139224 */ /* 0x000fe200078e0a13 */
[----:B------:R-:W-:Y:S01]  /*1e90*/  IABS R14, R5 ;  /* 0x00000005000e7213 */ /* 0x000fe20000000000 */
[----:B------:R-:W-:-:S08]  /*1ea0*/  @!P6 IMAD.IADD R7, R7, 0x1, -R0 ;  /* 0x000000010707e824 */ /* 0x000fd000078e0a00 */
[----:B------:R-:W-:-:S05]  /*1eb0*/  @!P5 IMAD.IADD R9, R9, 0x1, -R0 ;  /* 0x000000010909d824 */ /* 0x000fca00078e0a00 */
[----:B------:R-:W-:Y:S01]  /*1ec0*/  ISETP.GT.U32.AND P5, PT, R0, R9, PT ;  /* 0x000000090000720c */ /* 0x000fe20003fa4070 */
[----:B---3--:R-:W-:Y:S01]  /*1ed0*/  IMAD.MOV.U32 R24, RZ, RZ, R15 ;  /* 0x000000ffff187224 */ /* 0x008fe200078e000f */
[----:B------:R0:W-:Y:S01]  /*1ee0*/  STL [R1+0x1dc], R19 ;  /* 0x0001dc1301007387 */ /* 0x0001e20000100800 */
[----:B------:R-:W-:Y:S02]  /*1ef0*/  @!P0 IMAD.MOV R25, RZ, RZ, -R25 ;  /* 0x000000ffff198224 */ /* 0x000fe400078e0a19 */
[----:B------:R-:W-:Y:S01]  /*1f00*/  IMAD.HI.U32 R15, R18, R14, RZ ;  /* 0x0000000e120f7227 */ /* 0x000fe200078e00ff */
[----:B------:R-:W-:-:S03]  /*1f10*/  ISETP.GT.U32.AND P6, PT, R0, R2, PT ;  /* 0x000000020000720c */ /* 0x000fc60003fc4070 */
[----:B------:R-:W-:Y:S01]  /*1f20*/  @!P2 IMAD.MOV R7, RZ, RZ, -R7 ;  /* 0x000000ffff07a224 */ /* 0x000fe200078e0a07 */
[----:B0-----:R-:W-:Y:S01]  /*1f30*/  IABS R19, R10 ;  /* 0x0000000a00137213 */ /* 0x001fe20000000000 */
[----:B------:R-:W-:Y:S01]  /*1f40*/  IMAD.MOV R15, RZ, RZ, -R15 ;  /* 0x000000ffff0f7224 */ /* 0x000fe200078e0a0f */
[----:B------:R-:W-:Y:S01]  /*1f50*/  STL [R1+0x1d8], R25 ;  /* 0x0001d81901007387 */ /* 0x000fe20000100800 */
[----:B------:R-:W-:Y:S01]  /*1f60*/  ISETP.GE.AND P2, PT, R5, RZ, PT ;  /* 0x000000ff0500720c */ /* 0x000fe20003f46270 */
[----:B------:R-:W-:Y:S01]  /*1f70*/  @!P4 IMAD.IADD R26, R26, 0x1, -R0 ;  /* 0x000000011a1ac824 */ /* 0x000fe200078e0a00 */
[----:B------:R-:W-:Y:S01]  /*1f80*/  IABS R5, R6 ;  /* 0x0000000600057213 */ /* 0x000fe20000000000 */
[----:B------:R0:W-:Y:S01]  /*1f90*/  STL [R1+0x1d4], R7 ;  /* 0x0001d40701007387 */ /* 0x0001e20000100800 */
[----:B------:R-:W-:Y:S01]  /*1fa0*/  ISETP.GE.AND P1, PT, R4, RZ, PT ;  /* 0x000000ff0400720c */ /* 0x000fe20003f26270 */
[----:B------:R-:W-:Y:S01]  /*1fb0*/  IMAD R4, R0, R15, R14 ;  /* 0x0000000f00047224 */ /* 0x000fe200078e020e */
[----:B------:R-:W-:Y:S01]  /*1fc0*/  IABS R15, R13 ;  /* 0x0000000d000f7213 */ /* 0x000fe20000000000 */
[----:B------:R-:W-:Y:S01]  /*1fd0*/  @!P5 IMAD.IADD R9, R9, 0x1, -R0 ;  /* 0x000000010909d824 */ /* 0x000fe200078e0a00 */
[----:B------:R-:W-:Y:S01]  /*1fe0*/  ISETP.GE.AND P5, PT, R13, RZ, PT ;  /* 0x000000ff0d00720c */ /* 0x000fe20003fa6270 */
[----:B0-----:R-:W-:Y:S01]  /*1ff0*/  IMAD.HI.U32 R7, R18, R19, RZ ;  /* 0x0000001312077227 */ /* 0x001fe200078e00ff */
[----:B------:R-:W-:Y:S01]  /*2000*/  ISETP.GT.U32.AND P4, PT, R0, R26, PT ;  /* 0x0000001a0000720c */ /* 0x000fe20003f84070 */
[----:B------:R0:W-:Y:S01]  /*2010*/  STL [R1+0xad0], R20 ;  /* 0x000ad01401007387 */ /* 0x0001e20000100800 */
[----:B------:R-:W-:Y:S01]  /*2020*/  IABS R14, R20 ;  /* 0x00000014000e7213 */ /* 0x000fe20000000000 */
[----:B------:R-:W-:-:S02]  /*2030*/  IMAD.MOV R13, RZ, RZ, -R7 ;  /* 0x000000ffff0d7224 */ /* 0x000fc400078e0a07 */
[----:B------:R-:W-:Y:S01]  /*2040*/  IMAD.HI.U32 R7, R18, R5, RZ ;  /* 0x0000000512077227 */ /* 0x000fe200078e00ff */
[----:B------:R1:W-:Y:S03]  /*2050*/  STL [R1+0xad4], R6 ;  /* 0x000ad40601007387 */ /* 0x0003e60000100800 */
[----:B0-----:R-:W-:Y:S01]  /*2060*/  IMAD.MOV.U32 R20, RZ, RZ, R23 ;  /* 0x000000ffff147224 */ /* 0x001fe200078e0017 */
[----:B--2---:R-:W-:Y:S01]  /*2070*/  IABS R23, R12 ;  /* 0x0000000c00177213 */ /* 0x004fe20000000000 */
[----:B------:R-:W-:Y:S01]  /*2080*/  @!P6 IMAD.IADD R2, R2, 0x1, -R0 ;  /* 0x000000010202e824 */ /* 0x000fe200078e0a00 */
[----:B------:R-:W-:Y:S01]  /*2090*/  STL [R1+0xac4], R16 ;  /* 0x000ac41001007387 */ /* 0x000fe20000100800 */
[C---:B------:R-:W-:Y:S01]  /*20a0*/  IMAD R13, R0.reuse, R13, R19 ;  /* 0x0000000d000d7224 */ /* 0x040fe200078e0213 */
[----:B------:R-:W-:Y:S01]  /*20b0*/  IABS R19, R16 ;  /* 0x0000001000137213 */ /* 0x000fe20000000000 */
[----:B------:R-:W-:Y:S01]  /*20c0*/  IMAD.MOV R7, RZ, RZ, -R7 ;  /* 0x000000ffff077224 */ /* 0x000fe200078e0a07 */
[----:B------:R-:W-:Y:S01]  /*20d0*/  ISETP.GT.U32.AND P6, PT, R0, R2, PT ;  /* 0x000000020000720c */ /* 0x000fe20003fc4070 */
[----:B------:R-:W-:-:S02]  /*20e0*/  IMAD.MOV.U32 R25, RZ, RZ, R24 ;  /* 0x000000ffff197224 */ /* 0x000fc400078e0018 */
[----:B------:R-:W-:Y:S01]  /*20f0*/  IMAD R5, R0, R7, R5 ;  /* 0x0000000700057224 */ /* 0x000fe200078e0205 */
[----:B------:R-:W-:Y:S01]  /*2100*/  IABS R7, R17 ;  /* 0x0000001100077213 */ /* 0x000fe20000000000 */
[----:B------:R0:W-:Y:S01]  /*2110*/  STL [R1+0xac8], R12 ;  /* 0x000ac80c01007387 */ /* 0x0001e20000100800 */
[----:B-1----:R-:W-:Y:S02]  /*2120*/  IMAD.MOV.U32 R6, RZ, RZ, R25 ;  /* 0x000000ffff067224 */ /* 0x002fe400078e0019 */
[----:B------:R-:W-:Y:S02]  /*2130*/  @!P4 IMAD.IADD R26, R26, 0x1, -R0 ;  /* 0x000000011a1ac824 */ /* 0x000fe400078e0a00 */
[----:B------:R-:W-:-:S04]  /*2140*/  IMAD.HI.U32 R25, R18, R7, RZ ;  /* 0x0000000712197227 */ /* 0x000fc800078e00ff */
[----:B0-----:R-:W-:Y:S02]  /*2150*/  IMAD.MOV.U32 R12, RZ, RZ, R20 ;  /* 0x000000ffff0c7224 */ /* 0x001fe400078e0014 */
[----:B------:R-:W-:Y:S02]  /*2160*/  IMAD.MOV.U32 R20, RZ, RZ, R28 ;  /* 0x000000ffff147224 */ /* 0x000fe400078e001c */
[----:B------:R-:W-:-:S04]  /*2170*/  IMAD.HI.U32 R28, R18, R19, RZ ;  /* 0x00000013121c7227 */ /* 0x000fc800078e00ff */
[----:B------:R-:W-:Y:S02]  /*2180*/  IMAD.MOV R25, RZ, RZ, -R25 ;  /* 0x000000ffff197224 */ /* 0x000fe400078e0a19 */
[----:B------:R-:W-:Y:S02]  /*2190*/  IMAD.MOV R28, RZ, RZ, -R28 ;  /* 0x000000ffff1c7224 */ /* 0x000fe400078e0a1c */
[----:B------:R-:W-:Y:S02]  /*21a0*/  @!P6 IMAD.IADD R2, R2, 0x1, -R0 ;  /* 0x000000010202e824 */ /* 0x000fe400078e0a00 */
[C---:B------:R-:W-:Y:S02]  /*21b0*/  IMAD R7, R0.reuse, R25, R7 ;  /* 0x0000001900077224 */ /* 0x040fe400078e0207 */
[----:B------:R-:W2:Y:S01]  /*21c0*/  LDL.LU R25, [R1+0x9c] ;  /* 0x00009c0001197983 */ /* 0x000ea20000300800 */
[----:B------:R-:W-:-:S03]  /*21d0*/  IMAD R19, R0, R28, R19 ;  /* 0x0000001c00137224 */ /* 0x000fc600078e0213 */
[----:B------:R-:W3:Y:S01]  /*21e0*/  LDL.LU R28, [R1+0xb4] ;  /* 0x0000b400011c7983 */ /* 0x000ee20000300800 */
[----:B----4-:R-:W-:Y:S02]  /*21f0*/  IMAD.MOV.U32 R16, RZ, RZ, R27 ;  /* 0x000000ffff107224 */ /* 0x010fe400078e001b */
[----:B------:R-:W-:-:S04]  /*2200*/  IMAD.HI.U32 R27, R18, R23, RZ ;  /* 0x00000017121b7227 */ /* 0x000fc800078e00ff */
[----:B------:R-:W-:-:S04]  /*2210*/  IMAD.MOV R27, RZ, RZ, -R27 ;  /* 0x000000ffff1b7224 */ /* 0x000fc800078e0a1b */
[----:B------:R-:W-:Y:S02]  /*2220*/  IMAD R23, R0, R27, R23 ;  /* 0x0000001b00177224 */ /* 0x000fe400078e0217 */
[----:B------:R-:W-:Y:S02]  /*2230*/  IMAD.MOV.U32 R27, RZ, RZ, R6 ;  /* 0x000000ffff1b7224 */ /* 0x000fe400078e0006 */
[----:B------:R-:W-:Y:S02]  /*2240*/  IMAD.MOV.U32 R6, RZ, RZ, R26 ;  /* 0x000000ffff067224 */ /* 0x000fe400078e001a */
[----:B------:R-:W-:Y:S02]  /*2250*/  IMAD.MOV.U32 R26, RZ, RZ, R20 ;  /* 0x000000ffff1a7224 */ /* 0x000fe400078e0014 */
[----:B------:R-:W-:Y:S02]  /*2260*/  @!P3 IMAD.MOV R6, RZ, RZ, -R6 ;  /* 0x000000ffff06b224 */ /* 0x000fe400078e0a06 */
[----:B------:R-:W-:-:S02]  /*2270*/  IMAD.MOV.U32 R20, RZ, RZ, R9 ;  /* 0x000000ffff147224 */ /* 0x000fc400078e0009 */
[----:B------:R-:W-:Y:S01]  /*2280*/  IMAD.MOV.U32 R9, RZ, RZ, R3 ;  /* 0x000000ffff097224 */ /* 0x000fe200078e0003 */
[----:B------:R0:W-:Y:S01]  /*2290*/  STL [R1+0x1bc], R6 ;  /* 0x0001bc0601007387 */ /* 0x0001e20000100800 */
[----:B------:R-:W-:Y:S02]  /*22a0*/  IMAD.MOV.U32 R3, RZ, RZ, R11 ;  /* 0x000000ffff037224 */ /* 0x000fe400078e000b */
[----:B------:R-:W-:Y:S01]  /*22b0*/  IMAD.MOV.U32 R11, RZ, RZ, R2 ;  /* 0x000000ffff0b7224 */ /* 0x000fe200078e0002 */
[----:B0-----:R-:W4:Y:S04]  /*22c0*/  LDL.LU R6, [R1+0xad4] ;  /* 0x000ad40001067983 */ /* 0x001f280000300800 */
[----:B------:R-:W2:Y:S01]  /*22d0*/  LDL R2, [R1] ;  /* 0x0000000001027983 */ /* 0x000ea20000100800 */
[----:B------:R-:W-:-:S05]  /*22e0*/  @!P1 IMAD.MOV R20, RZ, RZ, -R20 ;  /* 0x000000ffff149224 */ /* 0x000fca00078e0a14 */
[----:B------:R0:W-:Y:S04]  /*22f0*/  STL [R1+0x1b8], R20 ;  /* 0x0001b81401007387 */ /* 0x0001e80000100800 */
[----:B0-----:R-:W3:Y:S01]  /*2300*/  LDL.LU R20, [R1+0xad0] ;  /* 0x000ad00001147983 */ /* 0x001ee20000300800 */
[----:B------:R-:W-:Y:S02]  /*2310*/  ISETP.GT.U32.AND P4, PT, R0, R4, PT ;  /* 0x000000040000720c */ /* 0x000fe40003f84070 */
[----:B------:R-:W-:Y:S01]  /*2320*/  ISETP.GE.AND P0, PT, R8, RZ, PT ;  /* 0x000000ff0800720c */ /* 0x000fe20003f06270 */
[----:B------:R-:W-:-:S04]  /*2330*/  IMAD.HI.U32 R8, R18, R15, RZ ;  /* 0x0000000f12087227 */ /* 0x000fc800078e00ff */
[----:B------:R-:W-:-:S06]  /*2340*/  IMAD.MOV R8, RZ, RZ, -R8 ;  /* 0x000000ffff087224 */ /* 0x000fcc00078e0a08 */
[----:B------:R-:W-:Y:S02]  /*2350*/  @!P4 IMAD.IADD R4, R4, 0x1, -R0 ;  /* 0x000000010404c824 */ /* 0x000fe400078e0a00 */
[----:B------:R-:W-:-:S03]  /*2360*/  IMAD R15, R0, R8, R15 ;  /* 0x00000008000f7224 */ /* 0x000fc600078e020f */
[----:B------:R-:W-:Y:S01]  /*2370*/  ISETP.GT.U32.AND P4, PT, R0, R4, PT ;  /* 0x000000040000720c */ /* 0x000fe20003f84070 */
[----:B------:R-:W-:Y:S01]  /*2380*/  IMAD.HI.U32 R8, R18, R14, RZ ;  /* 0x0000000e12087227 */ /* 0x000fe200078e00ff */
[----:B------:R-:W-:-:S03]  /*2390*/  ISETP.GT.U32.AND P6, PT, R0, R15, PT ;  /* 0x0000000f0000720c */ /* 0x000fc60003fc4070 */
[----:B------:R-:W-:-:S04]  /*23a0*/  IMAD.MOV R8, RZ, RZ, -R8 ;  /* 0x000000ffff087224 */ /* 0x000fc800078e0a08 */
[----:B------:R-:W-:-:S04]  /*23b0*/  IMAD R14, R0, R8, R14 ;  /* 0x00000008000e7224 */ /* 0x000fc800078e020e */
[--C-:B------:R-:W-:Y:S01]  /*23c0*/  @!P4 IMAD.IADD R4, R4, 0x1, -R0.reuse ;  /* 0x000000010404c824 */ /* 0x100fe200078e0a00 */
[C---:B------:R-:W-:Y:S01]  /*23d0*/  ISETP.GT.U32.AND P4, PT, R0.reuse, R13, PT ;  /* 0x0000000d0000720c */ /* 0x040fe20003f84070 */
[----:B------:R-:W-:Y:S01]  /*23e0*/  @!P6 IMAD.IADD R15, R15, 0x1, -R0 ;  /* 0x000000010f0fe824 */ /* 0x000fe200078e0a00 */
[----:B------:R-:W-:Y:S02]  /*23f0*/  ISETP.GT.U32.AND P6, PT, R0, R14, PT ;  /* 0x0000000e0000720c */ /* 0x000fe40003fc4070 */
[----:B------:R-:W-:-:S05]  /*2400*/  IABS R24, R21 ;  /* 0x0000001500187213 */ /* 0x000fca0000000000 */
[----:B------:R-:W-:-:S04]  /*2410*/  IMAD.HI.U32 R8, R18, R24, RZ ;  /* 0x0000001812087227 */ /* 0x000fc800078e00ff */
[----:B------:R-:W-:Y:S01]  /*2420*/  @!P4 IMAD.IADD R13, R13, 0x1, -R0 ;  /* 0x000000010d0dc824 */ /* 0x000fe200078e0a00 */
[----:B------:R-:W-:Y:S01]  /*2430*/  ISETP.GT.U32.AND P4, PT, R0, R5, PT ;  /* 0x000000050000720c */ /* 0x000fe20003f84070 */
[----:B------:R-:W-:Y:S02]  /*2440*/  IMAD.MOV R8, RZ, RZ, -R8 ;  /* 0x000000ffff087224 */ /* 0x000fe400078e0a08 */
[----:B------:R-:W-:Y:S01]  /*2450*/  @!P6 IMAD.IADD R14, R14, 0x1, -R0 ;  /* 0x000000010e0ee824 */ /* 0x000fe200078e0a00 */
[C---:B------:R-:W-:Y:S01]  /*2460*/  ISETP.GT.U32.AND P3, PT, R0.reuse, R15, PT ;  /* 0x0000000f0000720c */ /* 0x040fe20003f64070 */
[C---:B------:R-:W-:Y:S01]  /*2470*/  IMAD R24, R0.reuse, R8, R24 ;  /* 0x0000000800187224 */ /* 0x040fe200078e0218 */
[----:B------:R-:W-:Y:S01]  /*2480*/  IABS R8, R22 ;  /* 0x0000001600087213 */ /* 0x000fe20000000000 */
[----:B------:R-:W-:Y:S01]  /*2490*/  @!P0 IMAD.MOV R11, RZ, RZ, -R11 ;  /* 0x000000ffff0b8224 */ /* 0x000fe200078e0a0b */
[C---:B------:R-:W-:Y:S02]  /*24a0*/  ISETP.GT.U32.AND P1, PT, R0.reuse, R13, PT ;  /* 0x0000000d0000720c */ /* 0x040fe40003f24070 */
[----:B------:R-:W-:-:S03]  /*24b0*/  ISETP.GT.U32.AND P0, PT, R0, R14, PT ;  /* 0x0000000e0000720c */ /* 0x000fc60003f04070 */
[----:B------:R-:W-:Y:S01]  /*24c0*/  @!P4 IMAD.IADD R5, R5, 0x1, -R0 ;  /* 0x000000010505c824 */ /* 0x000fe200078e0a00 */
[----:B------:R-:W-:Y:S01]  /*24d0*/  ISETP.GE.AND P4, PT, R10, RZ, PT ;  /* 0x000000ff0a00720c */ /* 0x000fe20003f86270 */
[----:B------:R-:W-:-:S04]  /*24e0*/  IMAD.HI.U32 R10, R18, R8, RZ ;  /* 0x00000008120a7227 */ /* 0x000fc800078e00ff */
[----:B------:R-:W-:Y:S02]  /*24f0*/  IMAD.MOV R10, RZ, RZ, -R10 ;  /* 0x000000ffff0a7224 */ /* 0x000fe400078e0a0a */
[----:B------:R-:W-:Y:S01]  /*2500*/  @!P3 IMAD.IADD R15, R15, 0x1, -R0 ;  /* 0x000000010f0fb824 */ /* 0x000fe200078e0a00 */
[C---:B------:R-:W-:Y:S01]  /*2510*/  ISETP.GT.U32.AND P3, PT, R0.reuse, R7, PT ;  /* 0x000000070000720c */ /* 0x040fe20003f64070 */
[C---:B------:R-:W-:Y:S02]  /*2520*/  IMAD R8, R0.reuse, R10, R8 ;  /* 0x0000000a00087224 */ /* 0x040fe400078e0208 */
[--C-:B------:R-:W-:Y:S01]  /*2530*/  @!P1 IMAD.IADD R13, R13, 0x1, -R0.reuse ;  /* 0x000000010d0d9824 */ /* 0x100fe200078e0a00 */
[----:B------:R-:W-:Y:S01]  /*2540*/  ISETP.GT.U32.AND P1, PT, R0, R19, PT ;  /* 0x000000130000720c */ /* 0x000fe20003f24070 */
[----:B------:R-:W-:Y:S01]  /*2550*/  @!P0 IMAD.IADD R14, R14, 0x1, -R0 ;  /* 0x000000010e0e8824 */ /* 0x000fe200078e0a00 */
[C---:B------:R-:W-:Y:S01]  /*2560*/  ISETP.GT.U32.AND P0, PT, R0.reuse, R23, PT ;  /* 0x000000170000720c */ /* 0x040fe20003f04070 */
[----:B------:R-:W-:Y:S01]  /*2570*/  @!P2 IMAD.MOV R4, RZ, RZ, -R4 ;  /* 0x000000ffff04a224 */ /* 0x000fe200078e0a04 */
[----:B------:R0:W-:Y:S01]  /*2580*/  STL [R1+0x1b4], R11 ;  /* 0x0001b40b01007387 */ /* 0x0001e20000100800 */
[----:B------:R-:W-:-:S04]  /*2590*/  ISETP.GT.U32.AND P2, PT, R0, R5, PT ;  /* 0x000000050000720c */ /* 0x000fc80003f44070 */
[--C-:B------:R-:W-:Y:S01]  /*25a0*/  @!P3 IMAD.IADD R7, R7, 0x1, -R0.reuse ;  /* 0x000000010707b824 */ /* 0x100fe200078e0a00 */
[----:B0-----:R-:W3:Y:S03]  /*25b0*/  LDL.LU R11, [R1+0xacc] ;  /* 0x000acc00010b7983 */ /* 0x001ee60000300800 */
[--C-:B------:R-:W-:Y:S01]  /*25c0*/  @!P1 IMAD.IADD R19, R19, 0x1, -R0.reuse ;  /* 0x0000000113139824 */ /* 0x100fe200078e0a00 */
[----:B------:R-:W-:Y:S01]  /*25d0*/  ISETP.GE.AND P1, PT, R21, RZ, PT ;  /* 0x000000ff1500720c */ /* 0x000fe20003f26270 */
[--C-:B------:R-:W-:Y:S01]  /*25e0*/  @!P0 IMAD.IADD R23, R23, 0x1, -R0.reuse ;  /* 0x0000000117178824 */ /* 0x100fe200078e0a00 */
[----:B------:R-:W-:Y:S01]  /*25f0*/  STL [R1+0x1b0], R4 ;  /* 0x0001b00401007387 */ /* 0x000fe20000100800 */
[----:B------:R-:W-:Y:S01]  /*2600*/  ISETP.GE.AND P0, PT, R17, RZ, PT ;  /* 0x000000ff1100720c */ /* 0x000fe20003f06270 */
[----:B------:R-:W-:Y:S01]  /*2610*/  @!P2 IMAD.IADD R5, R5, 0x1, -R0 ;  /* 0x000000010505a824 */ /* 0x000fe200078e0a00 */
[----:B--2---:R-:W-:-:S05]  /*2620*/  IABS R2, R2 ;  /* 0x0000000200027213 */ /* 0x004fca0000000000 */
[----:B------:R-:W-:-:S04]  /*2630*/  IMAD.HI.U32 R10, R18, R2, RZ ;  /* 0x00000002120a7227 */ /* 0x000fc800078e00ff */
[----:B------:R-:W-:-:S04]  /*2640*/  IMAD.MOV R10, RZ, RZ, -R10 ;  /* 0x000000ffff0a7224 */ /* 0x000fc800078e0a0a */
[----:B------:R-:W-:Y:S02]  /*2650*/  IMAD R2, R0, R10, R2 ;  /* 0x0000000a00027224 */ /* 0x000fe400078e0202 */
[----:B------:R-:W-:Y:S02]  /*2660*/  IMAD.MOV.U32 R10, RZ, RZ, R12 ;  /* 0x000000ffff0a7224 */ /* 0x000fe400078e000c */
[----:B------:R-:W-:Y:S01]  /*2670*/  IMAD.MOV.U32 R12, RZ, RZ, R15 ;  /* 0x000000ffff0c7224 */ /* 0x000fe200078e000f */
[----:B----4-:R-:W-:Y:S01]  /*2680*/  ISETP.GE.AND P3, PT, R6, RZ, PT ;  /* 0x000000ff0600720c */ /* 0x010fe20003f66270 */
[----:B------:R-:W-:Y:S01]  /*2690*/  IMAD.MOV.U32 R15, RZ, RZ, R16 ;  /* 0x000000ffff0f7224 */ /* 0x000fe200078e0010 */
[----:B------:R-:W2:Y:S01]  /*26a0*/  LDL.LU R6, [R1+0x4] ;  /* 0x0000040001067983 */ /* 0x000ea20000300800 */
[----:B------:R-:W-:Y:S02]  /*26b0*/  @!P5 IMAD.MOV R12, RZ, RZ, -R12 ;  /* 0x000000ffff0cd224 */ /* 0x000fe400078e0a0c */
[----:B------:R-:W-:Y:S01]  /*26c0*/  IMAD.MOV.U32 R16, RZ, RZ, R13 ;  /* 0x000000ffff107224 */ /* 0x000fe200078e000d */
[----:B------:R-:W4:Y:S01]  /*26d0*/  LDL.LU R21, [R1+0xc0] ;  /* 0x0000c00001157983 */ /* 0x000f220000300800 */
[----:B------:R-:W-:-:S03]  /*26e0*/  IMAD.MOV.U32 R13, RZ, RZ, R14 ;  /* 0x000000ffff0d7224 */ /* 0x000fc600078e000e */
[----:B------:R-:W4:Y:S04]  /*26f0*/  LDL.LU R17, [R1+0xbc] ;  /* 0x0000bc0001117983 */ /* 0x000f280000300800 */
[----:B------:R-:W4:Y:S04]  /*2700*/  LDL.LU R14, [R1+0x8] ;  /* 0x00000800010e7983 */ /* 0x000f280000300800 */
[----:B------:R0:W-:Y:S01]  /*2710*/  STL [R1+0x1a0], R12 ;  /* 0x0001a00c01007387 */ /* 0x0001e20000100800 */
[----:B---3--:R-:W-:-:S03]  /*2720*/  ISETP.GE.AND P2, PT, R20, RZ, PT ;  /* 0x000000ff1400720c */ /* 0x008fc60003f46270 */
[----:B0-----:R-:W3:Y:S01]  /*2730*/  LDL.LU R12, [R1+0xac8] ;  /* 0x000ac800010c7983 */ /* 0x001ee20000300800 */
[----:B------:R-:W-:-:S09]  /*2740*/  @!P4 IMAD.MOV R16, RZ, RZ, -R16 ;  /* 0x000000ffff10c224 */ /* 0x000fd200078e0a10 */
[----:B------:R-:W-:Y:S01]  /*2750*/  @!P2 IMAD.MOV R13, RZ, RZ, -R13 ;  /* 0x000000ffff0da224 */ /* 0x000fe200078e0a0d */
[----:B------:R0:W-:Y:S04]  /*2760*/  STL [R1+0x104], R16 ;  /* 0x0001041001007387 */ /* 0x0001e80000100800 */
[----:B0-----:R-:W2:Y:S04]  /*2770*/  LDL.LU R16, [R1+0xac4] ;  /* 0x000ac40001107983 */ /* 0x001ea80000300800 */
[----:B------:R0:W-:Y:S04]  /*2780*/  STL [R1+0x108], R13 ;  /* 0x0001080d01007387 */ /* 0x0001e80000100800 */
[----:B0-----:R-:W4:Y:S01]  /*2790*/  LDL.LU R13, [R1] ;  /* 0x00000000010d7983 */ /* 0x001f220000300800 */
[----:B------:R-:W-:-:S13]  /*27a0*/  ISETP.GT.U32.AND P6, PT, R0, R24, PT ;  /* 0x000000180000720c */ /* 0x000fda0003fc4070 */
[----:B------:R-:W-:-:S05]  /*27b0*/  @!P6 IMAD.IADD R24, R24, 0x1, -R0 ;  /* 0x000000011818e824 */ /* 0x000fca00078e0a00 */
[C---:B------:R-:W-:Y:S02]  /*27c0*/  ISETP.GT.U32.AND P6, PT, R0.reuse, R24, PT ;  /* 0x000000180000720c */ /* 0x040fe40003fc4070 */
[----:B------:R-:W-:Y:S01]  /*27d0*/  ISETP.GT.U32.AND P4, PT, R0, R19, PT ;  /* 0x000000130000720c */ /* 0x000fe20003f84070 */
[----:B------:R-:W-:Y:S01]  /*27e0*/  IMAD.MOV.U32 R20, RZ, RZ, R9 ;  /* 0x000000ffff147224 */ /* 0x000fe200078e0009 */
[----:B------:R-:W-:Y:S01]  /*27f0*/  IABS R4, R11 ;  /* 0x0000000b00047213 */ /* 0x000fe20000000000 */
[----:B------:R-:W-:-:S08]  /*2800*/  @!P3 IMAD.MOV R5, RZ, RZ, -R5 ;  /* 0x000000ffff05b224 */ /* 0x000fd000078e0a05 */
[----:B------:R-:W-:Y:S02]  /*2810*/  @!P6 IMAD.IADD R24, R24, 0x1, -R0 ;  /* 0x000000011818e824 */ /* 0x000fe400078e0a00 */
[----:B------:R-:W-:-:S04]  /*2820*/  IMAD.HI.U32 R9, R18, R4, RZ ;  /* 0x0000000412097227 */ /* 0x000fc800078e00ff */
[----:B------:R-:W-:Y:S01]  /*2830*/  @!P1 IMAD.MOV R24, RZ, RZ, -R24 ;  /* 0x000000ffff189224 */ /* 0x000fe200078e0a18 */
[----:B------:R-:W-:Y:S01]  /*2840*/  STL [R1+0x10c], R5 ;  /* 0x00010c0501007387 */ /* 0x000fe20000100800 */
[----:B------:R-:W-:Y:S02]  /*2850*/  IMAD.MOV R9, RZ, RZ, -R9 ;  /* 0x000000ffff097224 */ /* 0x000fe400078e0a09 */
[----:B------:R-:W-:Y:S01]  /*2860*/  @!P4 IMAD.IADD R19, R19, 0x1, -R0 ;  /* 0x000000011313c824 */ /* 0x000fe200078e0a00 */
[----:B------:R0:W-:Y:S01]  /*2870*/  STL [R1+0x110], R24 ;  /* 0x0001101801007387 */ /* 0x0001e20000100800 */
[----:B------:R-:W-:-:S05]  /*2880*/  IMAD R4, R0, R9, R4 ;  /* 0x0000000900047224 */ /* 0x000fca00078e0204 */
[----:B------:R-:W-:-:S13]  /*2890*/  ISETP.GT.U32.AND P3, PT, R0, R4, PT ;  /* 0x000000040000720c */ /* 0x000fda0003f64070 */
[----:B------:R-:W-:Y:S01]  /*28a0*/  @!P3 IMAD.IADD R4, R4, 0x1, -R0 ;  /* 0x000000010404b824 */ /* 0x000fe200078e0a00 */
[----:B---3--:R-:W-:Y:S02]  /*28b0*/  ISETP.GE.AND P4, PT, R12, RZ, PT ;  /* 0x000000ff0c00720c */ /* 0x008fe40003f86270 */
[----:B------:R-:W3:Y:S01]  /*28c0*/  LDL.LU R12, [R1+0x44] ;  /* 0x00004400010c7983 */ /* 0x000ee20000300800 */
[----:B--2---:R-:W-:-:S03]  /*28d0*/  ISETP.GE.AND P1, PT, R16, RZ, PT ;  /* 0x000000ff1000720c */ /* 0x004fc60003f26270 */
[----:B------:R-:W2:Y:S01]  /*28e0*/  LDL.LU R16, [R1+0x4c] ;  /* 0x00004c0001107983 */ /* 0x000ea20000300800 */
[----:B----4-:R-:W-:-:S03]  /*28f0*/  ISETP.GE.AND P3, PT, R13, RZ, PT ;  /* 0x000000ff0d00720c */ /* 0x010fc60003f66270 */
[----:B------:R-:W4:Y:S04]  /*2900*/  LDL.LU R13, [R1+0x48] ;  /* 0x00004800010d7983 */ /* 0x000f280000300800 */
[----:B0-----:R-:W4:Y:S01]  /*2910*/  LDL.LU R24, [R1+0xc] ;  /* 0x00000c0001187983 */ /* 0x001f220000300800 */
[C---:B------:R-:W-:Y:S01]  /*2920*/  ISETP.GT.U32.AND P6, PT, R0.reuse, R8, PT ;  /* 0x000000080000720c */ /* 0x040fe20003fc4070 */
[----:B------:R-:W-:Y:S01]  /*2930*/  IMAD.MOV.U32 R9, RZ, RZ, R6 ;  /* 0x000000ffff097224 */ /* 0x000fe200078e0006 */
[----:B------:R-:W-:-:S11]  /*2940*/  ISETP.GT.U32.AND P2, PT, R0, R23, PT ;  /* 0x000000170000720c */ /* 0x000fd60003f44070 */
[----:B------:R-:W-:Y:S01]  /*2950*/  @!P6 IMAD.IADD R8, R8, 0x1, -R0 ;  /* 0x000000010808e824 */ /* 0x000fe200078e0a00 */
[C---:B------:R-:W-:Y:S02]  /*2960*/  ISETP.GT.U32.AND P6, PT, R0.reuse, R7, PT ;  /* 0x000000070000720c */ /* 0x040fe40003fc4070 */
[----:B------:R-:W-:Y:S02]  /*2970*/  IABS R6, R9 ;  /* 0x0000000900067213 */ /* 0x000fe40000000000 */
[----:B------:R-:W-:-:S03]  /*2980*/  ISETP.GT.U32.AND P5, PT, R0, R8, PT ;  /* 0x000000080000720c */ /* 0x000fc60003fa4070 */
[----:B------:R-:W-:-:S06]  /*2990*/  IMAD.HI.U32 R5, R18, R6, RZ ;  /* 0x0000000612057227 */ /* 0x000fcc00078e00ff */
[--C-:B------:R-:W-:Y:S01]  /*29a0*/  @!P6 IMAD.IADD R7, R7, 0x1, -R0.reuse ;  /* 0x000000010707e824 */ /* 0x100fe200078e0a00 */
[----:B------:R-:W-:Y:S01]  /*29b0*/  ISETP.GT.U32.AND P6, PT, R0, R2, PT ;  /* 0x000000020000720c */ /* 0x000fe20003fc4070 */
[----:B------:R-:W-:Y:S02]  /*29c0*/  IMAD.MOV R5, RZ, RZ, -R5 ;  /* 0x000000ffff057224 */ /* 0x000fe400078e0a05 */
[----:B------:R-:W-:Y:S01]  /*29d0*/  @!P2 IMAD.IADD R23, R23, 0x1, -R0 ;  /* 0x000000011717a824 */ /* 0x000fe200078e0a00 */
[----:B------:R-:W-:Y:S01]  /*29e0*/  ISETP.GE.AND P2, PT, R22, RZ, PT ;  /* 0x000000ff1600720c */ /* 0x000fe20003f46270 */
[----:B------:R-:W-:Y:S01]  /*29f0*/  @!P0 IMAD.MOV R7, RZ, RZ, -R7 ;  /* 0x000000ffff078224 */ /* 0x000fe200078e0a07 */
[C---:B------:R-:W-:Y:S01]  /*2a00*/  ISETP.GT.U32.AND P0, PT, R0.reuse, R4, PT ;  /* 0x000000040000720c */ /* 0x040fe20003f04070 */
[----:B------:R-:W-:Y:S02]  /*2a10*/  IMAD R5, R0, R5, R6 ;  /* 0x0000000500057224 */ /* 0x000fe400078e0206 */
[----:B------:R-:W-:Y:S01]  /*2a20*/  @!P5 IMAD.IADD R8, R8, 0x1, -R0 ;  /* 0x000000010808d824 */ /* 0x000fe200078e0a00 */
[----:B------:R-:W-:-:S03]  /*2a30*/  ISETP.GE.AND P5, PT, R11, RZ, PT ;  /* 0x000000ff0b00720c */ /* 0x000fc60003fa6270 */
[----:B------:R-:W-:Y:S01]  /*2a40*/  @!P6 IMAD.IADD R2, R2, 0x1, -R0 ;  /* 0x000000010202e824 */ /* 0x000fe200078e0a00 */
[C---:B------:R-:W-:Y:S01]  /*2a50*/  ISETP.GT.U32.AND P6, PT, R0.reuse, R5, PT ;  /* 0x000000050000720c */ /* 0x040fe20003fc4070 */
[----:B------:R-:W-:Y:S01]  /*2a60*/  IMAD.MOV.U32 R22, RZ, RZ, R9 ;  /* 0x000000ffff167224 */ /* 0x000fe200078e0009 */
[----:B------:R-:W-:Y:S01]  /*2a70*/  IABS R9, R14 ;  /* 0x0000000e00097213 */ /* 0x000fe20000000000 */
[----:B------:R-:W-:Y:S01]  /*2a80*/  IMAD.MOV.U32 R11, RZ, RZ, R23 ;  /* 0x000000ffff0b7224 */ /* 0x000fe200078e0017 */
[----:B------:R0:W-:Y:S01]  /*2a90*/  STL [R1+0x114], R7 ;  /* 0x0001140701007387 */ /* 0x0001e20000100800 */
[----:B------:R-:W-:Y:S01]  /*2aa0*/  @!P1 IMAD.MOV R19, RZ, RZ, -R19 ;  /* 0x000000ffff139224 */ /* 0x000fe200078e0a13 */
[----:B------:R-:W-:Y:S01]  /*2ab0*/  ISETP.GT.U32.AND P1, PT, R0, R2, PT ;  /* 0x000000020000720c */ /* 0x000fe20003f24070 */
[----:B------:R-:W-:Y:S02]  /*2ac0*/  @!P4 IMAD.MOV R11, RZ, RZ, -R11 ;  /* 0x000000ffff0bc224 */ /* 0x000fe400078e0a0b */
[----:B------:R-:W-:-:S04]  /*2ad0*/  IMAD.HI.U32 R6, R18, R9, RZ ;  /* 0x0000000912067227 */ /* 0x000fc800078e00ff */
[----:B0-----:R-:W-:Y:S02]  /*2ae0*/  IMAD.MOV.U32 R7, RZ, RZ, R8 ;  /* 0x000000ffff077224 */ /* 0x001fe400078e0008 */
[----:B------:R-:W-:Y:S02]  /*2af0*/  @!P0 IMAD.IADD R4, R4, 0x1, -R0 ;  /* 0x0000000104048824 */ /* 0x000fe400078e0a00 */
[----:B------:R-:W-:Y:S01]  /*2b00*/  @!P2 IMAD.MOV R7, RZ, RZ, -R7 ;  /* 0x000000ffff07a224 */ /* 0x000fe200078e0a07 */
[----:B------:R-:W-:Y:S01]  /*2b10*/  STL [R1+0x118], R19 ;  /* 0x0001181301007387 */ /* 0x000fe20000100800 */
[----:B------:R-:W-:-:S03]  /*2b20*/  IMAD.MOV R6, RZ, RZ, -R6 ;  /* 0x000000ffff067224 */ /* 0x000fc600078e0a06 */
[----:B------:R0:W-:Y:S01]  /*2b30*/  STL [R1+0x11c], R11 ;  /* 0x00011c0b01007387 */ /* 0x0001e20000100800 */
[----:B------:R-:W-:-:S03]  /*2b40*/  @!P6 IMAD.IADD R5, R5, 0x1, -R0 ;  /* 0x000000010505e824 */ /* 0x000fc600078e0a00 */
[----:B------:R-:W-:Y:S01]  /*2b50*/  STL [R1+0x120], R7 ;  /* 0x0001200701007387 */ /* 0x000fe20000100800 */
[----:B------:R-:W-:Y:S02]  /*2b60*/  IMAD R9, R0, R6, R9 ;  /* 0x0000000600097224 */ /* 0x000fe400078e0209 */
[----:B0-----:R-:W-:Y:S01]  /*2b70*/  IMAD.MOV.U32 R11, RZ, RZ, R4 ;  /* 0x000000ffff0b7224 */ /* 0x001fe200078e0004 */
[----:B------:R-:W-:Y:S01]  /*2b80*/  ISETP.GE.AND P2, PT, R14, RZ, PT ;  /* 0x000000ff0e00720c */ /* 0x000fe20003f46270 */
[----:B------:R-:W-:Y:S01]  /*2b90*/  @!P1 IMAD.IADD R2, R2, 0x1, -R0 ;  /* 0x0000000102029824 */ /* 0x000fe200078e0a00 */
[----:B------:R-:W4:Y:S01]  /*2ba0*/  LDL.LU R14, [R1+0x10] ;  /* 0x00001000010e7983 */ /* 0x000f220000300800 */
[----:B------:R-:W-:Y:S01]  /*2bb0*/  @!P5 IMAD.MOV R11, RZ, RZ, -R11 ;  /* 0x000000ffff0bd224 */ /* 0x000fe200078e0a0b */
[C---:B------:R-:W-:Y:S02]  /*2bc0*/  ISETP.GT.U32.AND P5, PT, R0.reuse, R5, PT ;  /* 0x000000050000720c */ /* 0x040fe40003fa4070 */
[----:B------:R-:W-:-:S02]  /*2bd0*/  ISETP.GT.U32.AND P6, PT, R0, R9, PT ;  /* 0x000000090000720c */ /* 0x000fc40003fc4070 */
[----:B------:R0:W-:Y:S02]  /*2be0*/  STL [R1+0x124], R11 ;  /* 0x0001240b01007387 */ /* 0x0001e40000100800 */
[----:B0-----:R-:W-:-:S07]  /*2bf0*/  IMAD.MOV.U32 R11, RZ, RZ, R2 ;  /* 0x000000ffff0b7224 */ /* 0x001fce00078e0002 */
[--C-:B------:R-:W-:Y:S02]  /*2c00*/  @!P5 IMAD.IADD R5, R5, 0x1, -R0.reuse ;  /* 0x000000010505d824 */ /* 0x100fe400078e0a00 */
[----:B------:R-:W-:Y:S02]  /*2c10*/  @!P6 IMAD.IADD R9, R9, 0x1, -R0 ;  /* 0x000000010909e824 */ /* 0x000fe400078e0a00 */
[----:B------:R-:W-:-:S03]  /*2c20*/  @!P3 IMAD.MOV R11, RZ, RZ, -R11 ;  /* 0x000000ffff0bb224 */ /* 0x000fc600078e0a0b */
[----:B------:R-:W-:Y:S02]  /*2c30*/  ISETP.GT.U32.AND P6, PT, R0, R9, PT ;  /* 0x000000090000720c */ /* 0x000fe40003fc4070 */
[----:B------:R-:W-:Y:S01]  /*2c40*/  ISETP.GE.AND P4, PT, R22, RZ, PT ;  /* 0x000000ff1600720c */ /* 0x000fe20003f86270 */
[----:B------:R-:W-:-:S10]  /*2c50*/  IMAD.MOV.U32 R23, RZ, RZ, R10 ;  /* 0x000000ffff177224 */ /* 0x000fd400078e000a */
[----:B------:R-:W-:Y:S01]  /*2c60*/  @!P6 IMAD.IADD R9, R9, 0x1, -R0 ;  /* 0x000000010909e824 */ /* 0x000fe200078e0a00 */
[----:B---3--:R-:W-:-:S05]  /*2c70*/  IABS R7, R12 ;  /* 0x0000000c00077213 */ /* 0x008fca0000000000 */
[----:B------:R-:W-:-:S04]  /*2c80*/  IMAD.HI.U32 R8, R18, R7, RZ ;  /* 0x0000000712087227 */ /* 0x000fc800078e00ff */
[----:B------:R-:W-:-:S04]  /*2c90*/  IMAD.MOV R2, RZ, RZ, -R8 ;  /* 0x000000ffff027224 */ /* 0x000fc800078e0a08 */
[----:B------:R-:W-:-:S05]  /*2ca0*/  IMAD R2, R0, R2, R7 ;  /* 0x0000000200027224 */ /* 0x000fca00078e0207 */
[----:B------:R-:W-:Y:S02]  /*2cb0*/  ISETP.GT.U32.AND P5, PT, R0, R2, PT ;  /* 0x000000020000720c */ /* 0x000fe40003fa4070 */
[----:B--2---:R-:W-:Y:S02]  /*2cc0*/  IABS R6, R16 ;  /* 0x0000001000067213 */ /* 0x004fe40000000000 */
[----:B----4-:R-:W-:Y:S02]  /*2cd0*/  IABS R8, R24 ;  /* 0x0000001800087213 */ /* 0x010fe40000000000 */
[----:B------:R-:W-:Y:S02]  /*2ce0*/  ISETP.GE.AND P1, PT, R13, RZ, PT ;  /* 0x000000ff0d00720c */ /* 0x000fe40003f26270 */
[----:B------:R-:W-:Y:S01]  /*2cf0*/  IABS R4, R13 ;  /* 0x0000000d00047213 */ /* 0x000fe20000000000 */
[----:B------:R-:W-:Y:S01]  /*2d00*/  IMAD.MOV.U32 R7, RZ, RZ, R8 ;  /* 0x000000ffff077224 */ /* 0x000fe200078e0008 */
[----:B------:R-:W2:Y:S03]  /*2d10*/  LDL R13, [R1+0x14] ;  /* 0x00001400010d7983 */ /* 0x000ea60000100800 */
[----:B------:R-:W-:Y:S01]  /*2d20*/  @!P5 IMAD.IADD R2, R2, 0x1, -R0 ;  /* 0x000000010202d824 */ /* 0x000fe200078e0a00 */
[----:B------:R0:W-:Y:S04]  /*2d30*/  STL [R1+0x128], R11 ;  /* 0x0001280b01007387 */ /* 0x0001e80000100800 */
[----:B------:R-:W-:Y:S01]  /*2d40*/  ISETP.GT.U32.AND P5, PT, R0, R2, PT ;  /* 0x000000020000720c */ /* 0x000fe20003fa4070 */
[----:B------:R-:W-:Y:S01]  /*2d50*/  IMAD.HI.U32 R10, R18, R6, RZ ;  /* 0x00000006120a7227 */ /* 0x000fe200078e00ff */
[----:B------:R-:W-:Y:S01]  /*2d60*/  ISETP.GE.AND P3, PT, R16, RZ, PT ;  /* 0x000000ff1000720c */ /* 0x000fe20003f66270 */
[----:B------:R-:W3:Y:S02]  /*2d70*/  LDL.LU R19, [R1+0x18] ;  /* 0x0000180001137983 */ /* 0x000ee40000300800 */
[----:B0-----:R-:W-:-:S02]  /*2d80*/  IMAD.HI.U32 R11, R18, R7, RZ ;  /* 0x00000007120b7227 */ /* 0x001fc400078e00ff */
[----:B------:R-:W4:Y:S02]  /*2d90*/  LDL.LU R22, [R1+0x24] ;  /* 0x0000240001167983 */ /* 0x000f240000300800 */
[----:B------:R-:W-:Y:S02]  /*2da0*/  IMAD.MOV R11, RZ, RZ, -R11 ;  /* 0x000000ffff0b7224 */ /* 0x000fe400078e0a0b */
[----:B------:R-:W-:Y:S02]  /*2db0*/  IMAD.MOV.U32 R16, RZ, RZ, R9 ;  /* 0x000000ffff107224 */ /* 0x000fe400078e0009 */
[----:B------:R-:W-:Y:S02]  /*2dc0*/  IMAD R7, R0, R11, R7 ;  /* 0x0000000b00077224 */ /* 0x000fe400078e0207 */
[----:B------:R-:W-:Y:S02]  /*2dd0*/  IMAD.MOV.U32 R11, RZ, RZ, R5 ;  /* 0x000000ffff0b7224 */ /* 0x000fe400078e0005 */
[----:B------:R-:W-:-:S02]  /*2de0*/  IMAD.MOV R10, RZ, RZ, -R10 ;  /* 0x000000ffff0a7224 */ /* 0x000fc400078e0a0a */
[----:B------:R-:W-:Y:S02]  /*2df0*/  @!P4 IMAD.MOV R11, RZ, RZ, -R11 ;  /* 0x000000ffff0bc224 */ /* 0x000fe400078e0a0b */
[----:B------:R-:W-:Y:S02]  /*2e00*/  @!P2 IMAD.MOV R16, RZ, RZ, -R16 ;  /* 0x000000ffff10a224 */ /* 0x000fe400078e0a10 */
[----:B------:R-:W-:Y:S02]  /*2e10*/  IMAD R6, R0, R10, R6 ;  /* 0x0000000a00067224 */ /* 0x000fe400078e0206 */
[----:B------:R-:W4:Y:S01]  /*2e20*/  LDL R10, [R1+0x20] ;  /* 0x00002000010a7983 */ /* 0x000f220000100800 */
[----:B------:R-:W-:Y:S01]  /*2e30*/  @!P5 IMAD.IADD R2, R2, 0x1, -R0 ;  /* 0x000000010202d824 */ /* 0x000fe200078e0a00 */
[----:B------:R-:W-:Y:S01]  /*2e40*/  ISETP.GE.AND P5, PT, R24, RZ, PT ;  /* 0x000000ff1800720c */ /* 0x000fe20003fa6270 */
[----:B------:R-:W-:Y:S01]  /*2e50*/  IMAD.MOV.U32 R24, RZ, RZ, R15 ;  /* 0x000000ffff187224 */ /* 0x000fe200078e000f */
[----:B------:R-:W-:Y:S04]  /*2e60*/  STL [R1+0x130], R11 ;  /* 0x0001300b01007387 */ /* 0x000fe80000100800 */
[----:B------:R0:W-:Y:S04]  /*2e70*/  STL [R1+0x134], R16 ;  /* 0x0001341001007387 */ /* 0x0001e80000100800 */
[----:B------:R-:W2:Y:S01]  /*2e80*/  LDL.LU R15, [R1+0x28] ;  /* 0x00002800010f7983 */ /* 0x000ea20000300800 */
[----:B------:R-:W-:Y:S01]  /*2e90*/  ISETP.GE.AND P0, PT, R12, RZ, PT ;  /* 0x000000ff0c00720c */ /* 0x000fe20003f06270 */
[----:B------:R-:W-:-:S04]  /*2ea0*/  IMAD.HI.U32 R12, R18, R4, RZ ;  /* 0x00000004120c7227 */ /* 0x000fc800078e00ff */
[----:B------:R-:W-:-:S04]  /*2eb0*/  IMAD.MOV R12, RZ, RZ, -R12 ;  /* 0x000000ffff0c7224 */ /* 0x000fc800078e0a0c */
[----:B------:R-:W-:-:S05]  /*2ec0*/  IMAD R4, R0, R12, R4 ;  /* 0x0000000c00047224 */ /* 0x000fca00078e0204 */
[C---:B------:R-:W-:Y:S02]  /*2ed0*/  ISETP.GT.U32.AND P6, PT, R0.reuse, R4, PT ;  /* 0x000000040000720c */ /* 0x040fe40003fc4070 */
[----:B------:R-:W-:Y:S02]  /*2ee0*/  ISETP.GT.U32.AND P4, PT, R0, R6, PT ;  /* 0x000000060000720c */ /* 0x000fe40003f84070 */
[----:B------:R-:W-:-:S09]  /*2ef0*/  IABS R8, R14 ;  /* 0x0000000e00087213 */ /* 0x000fd20000000000 */
[----:B------:R-:W-:Y:S01]  /*2f00*/  @!P6 IMAD.IADD R4, R4, 0x1, -R0 ;  /* 0x000000010404e824 */ /* 0x000fe200078e0a00 */
[----:B------:R-:W-:Y:S01]  /*2f10*/  ISETP.GT.U32.AND P2, PT, R0, R7, PT ;  /* 0x000000070000720c */ /* 0x000fe20003f44070 */
[----:B--2---:R1:W-:Y:S04]  /*2f20*/  STL [R1+0xac0], R15 ;  /* 0x000ac00f01007387 */ /* 0x0043e80000100800 */
[----:B0-----:R-:W2:Y:S04]  /*2f30*/  LDL.LU R16, [R1+0x2c] ;  /* 0x00002c0001107983 */ /* 0x001ea80000300800 */
[----:B-1----:R-:W2:Y:S01]  /*2f40*/  LDL.LU R15, [R1+0x14] ;  /* 0x00001400010f7983 */ /* 0x002ea20000300800 */
[----:B------:R-:W-:Y:S01]  /*2f50*/  IABS R12, R13 ;  /* 0x0000000d000c7213 */ /* 0x000fe20000000000 */
[----:B------:R-:W-:-:S04]  /*2f60*/  IMAD.HI.U32 R13, R18, R8, RZ ;  /* 0x00000008120d7227 */ /* 0x000fc800078e00ff */
[----:B------:R-:W-:Y:S02]  /*2f70*/  IMAD.MOV R13, RZ, RZ, -R13 ;  /* 0x000000ffff0d7224 */ /* 0x000fe400078e0a0d */
[----:B------:R-:W-:-:S04]  /*2f80*/  IMAD.HI.U32 R5, R18, R12, RZ ;  /* 0x0000000c12057227 */ /* 0x000fc800078e00ff */
[C---:B------:R-:W-:Y:S02]  /*2f90*/  IMAD R8, R0.reuse, R13, R8 ;  /* 0x0000000d00087224 */ /* 0x040fe400078e0208 */
[----:B------:R-:W-:Y:S01]  /*2fa0*/  IMAD.MOV R5, RZ, RZ, -R5 ;  /* 0x000000ffff057224 */ /* 0x000fe200078e0a05 */
[----:B------:R-:W-:Y:S02]  /*2fb0*/  IABS R11, R23 ;  /* 0x00000017000b7213 */ /* 0x000fe40000000000 */
[C---:B------:R-:W-:Y:S01]  /*2fc0*/  ISETP.GT.U32.AND P6, PT, R0.reuse, R8, PT ;  /* 0x000000080000720c */ /* 0x040fe20003fc4070 */
[----:B------:R-:W-:Y:S01]  /*2fd0*/  IMAD R12, R0, R5, R12 ;  /* 0x00000005000c7224 */ /* 0x000fe200078e020c */
[----:B---3--:R-:W-:Y:S01]  /*2fe0*/  IABS R5, R19 ;  /* 0x0000001300057213 */ /* 0x008fe20000000000 */
[----:B------:R-:W-:Y:S01]  /*2ff0*/  @!P4 IMAD.IADD R6, R6, 0x1, -R0 ;  /* 0x000000010606c824 */ /* 0x000fe200078e0a00 */
[----:B------:R-:W-:Y:S01]  /*3000*/  ISETP.GT.U32.AND P4, PT, R0, R4, PT ;  /* 0x000000040000720c */ /* 0x000fe20003f84070 */
[----:B------:R-:W-:-:S02]  /*3010*/  IMAD.MOV.U32 R13, RZ, RZ, R2 ;  /* 0x000000ffff0d7224 */ /* 0x000fc400078e0002 */
[----:B------:R-:W-:Y:S02]  /*3020*/  IMAD.MOV.U32 R2, RZ, RZ, R11 ;  /* 0x000000ffff027224 */ /* 0x000fe400078e000b */
[----:B------:R-:W-:-:S04]  /*3030*/  IMAD.HI.U32 R11, R18, R5, RZ ;  /* 0x00000005120b7227 */ /* 0x000fc800078e00ff */
[----:B------:R-:W-:Y:S02]  /*3040*/  IMAD.MOV R11, RZ, RZ, -R11 ;  /* 0x000000ffff0b7224 */ /* 0x000fe400078e0a0b */
[--C-:B------:R-:W-:Y:S02]  /*3050*/  @!P6 IMAD.IADD R8, R8, 0x1, -R0.reuse ;  /* 0x000000010808e824 */ /* 0x100fe400078e0a00 */
[----:B------:R-:W-:Y:S01]  /*3060*/  @!P2 IMAD.IADD R7, R7, 0x1, -R0 ;  /* 0x000000010707a824 */ /* 0x000fe200078e0a00 */
[C---:B------:R-:W-:Y:S01]  /*3070*/  ISETP.GT.U32.AND P2, PT, R0.reuse, R6, PT ;  /* 0x000000060000720c */ /* 0x040fe20003f44070 */
[----:B------:R-:W-:Y:S02]  /*3080*/  IMAD R5, R0, R11, R5 ;  /* 0x0000000b00057224 */ /* 0x000fe400078e0205 */
[----:B------:R-:W-:-:S04]  /*3090*/  IMAD.HI.U32 R11, R18, R2, RZ ;  /* 0x00000002120b7227 */ /* 0x000fc800078e00ff */
[----:B------:R-:W-:Y:S01]  /*30a0*/  @!P0 IMAD.MOV R13, RZ, RZ, -R13 ;  /* 0x000000ffff0d8224 */ /* 0x000fe200078e0a0d */
[----:B------:R-:W-:Y:S01]  /*30b0*/  ISETP.GT.U32.AND P0, PT, R0, R8, PT ;  /* 0x000000080000720c */ /* 0x000fe20003f04070 */
[----:B------:R-:W-:Y:S01]  /*30c0*/  @!P4 IMAD.IADD R4, R4, 0x1, -R0 ;  /* 0x000000010404c824 */ /* 0x000fe200078e0a00 */
[----:B------:R-:W-:Y:S01]  /*30d0*/  ISETP.GT.U32.AND P4, PT, R0, R12, PT ;  /* 0x0000000c0000720c */ /* 0x000fe20003f84070 */
[----:B------:R-:W-:Y:S01]  /*30e0*/  IMAD.MOV R11, RZ, RZ, -R11 ;  /* 0x000000ffff0b7224 */ /* 0x000fe200078e0a0b */
[----:B----4-:R-:W-:-:S03]  /*30f0*/  IABS R10, R10 ;  /* 0x0000000a000a7213 */ /* 0x010fc60000000000 */
[C---:B------:R-:W-:Y:S02]  /*3100*/  IMAD R2, R0.reuse, R11, R2 ;  /* 0x0000000b00027224 */ /* 0x040fe400078e0202 */
[----:B------:R-:W-:Y:S01]  /*3110*/  IMAD.MOV.U32 R11, RZ, RZ, R23 ;  /* 0x000000ffff0b7224 */ /* 0x000fe200078e0017 */
[----:B------:R0:W-:Y:S01]  /*3120*/  STL [R1+0x138], R13 ;  /* 0x0001380d01007387 */ /* 0x0001e20000100800 */
[----:B------:R-:W-:Y:S01]  /*3130*/  IMAD.MOV.U32 R23, RZ, RZ, R4 ;  /* 0x000000ffff177224 */ /* 0x000fe200078e0004 */
[----:B------:R-:W-:Y:S01]  /*3140*/  ISETP.GT.U32.AND P6, PT, R0, R7, PT ;  /* 0x000000070000720c */ /* 0x000fe20003fc4070 */
[--C-:B------:R-:W-:Y:S02]  /*3150*/  @!P2 IMAD.IADD R6, R6, 0x1, -R0.reuse ;  /* 0x000000010606a824 */ /* 0x100fe400078e0a00 */
[----:B------:R-:W-:Y:S02]  /*3160*/  @!P1 IMAD.MOV R23, RZ, RZ, -R23 ;  /* 0x000000ffff179224 */ /* 0x000fe400078e0a17 */
[----:B------:R-:W-:-:S02]  /*3170*/  @!P0 IMAD.IADD R8, R8, 0x1, -R0 ;  /* 0x0000000108088824 */ /* 0x000fc400078e0a00 */
[----:B0-----:R-:W-:Y:S01]  /*3180*/  IMAD.HI.U32 R13, R18, R10, RZ ;  /* 0x0000000a120d7227 */ /* 0x001fe200078e00ff */
[----:B------:R-:W-:-:S03]  /*3190*/  ISETP.GE.AND P2, PT, R14, RZ, PT ;  /* 0x000000ff0e00720c */ /* 0x000fc60003f46270 */
[----:B------:R-:W-:Y:S02]  /*31a0*/  IMAD.MOV R13, RZ, RZ, -R13 ;  /* 0x000000ffff0d7224 */ /* 0x000fe400078e0a0d */
[----:B------:R-:W-:Y:S01]  /*31b0*/  @!P4 IMAD.IADD R12, R12, 0x1, -R0 ;  /* 0x000000010c0cc824 */ /* 0x000fe200078e0a00 */
[----:B------:R-:W-:Y:S01]  /*31c0*/  ISETP.GE.AND P4, PT, R19, RZ, PT ;  /* 0x000000ff1300720c */ /* 0x000fe20003f86270 */
[----:B------:R-:W-:Y:S02]  /*31d0*/  @!P3 IMAD.MOV R6, RZ, RZ, -R6 ;  /* 0x000000ffff06b224 */ /* 0x000fe400078e0a06 */
[----:B------:R-:W-:Y:S02]  /*31e0*/  IMAD R10, R0, R13, R10 ;  /* 0x0000000d000a7224 */ /* 0x000fe400078e020a */
[----:B------:R-:W-:Y:S02]  /*31f0*/  IMAD.MOV.U32 R13, RZ, RZ, R8 ;  /* 0x000000ffff0d7224 */ /* 0x000fe400078e0008 */
[----:B------:R-:W-:-:S02]  /*3200*/  @!P6 IMAD.IADD R7, R7, 0x1, -R0 ;  /* 0x000000010707e824 */ /* 0x000fc400078e0a00 */
[----:B------:R-:W-:Y:S02]  /*3210*/  @!P2 IMAD.MOV R13, RZ, RZ, -R13 ;  /* 0x000000ffff0da224 */ /* 0x000fe400078e0a0d */
[----:B------:R-:W-:Y:S01]  /*3220*/  @!P5 IMAD.MOV R7, RZ, RZ, -R7 ;  /* 0x000000ffff07d224 */ /* 0x000fe200078e0a07 */
[----:B------:R-:W-:Y:S02]  /*3230*/  ISETP.GE.AND P2, PT, R11, RZ, PT ;  /* 0x000000ff0b00720c */ /* 0x000fe40003f46270 */
[----:B--2---:R-:W-:Y:S02]  /*3240*/  ISETP.GE.AND P0, PT, R15, RZ, PT ;  /* 0x000000ff0f00720c */ /* 0x004fe40003f06270 */
[----:B------:R-:W2:Y:S04]  /*3250*/  LDL.LU R15, [R1+0xac0] ;  /* 0x000ac000010f7983 */ /* 0x000ea80000300800 */
[----:B------:R-:W3:Y:S04]  /*3260*/  LDL.LU R19, [R1+0x30] ;  /* 0x0000300001137983 */ /* 0x000ee80000300800 */
[----:B------:R0:W-:Y:S04]  /*3270*/  STL [R1+0x13c], R23 ;  /* 0x00013c1701007387 */ /* 0x0001e80000100800 */
[----:B0-----:R-:W4:Y:S04]  /*3280*/  LDL.LU R23, [R1+0x3c] ;  /* 0x00003c0001177983 */ /* 0x001f280000300800 */
[----:B------:R-:W-:Y:S04]  /*3290*/  STL [R1+0x140], R6 ;  /* 0x0001400601007387 */ /* 0x000fe80000100800 */
[----:B------:R-:W3:Y:S04]  /*32a0*/  LDL.LU R8, [R1+0x20] ;  /* 0x0000200001087983 */ /* 0x000ee80000300800 */
[----:B------:R-:W-:Y:S04]  /*32b0*/  STL [R1+0x144], R7 ;  /* 0x0001440701007387 */ /* 0x000fe80000100800 */
[----:B------:R-:W4:Y:S04]  /*32c0*/  LDL R11, [R1+0x34] ;  /* 0x00003400010b7983 */ /* 0x000f280000100800 */
[----:B------:R0:W-:Y:S04]  /*32d0*/  STL [R1+0x14c], R13 ;  /* 0x00014c0d01007387 */ /* 0x0001e80000100800 */
[----:B0-----:R-:W4:Y:S01]  /*32e0*/  LDL R13, [R1+0x38] ;  /* 0x00003800010d7983 */ /* 0x001f220000100800 */
[----:B------:R-:W-:-:S02]  /*32f0*/  ISETP.GT.U32.AND P6, PT, R0, R5, PT ;  /* 0x000000050000720c */ /* 0x000fc40003fc4070 */
[----:B------:R-:W-:Y:S02]  /*3300*/  IABS R9, R22 ;  /* 0x0000001600097213 */ /* 0x000fe40000000000 */
[----:B------:R-:W-:-:S03]  /*3310*/  ISETP.GT.U32.AND P1, PT, R0, R12, PT ;  /* 0x0000000c0000720c */ /* 0x000fc60003f24070 */
[----:B------:R-:W-:-:S04]  /*3320*/  IMAD.HI.U32 R14, R18, R9, RZ ;  /* 0x00000009120e7227 */ /* 0x000fc800078e00ff */
[----:B------:R-:W-:Y:S02]  /*3330*/  IMAD.MOV R14, RZ, RZ, -R14 ;  /* 0x000000ffff0e7224 */ /* 0x000fe400078e0a0e */
[--C-:B------:R-:W-:Y:S02]  /*3340*/  @!P6 IMAD.IADD R5, R5, 0x1, -R0.reuse ;  /* 0x000000010505e824 */ /* 0x100fe400078e0a00 */
[----:B------:R-:W-:Y:S02]  /*3350*/  IMAD R14, R0, R14, R9 ;  /* 0x0000000e000e7224 */ /* 0x000fe400078e0209 */
[----:B------:R-:W-:Y:S01]  /*3360*/  @!P1 IMAD.IADD R12, R12, 0x1, -R0 ;  /* 0x000000010c0c9824 */ /* 0x000fe200078e0a00 */
[C---:B------:R-:W-:Y:S02]  /*3370*/  ISETP.GT.U32.AND P3, PT, R0.reuse, R5, PT ;  /* 0x000000050000720c */ /* 0x040fe40003f64070 */
[C---:B------:R-:W-:Y:S02]  /*3380*/  ISETP.GT.U32.AND P1, PT, R0.reuse, R14, PT ;  /* 0x0000000e0000720c */ /* 0x040fe40003f24070 */
[----:B------:R-:W-:-:S02]  /*3390*/  ISETP.GT.U32.AND P6, PT, R0, R2, PT ;  /* 0x000000020000720c */ /* 0x000fc40003fc4070 */
[----:B------:R-:W-:Y:S02]  /*33a0*/  ISETP.GT.U32.AND P5, PT, R0, R10, PT ;  /* 0x0000000a0000720c */ /* 0x000fe40003fa4070 */
[----:B------:R-:W-:-:S05]  /*33b0*/  IABS R4, R16 ;  /* 0x0000001000047213 */ /* 0x000fca0000000000 */
[--C-:B------:R-:W-:Y:S02]  /*33c0*/  @!P3 IMAD.IADD R5, R5, 0x1, -R0.reuse ;  /* 0x000000010505b824 */ /* 0x100fe400078e0a00 */
[--C-:B------:R-:W-:Y:S02]  /*33d0*/  @!P1 IMAD.IADD R14, R14, 0x1, -R0.reuse ;  /* 0x000000010e0e9824 */ /* 0x100fe400078e0a00 */
[----:B------:R-:W-:Y:S02]  /*33e0*/  @!P6 IMAD.IADD R2, R2, 0x1, -R0 ;  /* 0x000000010202e824 */ /* 0x000fe400078e0a00 */
[----:B------:R-:W-:-:S04]  /*33f0*/  IMAD.HI.U32 R7, R18, R4, RZ ;  /* 0x0000000412077227 */ /* 0x000fc800078e00ff */
[----:B------:R-:W-:Y:S01]  /*3400*/  @!P5 IMAD.IADD R10, R10, 0x1, -R0 ;  /* 0x000000010a0ad824 */ /* 0x000fe200078e0a00 */
[----:B------:R-:W-:Y:S01]  /*3410*/  ISETP.GT.U32.AND P5, PT, R0, R2, PT ;  /* 0x000000020000720c */ /* 0x000fe20003fa4070 */
[----:B------:R-:W-:-:S03]  /*3420*/  IMAD.MOV R7, RZ, RZ, -R7 ;  /* 0x000000ffff077224 */ /* 0x000fc600078e0a07 */
[----:B------:R-:W-:Y:S01]  /*3430*/  ISETP.GT.U32.AND P1, PT, R0, R10, PT ;  /* 0x0000000a0000720c */ /* 0x000fe20003f24070 */
[----:B------:R-:W-:Y:S01]  /*3440*/  @!P4 IMAD.MOV R5, RZ, RZ, -R5 ;  /* 0x000000ffff05c224 */ /* 0x000fe200078e0a05 */
[----:B------:R-:W-:Y:S02]  /*3450*/  ISETP.GE.AND P6, PT, R22, RZ, PT ;  /* 0x000000ff1600720c */ /* 0x000fe40003fc6270 */
[----:B------:R-:W4:Y:S05]  /*3460*/  LDL.LU R22, [R1+0x50] ;  /* 0x0000500001167983 */ /* 0x000f2a0000300800 */
[----:B------:R-:W-:-:S04]  /*3470*/  @!P5 IMAD.IADD R2, R2, 0x1, -R0 ;  /* 0x000000010202d824 */ /* 0x000fc800078e0a00 */
[----:B------:R-:W-:Y:S02]  /*3480*/  @!P2 IMAD.MOV R2, RZ, RZ, -R2 ;  /* 0x000000ffff02a224 */ /* 0x000fe400078e0a02 */
[----:B------:R-:W-:Y:S01]  /*3490*/  @!P1 IMAD.IADD R10, R10, 0x1, -R0 ;  /* 0x000000010a0a9824 */ /* 0x000fe200078e0a00 */
[----:B--2---:R-:W-:-:S05]  /*34a0*/  IABS R9, R15 ;  /* 0x0000000f00097213 */ /* 0x004fca0000000000 */
[----:B------:R-:W-:-:S04]  /*34b0*/  IMAD.HI.U32 R6, R18, R9, RZ ;  /* 0x0000000912067227 */ /* 0x000fc800078e00ff */
[----:B------:R-:W-:Y:S01]  /*34c0*/  IMAD.MOV R6, RZ, RZ, -R6 ;  /* 0x000000ffff067224 */ /* 0x000fe200078e0a06 */
[----:B---3--:R-:W-:Y:S01]  /*34d0*/  ISETP.GE.AND P3, PT, R8, RZ, PT ;  /* 0x000000ff0800720c */ /* 0x008fe20003f66270 */
[----:B------:R-:W-:-:S04]  /*34e0*/  IMAD.MOV.U32 R8, RZ, RZ, R12 ;  /* 0x000000ffff087224 */ /* 0x000fc800078e000c */
[----:B------:R-:W-:Y:S01]  /*34f0*/  @!P0 IMAD.MOV R8, RZ, RZ, -R8 ;  /* 0x000000ffff088224 */ /* 0x000fe200078e0a08 */
[C---:B------:R-:W-:Y:S01]  /*3500*/  ISETP.GT.U32.AND P0, PT, R0.reuse, R14, PT ;  /* 0x0000000e0000720c */ /* 0x040fe20003f04070 */
[C---:B------:R-:W-:Y:S02]  /*3510*/  IMAD R9, R0.reuse, R6, R9 ;  /* 0x0000000600097224 */ /* 0x040fe400078e0209 */
[----:B------:R-:W-:-:S10]  /*3520*/  IMAD R6, R0, R7, R4 ;  /* 0x0000000700067224 */ /* 0x000fd400078e0204 */
[----:B------:R-:W-:Y:S01]  /*3530*/  @!P0 IMAD.IADD R14, R14, 0x1, -R0 ;  /* 0x000000010e0e8824 */ /* 0x000fe200078e0a00 */
[----:B----4-:R-:W-:Y:S02]  /*3540*/  IABS R7, R13 ;  /* 0x0000000d00077213 */ /* 0x010fe40000000000 */
[----:B------:R-:W-:-:S03]  /*3550*/  ISETP.GE.AND P0, PT, R15, RZ, PT ;  /* 0x000000ff0f00720c */ /* 0x000fc60003f06270 */
[----:B------:R-:W-:-:S04]  /*3560*/  IMAD.HI.U32 R15, R18, R7, RZ ;  /* 0x00000007120f7227 */ /* 0x000fc800078e00ff */
[----:B------:R-:W-:Y:S01]  /*3570*/  IMAD.MOV R15, RZ, RZ, -R15 ;  /* 0x000000ffff0f7224 */ /* 0x000fe200078e0a0f */
[----:B------:R-:W-:Y:S03]  /*3580*/  STL [R1+0x158], R8 ;  /* 0x0001580801007387 */ /* 0x000fe60000100800 */
[----:B------:R-:W-:Y:S02]  /*3590*/  IMAD R7, R0, R15, R7 ;  /* 0x0000000f00077224 */ /* 0x000fe400078e0207 */
[----:B------:R-:W2:Y:S04]  /*35a0*/  LDL.LU R15, [R1+0x40] ;  /* 0x00004000010f7983 */ /* 0x000ea80000300800 */
[----:B------:R-:W-:Y:S04]  /*35b0*/  STL [R1+0x15c], R5 ;  /* 0x00015c0501007387 */ /* 0x000fe80000100800 */
[----:B------:R0:W-:Y:S02]  /*35c0*/  STL [R1+0x164], R2 ;  /* 0x0001640201007387 */ /* 0x0001e40000100800 */
[----:B0-----:R-:W-:-:S02]  /*35d0*/  IMAD.MOV.U32 R2, RZ, RZ, R10 ;  /* 0x000000ffff027224 */ /* 0x001fc400078e000a */
[----:B------:R-:W3:Y:S01]  /*35e0*/  LDL.LU R10, [R1+0x38] ;  /* 0x00003800010a7983 */ /* 0x000ee20000300800 */
[----:B------:R-:W-:Y:S01]  /*35f0*/  ISETP.GT.U32.AND P1, PT, R0, R6, PT ;  /* 0x000000060000720c */ /* 0x000fe20003f24070 */
[----:B------:R-:W-:-:S12]  /*3600*/  @!P3 IMAD.MOV R2, RZ, RZ, -R2 ;  /* 0x000000ffff02b224 */ /* 0x000fd800078e0a02 */
[----:B------:R-:W-:Y:S01]  /*3610*/  @!P1 IMAD.IADD R6, R6, 0x1, -R0 ;  /* 0x0000000106069824 */ /* 0x000fe200078e0a00 */
[----:B------:R-:W-:Y:S01]  /*3620*/  ISETP.GE.AND P1, PT, R16, RZ, PT ;  /* 0x000000ff1000720c */ /* 0x000fe20003f26270 */
[----:B------:R-:W-:Y:S02]  /*3630*/  IMAD.MOV.U32 R16, RZ, RZ, R14 ;  /* 0x000000ffff107224 */ /* 0x000fe400078e000e */
[----:B------:R-:W4:Y:S02]  /*3640*/  LDL.LU R14, [R1+0x34] ;  /* 0x00003400010e7983 */ /* 0x000f240000300800 */
[----:B------:R-:W-:Y:S02]  /*3650*/  @!P6 IMAD.MOV R16, RZ, RZ, -R16 ;  /* 0x000000ffff10e224 */ /* 0x000fe400078e0a10 */
[----:B------:R-:W-:Y:S04]  /*3660*/  STL [R1+0x168], R2 ;  /* 0x0001680201007387 */ /* 0x000fe80000100800 */
[----:B------:R0:W-:Y:S04]  /*3670*/  STL [R1+0x174], R16 ;  /* 0x0001741001007387 */ /* 0x0001e80000100800 */
[----:B0-----:R-:W4:Y:S01]  /*3680*/  LDL.LU R16, [R1+0x54] ;  /* 0x0000540001107983 */ /* 0x001f220000300800 */
[----:B------:R-:W-:-:S02]  /*3690*/  IABS R12, R19 ;  /* 0x00000013000c7213 */ /* 0x000fc40000000000 */
[----:B------:R-:W-:-:S03]  /*36a0*/  ISETP.GT.U32.AND P5, PT, R0, R9, PT ;  /* 0x000000090000720c */ /* 0x000fc60003fa4070 */
[----:B------:R-:W-:-:S04]  /*36b0*/  IMAD.HI.U32 R13, R18, R12, RZ ;  /* 0x0000000c120d7227 */ /* 0x000fc800078e00ff */
[----:B------:R-:W-:Y:S01]  /*36c0*/  IMAD.MOV R13, RZ, RZ, -R13 ;  /* 0x000000ffff0d7224 */ /* 0x000fe200078e0a0d */
[----:B------:R-:W-:-:S03]  /*36d0*/  IABS R4, R23 ;  /* 0x0000001700047213 */ /* 0x000fc60000000000 */
[----:B------:R-:W-:Y:S02]  /*36e0*/  IMAD R12, R0, R13, R12 ;  /* 0x0000000d000c7224 */ /* 0x000fe400078e020c */
[----:B------:R-:W-:Y:S01]  /*36f0*/  @!P5 IMAD.IADD R9, R9, 0x1, -R0 ;  /* 0x000000010909d824 */ /* 0x000fe200078e0a00 */
[----:B------:R-:W-:Y:S01]  /*3700*/  IABS R11, R11 ;  /* 0x0000000b000b7213 */ /* 0x000fe20000000000 */
[----:B------:R-:W-:Y:S01]  /*3710*/  IMAD.HI.U32 R13, R18, R4, RZ ;  /* 0x00000004120d7227 */ /* 0x000fe200078e00ff */
[C---:B------:R-:W-:Y:S02]  /*3720*/  ISETP.GT.U32.AND P5, PT, R0.reuse, R12, PT ;  /* 0x0000000c0000720c */ /* 0x040fe40003fa4070 */
[----:B------:R-:W-:Y:S01]  /*3730*/  ISETP.GT.U32.AND P4, PT, R0, R9, PT ;  /* 0x000000090000720c */ /* 0x000fe20003f84070 */
[----:B------:R-:W-:Y:S02]  /*3740*/  IMAD.MOV R13, RZ, RZ, -R13 ;  /* 0x000000ffff0d7224 */ /* 0x000fe400078e0a0d */
[----:B------:R-:W-:-:S04]  /*3750*/  IMAD.HI.U32 R8, R18, R11, RZ ;  /* 0x0000000b12087227 */ /* 0x000fc800078e00ff */
[----:B------:R-:W-:Y:S02]  /*3760*/  IMAD R4, R0, R13, R4 ;  /* 0x0000000d00047224 */ /* 0x000fe400078e0204 */
[----:B------:R-:W-:Y:S02]  /*3770*/  IMAD.MOV R8, RZ, RZ, -R8 ;  /* 0x000000ffff087224 */ /* 0x000fe400078e0a08 */
[--C-:B------:R-:W-:Y:S01]  /*3780*/  @!P5 IMAD.IADD R12, R12, 0x1, -R0.reuse ;  /* 0x000000010c0cd824 */ /* 0x100fe200078e0a00 */
[C---:B------:R-:W-:Y:S01]  /*3790*/  ISETP.GT.U32.AND P5, PT, R0.reuse, R6, PT ;  /* 0x000000060000720c */ /* 0x040fe20003fa4070 */
[----:B------:R-:W-:Y:S01]  /*37a0*/  @!P4 IMAD.IADD R9, R9, 0x1, -R0 ;  /* 0x000000010909c824 */ /* 0x000fe200078e0a00 */
[C---:B------:R-:W-:Y:S01]  /*37b0*/  ISETP.GT.U32.AND P4, PT, R0.reuse, R4, PT ;  /* 0x000000040000720c */ /* 0x040fe20003f84070 */
[C---:B------:R-:W-:Y:S01]  /*37c0*/  IMAD R8, R0.reuse, R8, R11 ;  /* 0x0000000800087224 */ /* 0x040fe200078e020b */
[----:B------:R-:W-:-:S04]  /*37d0*/  ISETP.GT.U32.AND P2, PT, R0, R12, PT ;  /* 0x0000000c0000720c */ /* 0x000fc80003f44070 */
[----:B------:R-:W-:Y:S01]  /*37e0*/  ISETP.GT.U32.AND P3, PT, R0, R8, PT ;  /* 0x000000080000720c */ /* 0x000fe20003f64070 */
[----:B------:R-:W-:-:S04]  /*37f0*/  @!P0 IMAD.MOV R9, RZ, RZ, -R9 ;  /* 0x000000ffff098224 */ /* 0x000fc800078e0a09 */
[--C-:B------:R-:W-:Y:S01]  /*3800*/  @!P5 IMAD.IADD R6, R6, 0x1, -R0.reuse ;  /* 0x000000010606d824 */ /* 0x100fe200078e0a00 */
[----:B------:R-:W-:Y:S01]  /*3810*/  ISETP.GE.AND P5, PT, R19, RZ, PT ;  /* 0x000000ff1300720c */ /* 0x000fe20003fa6270 */
[--C-:B------:R-:W-:Y:S01]  /*3820*/  @!P4 IMAD.IADD R4, R4, 0x1, -R0.reuse ;  /* 0x000000010404c824 */ /* 0x100fe200078e0a00 */
[----:B------:R-:W4:Y:S01]  /*3830*/  LDL.LU R19, [R1+0x58] ;  /* 0x0000580001137983 */ /* 0x000f220000300800 */
[----:B------:R-:W-:-:S03]  /*3840*/  @!P2 IMAD.IADD R12, R12, 0x1, -R0 ;  /* 0x000000010c0ca824 */ /* 0x000fc600078e0a00 */
[----:B------:R-:W-:Y:S01]  /*3850*/  ISETP.GT.U32.AND P4, PT, R0, R4, PT ;  /* 0x000000040000720c */ /* 0x000fe20003f84070 */
[----:B------:R-:W-:Y:S01]  /*3860*/  @!P3 IMAD.IADD R8, R8, 0x1, -R0 ;  /* 0x000000010808b824 */ /* 0x000fe200078e0a00 */
[----:B------:R0:W-:Y:S01]  /*3870*/  STL [R1+0x178], R9 ;  /* 0x0001780901007387 */ /* 0x0001e20000100800 */
[----:B------:R-:W-:Y:S01]  /*3880*/  IABS R13, R22 ;  /* 0x00000016000d7213 */ /* 0x000fe20000000000 */
[----:B0-----:R-:W-:-:S04]  /*3890*/  IMAD.MOV.U32 R9, RZ, RZ, R12 ;  /* 0x000000ffff097224 */ /* 0x001fc800078e000c */
[----:B------:R-:W-:Y:S01]  /*38a0*/  @!P5 IMAD.MOV R9, RZ, RZ, -R9 ;  /* 0x000000ffff09d224 */ /* 0x000fe200078e0a09 */
[----:B------:R-:W-:-:S04]  /*38b0*/  ISETP.GE.AND P5, PT, R23, RZ, PT ;  /* 0x000000ff1700720c */ /* 0x000fc80003fa6270 */
[----:B------:R-:W-:Y:S01]  /*38c0*/  @!P4 IMAD.IADD R4, R4, 0x1, -R0 ;  /* 0x000000010404c824 */ /* 0x000fe200078e0a00 */
[----:B------:R-:W-:Y:S02]  /*38d0*/  ISETP.GE.AND P4, PT, R22, RZ, PT ;  /* 0x000000ff1600720c */ /* 0x000fe40003f86270 */
[----:B--2---:R-:W-:Y:S02]  /*38e0*/  IABS R11, R15 ;  /* 0x0000000f000b7213 */ /* 0x004fe40000000000 */
[----:B---3--:R-:W-:Y:S01]  /*38f0*/  ISETP.GE.AND P3, PT, R10, RZ, PT ;  /* 0x000000ff0a00720c */ /* 0x008fe20003f66270 */
[----:B------:R-:W-:-:S04]  /*3900*/  IMAD.MOV.U32 R10, RZ, RZ, R6 ;  /* 0x000000ffff0a7224 */ /* 0x000fc800078e0006 */
[----:B------:R-:W-:-:S05]  /*3910*/  @!P1 IMAD.MOV R10, RZ, RZ, -R10 ;  /* 0x000000ffff0a9224 */ /* 0x000fca00078e0a0a */
[----:B------:R-:W-:Y:S04]  /*3920*/  STL [R1+0x17c], R10 ;  /* 0x00017c0a01007387 */ /* 0x000fe80000100800 */
[----:B------:R-:W2:Y:S04]  /*3930*/  LDL.LU R23, [R1+0x5c] ;  /* 0x00005c0001177983 */ /* 0x000ea80000300800 */
[----:B------:R0:W-:Y:S04]  /*3940*/  STL [R1+0x188], R9 ;  /* 0x0001880901007387 */ /* 0x0001e80000100800 */
[----:B------:R-:W3:Y:S01]  /*3950*/  LDL.LU R22, [R1+0xa0] ;  /* 0x0000a00001167983 */ /* 0x000ee20000300800 */
[----:B------:R-:W-:-:S04]  /*3960*/  IMAD.HI.U32 R2, R18, R11, RZ ;  /* 0x0000000b12027227 */ /* 0x000fc800078e00ff */
[----:B------:R-:W-:-:S04]  /*3970*/  IMAD.MOV R2, RZ, RZ, -R2 ;  /* 0x000000ffff027224 */ /* 0x000fc800078e0a02 */
[----:B------:R-:W-:-:S05]  /*3980*/  IMAD R2, R0, R2, R11 ;  /* 0x0000000200027224 */ /* 0x000fca00078e020b */
[----:B------:R-:W-:Y:S02]  /*3990*/  ISETP.GT.U32.AND P1, PT, R0, R2, PT ;  /* 0x000000020000720c */ /* 0x000fe40003f24070 */
[----:B----4-:R-:W-:-:S11]  /*39a0*/  IABS R6, R16 ;  /* 0x0000001000067213 */ /* 0x010fd60000000000 */
[----:B------:R-:W-:Y:S01]  /*39b0*/  @!P1 IMAD.IADD R2, R2, 0x1, -R0 ;  /* 0x0000000102029824 */ /* 0x000fe200078e0a00 */
[----:B------:R-:W-:Y:S02]  /*39c0*/  ISETP.GE.AND P1, PT, R16, RZ, PT ;  /* 0x000000ff1000720c */ /* 0x000fe40003f26270 */
[----:B------:R-:W4:Y:S01]  /*39d0*/  LDL.LU R16, [R1+0x60] ;  /* 0x0000600001107983 */ /* 0x000f220000300800 */
[----:B------:R-:W-:Y:S02]  /*39e0*/  ISETP.GT.U32.AND P6, PT, R0, R7, PT ;  /* 0x000000070000720c */ /* 0x000fe40003fc4070 */
[----:B------:R-:W-:-:S11]  /*39f0*/  ISETP.GE.AND P2, PT, R14, RZ, PT ;  /* 0x000000ff0e00720c */ /* 0x000fd60003f46270 */
[----:B------:R-:W-:Y:S01]  /*3a00*/  @!P6 IMAD.IADD R7, R7, 0x1, -R0 ;  /* 0x000000010707e824 */ /* 0x000fe200078e0a00 */
[----:B------:R-:W-:-:S04]  /*3a10*/  ISETP.GT.U32.AND P6, PT, R0, R8, PT ;  /* 0x000000080000720c */ /* 0x000fc80003fc4070 */
[----:B------:R-:W-:Y:S01]  /*3a20*/  ISETP.GT.U32.AND P0, PT, R0, R7, PT ;  /* 0x000000070000720c */ /* 0x000fe20003f04070 */
[----:B0-----:R-:W-:-:S08]  /*3a30*/  IMAD.HI.U32 R9, R18, R6, RZ ;  /* 0x0000000612097227 */ /* 0x001fd000078e00ff */
[----:B------:R-:W-:Y:S02]  /*3a40*/  @!P6 IMAD.IADD R8, R8, 0x1, -R0 ;  /* 0x000000010808e824 */ /* 0x000fe400078e0a00 */
[----:B------:R-:W-:Y:S02]  /*3a50*/  IMAD.MOV R9, RZ, RZ, -R9 ;  /* 0x000000ffff097224 */ /* 0x000fe400078e0a09 */
[----:B------:R-:W-:Y:S02]  /*3a60*/  @!P2 IMAD.MOV R8, RZ, RZ, -R8 ;  /* 0x000000ffff08a224 */ /* 0x000fe400078e0a08 */
[----:B------:R-:W-:Y:S02]  /*3a70*/  @!P0 IMAD.IADD R7, R7, 0x1, -R0 ;  /* 0x0000000107078824 */ /* 0x000fe400078e0a00 */
[----:B------:R-:W-:Y:S01]  /*3a80*/  IMAD.HI.U32 R5, R18, R13, RZ ;  /* 0x0000000d12057227 */ /* 0x000fe200078e00ff */
[----:B------:R0:W-:Y:S03]  /*3a90*/  STL [R1+0x18c], R8 ;  /* 0x00018c0801007387 */ /* 0x0001e60000100800 */
[----:B------:R-:W-:-:S02]  /*3aa0*/  IMAD R9, R0, R9, R6 ;  /* 0x0000000900097224 */ /* 0x000fc400078e0206 */
[----:B------:R-:W-:Y:S02]  /*3ab0*/  IMAD.MOV R5, RZ, RZ, -R5 ;  /* 0x000000ffff057224 */ /* 0x000fe400078e0a05 */
[----:B0-----:R-:W-:Y:S02]  /*3ac0*/  IMAD.MOV.U32 R8, RZ, RZ, R7 ;  /* 0x000000ffff087224 */ /* 0x001fe400078e0007 */
[C---:B------:R-:W-:Y:S02]  /*3ad0*/  IMAD R5, R0.reuse, R5, R13 ;  /* 0x0000000500057224 */ /* 0x040fe400078e020d */
[----:B------:R-:W-:Y:S01]  /*3ae0*/  @!P3 IMAD.MOV R8, RZ, RZ, -R8 ;  /* 0x000000ffff08b224 */ /* 0x000fe200078e0a08 */
[C---:B------:R-:W-:Y:S02]  /*3af0*/  ISETP.GT.U32.AND P3, PT, R0.reuse, R9, PT ;  /* 0x000000090000720c */ /* 0x040fe40003f64070 */
[----:B------:R-:W-:Y:S01]  /*3b00*/  ISETP.GT.U32.AND P6, PT, R0, R5, PT ;  /* 0x000000050000720c */ /* 0x000fe20003fc4070 */
[----:B------:R-:W-:Y:S01]  /*3b10*/  @!P5 IMAD.MOV R4, RZ, RZ, -R4 ;  /* 0x000000ffff04d224 */ /* 0x000fe200078e0a04 */
[----:B------:R-:W-:Y:S01]  /*3b20*/  IABS R10, R19 ;  /* 0x00000013000a7213 */ /* 0x000fe20000000000 */
[----:B------:R-:W-:Y:S01]  /*3b30*/  STL [R1+0x194], R8 ;  /* 0x0001940801007387 */ /* 0x000fe20000100800 */
[----:B------:R-:W-:-:S02]  /*3b40*/  ISETP.GE.AND P5, PT, R19, RZ, PT ;  /* 0x000000ff1300720c */ /* 0x000fc40003fa6270 */
[----:B------:R-:W-:Y:S01]  /*3b50*/  ISETP.GE.AND P0, PT, R15, RZ, PT ;  /* 0x000000ff0f00720c */ /* 0x000fe20003f06270 */
[----:B------:R-:W2:Y:S01]  /*3b60*/  LDL.LU R19, [R1+0x68] ;  /* 0x0000680001137983 */ /* 0x000ea20000300800 */
[----:B------:R-:W-:-:S03]  /*3b70*/  ISETP.GT.U32.AND P2, PT, R0, R2, PT ;  /* 0x000000020000720c */ /* 0x000fc60003f44070 */
[----:B------:R3:W-:Y:S01]  /*3b80*/  STL [R1+0x19c], R4 ;  /* 0x00019c0401007387 */ /* 0x0007e20000100800 */
[----:B------:R-:W-:-:S03]  /*3b90*/  @!P3 IMAD.IADD R9, R9, 0x1, -R0 ;  /* 0x000000010909b824 */ /* 0x000fc600078e0a00 */
[----:B------:R-:W2:Y:S01]  /*3ba0*/  LDL.LU R15, [R1+0x64] ;  /* 0x00006400010f7983 */ /* 0x000ea20000300800 */
[----:B------:R-:W-:Y:S02]  /*3bb0*/  @!P6 IMAD.IADD R5, R5, 0x1, -R0 ;  /* 0x000000010505e824 */ /* 0x000fe400078e0a00 */
[----:B------:R-:W-:-:S03]  /*3bc0*/  IMAD.HI.U32 R6, R18, R10, RZ ;  /* 0x0000000a12067227 */ /* 0x000fc600078e00ff */
[----:B------:R-:W-:Y:S01]  /*3bd0*/  ISETP.GT.U32.AND P6, PT, R0, R5, PT ;  /* 0x000000050000720c */ /* 0x000fe20003fc4070 */
[----:B------:R-:W-:Y:S02]  /*3be0*/  IMAD.MOV R6, RZ, RZ, -R6 ;  /* 0x000000ffff067224 */ /* 0x000fe400078e0a06 */
[----:B------:R-:W-:Y:S02]  /*3bf0*/  @!P2 IMAD.IADD R2, R2, 0x1, -R0 ;  /* 0x000000010202a824 */ /* 0x000fe400078e0a00 */
[----:B------:R-:W-:Y:S02]  /*3c00*/  IMAD R6, R0, R6, R10 ;  /* 0x0000000600067224 */ /* 0x000fe400078e020a */
[----:B------:R-:W-:-:S04]  /*3c10*/  IMAD.MOV.U32 R10, RZ, RZ, R2 ;  /* 0x000000ffff0a7224 */ /* 0x000fc800078e0002 */
[----:B------:R-:W-:Y:S01]  /*3c20*/  @!P0 IMAD.MOV R10, RZ, RZ, -R10 ;  /* 0x000000ffff0a8224 */ /* 0x000fe200078e0a0a */
[----:B------:R-:W-:Y:S01]  /*3c30*/  ISETP.GT.U32.AND P0, PT, R0, R9, PT ;  /* 0x000000090000720c */ /* 0x000fe20003f04070 */
[----:B------:R-:W-:-:S12]  /*3c40*/  @!P6 IMAD.IADD R5, R5, 0x1, -R0 ;  /* 0x000000010505e824 */ /* 0x000fd800078e0a00 */
[----:B------:R-:W-:Y:S01]  /*3c50*/  @!P0 IMAD.IADD R9, R9, 0x1, -R0 ;  /* 0x0000000109098824 */ /* 0x000fe200078e0a00 */
[----:B---3--:R-:W-:Y:S02]  /*3c60*/  IABS R4, R22 ;  /* 0x0000001600047213 */ /* 0x008fe40000000000 */
[----:B------:R-:W-:Y:S02]  /*3c70*/  ISETP.GE.AND P3, PT, R22, RZ, PT ;  /* 0x000000ff1600720c */ /* 0x000fe40003f66270 */
[----:B------:R-:W3:Y:S04]  /*3c80*/  LDL.LU R22, [R1+0x6c] ;  /* 0x00006c0001167983 */ /* 0x000ee80000300800 */
[----:B------:R0:W-:Y:S02]  /*3c90*/  STL [R1+0x198], R10 ;  /* 0x0001980a01007387 */ /* 0x0001e40000100800 */
[----:B0-----:R-:W-:-:S04]  /*3ca0*/  IMAD.MOV.U32 R10, RZ, RZ, R5 ;  /* 0x000000ffff0a7224 */ /* 0x001fc800078e0005 */
[----:B------:R-:W-:-:S05]  /*3cb0*/  @!P4 IMAD.MOV R10, RZ, RZ, -R10 ;  /* 0x000000ffff0ac224 */ /* 0x000fca00078e0a0a */
[----:B------:R-:W-:Y:S01]  /*3cc0*/  STL [R1+0x190], R10 ;  /* 0x0001900a01007387 */ /* 0x000fe20000100800 */
[----:B----4-:R-:W-:Y:S02]  /*3cd0*/  IABS R2, R16 ;  /* 0x0000001000027213 */ /* 0x010fe40000000000 */
[----:B------:R-:W-:Y:S01]  /*3ce0*/  ISETP.GE.AND P0, PT, R16, RZ, PT ;  /* 0x000000ff1000720c */ /* 0x000fe20003f06270 */
[----:B------:R-:W-:Y:S02]  /*3cf0*/  IMAD.MOV.U32 R16, RZ, RZ, R24 ;  /* 0x000000ffff107224 */ /* 0x000fe400078e0018 */
[----:B------:R-:W4:Y:S01]  /*3d00*/  LDL.LU R24, [R1+0x70] ;  /* 0x0000700001187983 */ /* 0x000f220000300800 */
[----:B------:R-:W-:Y:S02]  /*3d10*/  ISETP.GT.U32.AND P6, PT, R0, R6, PT ;  /* 0x000000060000720c */ /* 0x000fe40003fc4070 */
[----:B--2---:R-:W-:-:S05]  /*3d20*/  IABS R7, R23 ;  /* 0x0000001700077213 */ /* 0x004fca0000000000 */
[----:B------:R-:W-:-:S04]  /*3d30*/  IMAD.HI.U32 R8, R18, R7, RZ ;  /* 0x0000000712087227 */ /* 0x000fc800078e00ff */
[----:B------:R-:W-:Y:S02]  /*3d40*/  IMAD.MOV R8, RZ, RZ, -R8 ;  /* 0x000000ffff087224 */ /* 0x000fe400078e0a08 */
[----:B------:R-:W-:Y:S02]  /*3d50*/  @!P6 IMAD.IADD R6, R6, 0x1, -R0 ;  /* 0x000000010606e824 */ /* 0x000fe400078e0a00 */
[----:B------:R-:W-:Y:S02]  /*3d60*/  IMAD R7, R0, R8, R7 ;  /* 0x0000000800077224 */ /* 0x000fe400078e0207 */
[----:B------:R-:W-:Y:S01]  /*3d70*/  IMAD.HI.U32 R8, R18, R4, RZ ;  /* 0x0000000412087227 */ /* 0x000fe200078e00ff */
[C---:B------:R-:W-:Y:S02]  /*3d80*/  ISETP.GT.U32.AND P6, PT, R0.reuse, R6, PT ;  /* 0x000000060000720c */ /* 0x040fe40003fc4070 */
[----:B------:R-:W-:Y:S01]  /*3d90*/  ISETP.GT.U32.AND P4, PT, R0, R7, PT ;  /* 0x000000070000720c */ /* 0x000fe20003f84070 */
[----:B------:R-:W-:-:S04]  /*3da0*/  IMAD.MOV R8, RZ, RZ, -R8 ;  /* 0x000000ffff087224 */ /* 0x000fc800078e0a08 */
[----:B------:R-:W-:-:S06]  /*3db0*/  IMAD R4, R0, R8, R4 ;  /* 0x0000000800047224 */ /* 0x000fcc00078e0204 */
[--C-:B------:R-:W-:Y:S01]  /*3dc0*/  @!P6 IMAD.IADD R6, R6, 0x1, -R0.reuse ;  /* 0x000000010606e824 */ /* 0x100fe200078e0a00 */
[----:B------:R-:W-:Y:S01]  /*3dd0*/  ISETP.GT.U32.AND P6, PT, R0, R4, PT ;  /* 0x000000040000720c */ /* 0x000fe20003fc4070 */
[----:B------:R-:W-:-:S05]  /*3de0*/  @!P4 IMAD.IADD R7, R7, 0x1, -R0 ;  /* 0x000000010707c824 */ /* 0x000fca00078e0a00 */
[----:B------:R-:W-:Y:S02]  /*3df0*/  ISETP.GT.U32.AND P4, PT, R0, R7, PT ;  /* 0x000000070000720c */ /* 0x000fe40003f84070 */
[----:B------:R-:W-:Y:S01]  /*3e00*/  ISETP.GE.AND P2, PT, R23, RZ, PT ;  /* 0x000000ff1700720c */ /* 0x000fe20003f46270 */
[----:B------:R-:W-:Y:S01]  /*3e10*/  IMAD.MOV.U32 R12, RZ, RZ, R6 ;  /* 0x000000ffff0c7224 */ /* 0x000fe200078e0006 */
[----:B------:R-:W2:Y:S03]  /*3e20*/  LDL.LU R23, [R1+0x74] ;  /* 0x0000740001177983 */ /* 0x000ea60000300800 */
[----:B------:R-:W-:Y:S02]  /*3e30*/  @!P6 IMAD.IADD R4, R4, 0x1, -R0 ;  /* 0x000000010404e824 */ /* 0x000fe400078e0a00 */
[----:B------:R-:W-:Y:S02]  /*3e40*/  @!P1 IMAD.MOV R9, RZ, RZ, -R9 ;  /* 0x000000ffff099224 */ /* 0x000fe400078e0a09 */
[----:B------:R-:W-:Y:S01]  /*3e50*/  @!P5 IMAD.MOV R12, RZ, RZ, -R12 ;  /* 0x000000ffff0cd224 */ /* 0x000fe200078e0a0c */
[----:B------:R-:W-:Y:S01]  /*3e60*/  ISETP.GT.U32.AND P6, PT, R0, R4, PT ;  /* 0x000000040000720c */ /* 0x000fe20003fc4070 */
[----:B------:R-:W-:Y:S01]  /*3e70*/  @!P4 IMAD.IADD R7, R7, 0x1, -R0 ;  /* 0x000000010707c824 */ /* 0x000fe200078e0a00 */
[----:B------:R-:W-:Y:S01]  /*3e80*/  STL [R1+0x184], R9 ;  /* 0x0001840901007387 */ /* 0x000fe20000100800 */
[----:B------:R-:W-:-:S03]  /*3e90*/  IMAD.HI.U32 R5, R18, R2, RZ ;  /* 0x0000000212057227 */ /* 0x000fc600078e00ff */
[----:B------:R0:W-:Y:S01]  /*3ea0*/  STL [R1+0x180], R12 ;  /* 0x0001800c01007387 */ /* 0x0001e20000100800 */
[----:B------:R-:W-:Y:S02]  /*3eb0*/  IMAD.MOV R5, RZ, RZ, -R5 ;  /* 0x000000ffff057224 */ /* 0x000fe400078e0a05 */
[----:B0-----:R-:W-:-:S04]  /*3ec0*/  IMAD.MOV.U32 R12, RZ, RZ, R7 ;  /* 0x000000ffff0c7224 */ /* 0x001fc800078e0007 */
[----:B------:R-:W-:Y:S02]  /*3ed0*/  @!P6 IMAD.IADD R4, R4, 0x1, -R0 ;  /* 0x000000010404e824 */ /* 0x000fe400078e0a00 */
[----:B------:R-:W-:Y:S02]  /*3ee0*/  @!P2 IMAD.MOV R12, RZ, RZ, -R12 ;  /* 0x000000ffff0ca224 */ /* 0x000fe400078e0a0c */
[----:B------:R-:W-:-:S03]  /*3ef0*/  IMAD R2, R0, R5, R2 ;  /* 0x0000000500027224 */ /* 0x000fc600078e0202 */
[----:B------:R0:W-:Y:S01]  /*3f00*/  STL [R1+0x170], R12 ;  /* 0x0001700c01007387 */ /* 0x0001e20000100800 */
[----:B------:R-:W-:Y:S02]  /*3f10*/  IABS R11, R19 ;  /* 0x00000013000b7213 */ /* 0x000fe40000000000 */
[----:B------:R-:W-:Y:S01]  /*3f20*/  ISETP.GT.U32.AND P1, PT, R0, R2, PT ;  /* 0x000000020000720c */ /* 0x000fe20003f24070 */
[----:B0-----:R-:W-:Y:S01]  /*3f30*/  IMAD.MOV.U32 R12, RZ, RZ, R4 ;  /* 0x000000ffff0c7224 */ /* 0x001fe200078e0004 */
[----:B------:R-:W-:-:S03]  /*3f40*/  ISETP.GE.AND P6, PT, R19, RZ, PT ;  /* 0x000000ff1300720c */ /* 0x000fc60003fc6270 */
[----:B------:R-:W-:Y:S02]  /*3f50*/  @!P3 IMAD.MOV R12, RZ, RZ, -R12 ;  /* 0x000000ffff0cb224 */ /* 0x000fe400078e0a0c */
[----:B------:R-:W-:Y:S02]  /*3f60*/  IMAD.MOV.U32 R19, RZ, RZ, R16 ;  /* 0x000000ffff137224 */ /* 0x000fe400078e0010 */
[----:B------:R-:W2:Y:S04]  /*3f70*/  LDL.LU R16, [R1+0x7c] ;  /* 0x00007c0001107983 */ /* 0x000ea80000300800 */
[----:B------:R-:W-:Y:S01]  /*3f80*/  STL [R1+0x16c], R12 ;  /* 0x00016c0c01007387 */ /* 0x000fe20000100800 */
[----:B------:R-:W-:-:S05]  /*3f90*/  @!P1 IMAD.IADD R2, R2, 0x1, -R0 ;  /* 0x0000000102029824 */ /* 0x000fca00078e0a00 */
[----:B------:R-:W-:Y:S01]  /*3fa0*/  ISETP.GT.U32.AND P1, PT, R0, R2, PT ;  /* 0x000000020000720c */ /* 0x000fe20003f24070 */
[----:B------:R-:W-:-:S04]  /*3fb0*/  IMAD.HI.U32 R8, R18, R11, RZ ;  /* 0x0000000b12087227 */ /* 0x000fc800078e00ff */
[----:B------:R-:W-:-:S04]  /*3fc0*/  IMAD.MOV R8, RZ, RZ, -R8 ;  /* 0x000000ffff087224 */ /* 0x000fc800078e0a08 */
[----:B------:R-:W-:-:S04]  /*3fd0*/  IMAD R8, R0, R8, R11 ;  /* 0x0000000800087224 */ /* 0x000fc800078e020b */
[----:B------:R-:W-:-:S04]  /*3fe0*/  @!P1 IMAD.IADD R2, R2, 0x1, -R0 ;  /* 0x0000000102029824 */ /* 0x000fc800078e0a00 */
[----:B------:R-:W-:-:S04]  /*3ff0*/  IMAD.MOV.U32 R11, RZ, RZ, R2 ;  /* 0x000000ffff0b7224 */ /* 0x000fc800078e0002 */
[----:B------:R-:W-:Y:S01]  /*4000*/  @!P0 IMAD.MOV R11, RZ, RZ, -R11 ;  /* 0x000000ffff0b8224 */ /* 0x000fe200078e0a0b */
[----:B---3--:R-:W-:Y:S02]  /*4010*/  IABS R6, R22 ;  /* 0x0000001600067213 */ /* 0x008fe40000000000 */
[----:B------:R-:W-:Y:S02]  /*4020*/  ISETP.GE.AND P3, PT, R22, RZ, PT ;  /* 0x000000ff1600720c */ /* 0x000fe40003f66270 */
[----:B------:R-:W3:Y:S01]  /*4030*/  LDL.LU R22, [R1+0xa4] ;  /* 0x0000a40001167983 */ /* 0x000ee20000300800 */
[----:B----4-:R-:W-:Y:S02]  /*4040*/  IABS R9, R24 ;  /* 0x0000001800097213 */ /* 0x010fe40000000000 */
[----:B------:R-:W-:Y:S02]  /*4050*/  ISETP.GE.AND P0, PT, R24, RZ, PT ;  /* 0x000000ff1800720c */ /* 0x000fe40003f06270 */
[----:B------:R-:W4:Y:S01]  /*4060*/  LDL.LU R24, [R1+0x80] ;  /* 0x0000800001187983 */ /* 0x000f220000300800 */
[----:B------:R-:W-:-:S05]  /*4070*/  IABS R10, R15 ;  /* 0x0000000f000a7213 */ /* 0x000fca0000000000 */
[----:B------:R-:W-:Y:S01]  /*4080*/  IMAD.HI.U32 R5, R18, R10, RZ ;  /* 0x0000000a12057227 */ /* 0x000fe200078e00ff */
[----:B------:R-:W-:-:S03]  /*4090*/  ISETP.GT.U32.AND P2, PT, R0, R8, PT ;  /* 0x000000080000720c */ /* 0x000fc60003f44070 */
[----:B------:R-:W-:-:S04]  /*40a0*/  IMAD.MOV R5, RZ, RZ, -R5 ;  /* 0x000000ffff057224 */ /* 0x000fc800078e0a05 */
[----:B------:R-:W-:Y:S02]  /*40b0*/  IMAD R5, R0, R5, R10 ;  /* 0x0000000500057224 */ /* 0x000fe400078e020a */
[----:B------:R-:W-:-:S03]  /*40c0*/  IMAD.HI.U32 R10, R18, R6, RZ ;  /* 0x00000006120a7227 */ /* 0x000fc600078e00ff */
[----:B------:R-:W-:Y:S01]  /*40d0*/  ISETP.GT.U32.AND P4, PT, R0, R5, PT ;  /* 0x000000050000720c */ /* 0x000fe20003f84070 */
[----:B------:R-:W-:Y:S02]  /*40e0*/  IMAD.MOV R10, RZ, RZ, -R10 ;  /* 0x000000ffff0a7224 */ /* 0x000fe400078e0a0a */
[----:B------:R-:W-:Y:S02]  /*40f0*/  @!P2 IMAD.IADD R8, R8, 0x1, -R0 ;  /* 0x000000010808a824 */ /* 0x000fe400078e0a00 */
[----:B------:R-:W-:Y:S02]  /*4100*/  IMAD R6, R0, R10, R6 ;  /* 0x0000000a00067224 */ /* 0x000fe400078e0206 */
[----:B------:R-:W-:Y:S01]  /*4110*/  IMAD.HI.U32 R10, R18, R9, RZ ;  /* 0x00000009120a7227 */ /* 0x000fe200078e00ff */
[C---:B------:R-:W-:Y:S02]  /*4120*/  ISETP.GT.U32.AND P2, PT, R0.reuse, R8, PT ;  /* 0x000000080000720c */ /* 0x040fe40003f44070 */
[----:B------:R-:W-:Y:S01]  /*4130*/  ISETP.GT.U32.AND P1, PT, R0, R6, PT ;  /* 0x000000060000720c */ /* 0x000fe20003f24070 */
[----:B------:R-:W-:-:S02]  /*4140*/  IMAD.MOV R10, RZ, RZ, -R10 ;  /* 0x000000ffff0a7224 */ /* 0x000fc400078e0a0a */
[----:B------:R-:W-:Y:S02]  /*4150*/  @!P4 IMAD.IADD R5, R5, 0x1, -R0 ;  /* 0x000000010505c824 */ /* 0x000fe400078e0a00 */
[----:B------:R-:W-:-:S03]  /*4160*/  IMAD R9, R0, R10, R9 ;  /* 0x0000000a00097224 */ /* 0x000fc600078e0209 */
[----:B------:R-:W-:-:S03]  /*4170*/  ISETP.GT.U32.AND P4, PT, R0, R5, PT ;  /* 0x000000050000720c */ /* 0x000fc60003f84070 */
[--C-:B------:R-:W-:Y:S01]  /*4180*/  @!P2 IMAD.IADD R8, R8, 0x1, -R0.reuse ;  /* 0x000000010808a824 */ /* 0x100fe200078e0a00 */
[----:B------:R-:W-:Y:S01]  /*4190*/  ISETP.GT.U32.AND P2, PT, R0, R9, PT ;  /* 0x000000090000720c */ /* 0x000fe20003f44070 */
[--C-:B------:R-:W-:Y:S01]  /*41a0*/  @!P1 IMAD.IADD R6, R6, 0x1, -R0.reuse ;  /* 0x0000000106069824 */ /* 0x100fe200078e0a00 */
[----:B------:R-:W-:Y:S01]  /*41b0*/  ISETP.GE.AND P5, PT, R15, RZ, PT ;  /* 0x000000ff0f00720c */ /* 0x000fe20003fa6270 */
[----:B------:R0:W-:Y:S01]  /*41c0*/  STL [R1+0x160], R11 ;  /* 0x0001600b01007387 */ /* 0x0001e20000100800 */
[----:B--2---:R-:W-:Y:S02]  /*41d0*/  IABS R7, R23 ;  /* 0x0000001700077213 */ /* 0x004fe40000000000 */
[----:B------:R-:W-:Y:S01]  /*41e0*/  ISETP.GT.U32.AND P1, PT, R0, R6, PT ;  /* 0x000000060000720c */ /* 0x000fe20003f24070 */
[----:B------:R-:W2:Y:S02]  /*41f0*/  LDL.LU R15, [R1+0x84] ;  /* 0x00008400010f7983 */ /* 0x000ea40000300800 */
[----:B------:R-:W-:Y:S01]  /*4200*/  @!P4 IMAD.IADD R5, R5, 0x1, -R0 ;  /* 0x000000010505c824 */ /* 0x000fe200078e0a00 */
[----:B------:R-:W-:-:S02]  /*4210*/  ISETP.GE.AND P4, PT, R23, RZ, PT ;  /* 0x000000ff1700720c */ /* 0x000fc40003f86270 */
[----:B------:R-:W2:Y:S01]  /*4220*/  LDL.LU R23, [R1+0x88] ;  /* 0x0000880001177983 */ /* 0x000ea20000300800 */
[----:B------:R-:W-:Y:S02]  /*4230*/  @!P2 IMAD.IADD R9, R9, 0x1, -R0 ;  /* 0x000000010909a824 */ /* 0x000fe400078e0a00 */
[----:B0-----:R-:W-:-:S03]  /*4240*/  IMAD.MOV.U32 R11, RZ, RZ, R8 ;  /* 0x000000ffff0b7224 */ /* 0x001fc600078e0008 */
[----:B------:R-:W-:Y:S01]  /*4250*/  ISETP.GT.U32.AND P2, PT, R0, R9, PT ;  /* 0x000000090000720c */ /* 0x000fe20003f44070 */
[----:B------:R-:W-:-:S04]  /*4260*/  IMAD.HI.U32 R4, R18, R7, RZ ;  /* 0x0000000712047227 */ /* 0x000fc800078e00ff */
[----:B------:R-:W-:Y:S02]  /*4270*/  @!P1 IMAD.IADD R6, R6, 0x1, -R0 ;  /* 0x0000000106069824 */ /* 0x000fe400078e0a00 */
[----:B------:R-:W-:Y:S02]  /*4280*/  @!P5 IMAD.MOV R5, RZ, RZ, -R5 ;  /* 0x000000ffff05d224 */ /* 0x000fe400078e0a05 */
[----:B------:R-:W-:Y:S02]  /*4290*/  @!P6 IMAD.MOV R11, RZ, RZ, -R11 ;  /* 0x000000ffff0be224 */ /* 0x000fe400078e0a0b */
[----:B------:R-:W-:Y:S02]  /*42a0*/  IMAD.MOV R4, RZ, RZ, -R4 ;  /* 0x000000ffff047224 */ /* 0x000fe400078e0a04 */
[----:B------:R-:W-:Y:S01]  /*42b0*/  @!P3 IMAD.MOV R6, RZ, RZ, -R6 ;  /* 0x000000ffff06b224 */ /* 0x000fe200078e0a06 */
[----:B------:R0:W-:Y:S01]  /*42c0*/  STL [R1+0x154], R5 ;  /* 0x0001540501007387 */ /* 0x0001e20000100800 */
[----:B------:R-:W-:Y:S01]  /*42d0*/  IMAD R2, R0, R4, R7 ;  /* 0x0000000400027224 */ /* 0x000fe200078e0207 */
[----:B------:R-:W-:-:S02]  /*42e0*/  IABS R7, R19 ;  /* 0x0000001300077213 */ /* 0x000fc40000000000 */
[----:B------:R1:W-:Y:S01]  /*42f0*/  STL [R1+0x150], R11 ;  /* 0x0001500b01007387 */ /* 0x0003e20000100800 */
[----:B------:R-:W-:Y:S01]  /*4300*/  ISETP.GE.AND P5, PT, R19, RZ, PT ;  /* 0x000000ff1300720c */ /* 0x000fe20003fa6270 */
[----:B------:R-:W-:Y:S02]  /*4310*/  @!P2 IMAD.IADD R9, R9, 0x1, -R0 ;  /* 0x000000010909a824 */ /* 0x000fe400078e0a00 */
[----:B------:R1:W-:Y:S04]  /*4320*/  STL [R1+0x148], R6 ;  /* 0x0001480601007387 */ /* 0x0003e80000100800 */
[----:B------:R-:W2:Y:S01]  /*4330*/  LDL.LU R19, [R1+0x8c] ;  /* 0x00008c0001137983 */ /* 0x000ea20000300800 */
[----:B------:R-:W-:Y:S01]  /*4340*/  ISETP.GT.U32.AND P6, PT, R0, R2, PT ;  /* 0x000000020000720c */ /* 0x000fe20003fc4070 */
[----:B------:R-:W-:-:S04]  /*4350*/  IMAD.MOV.U32 R12, RZ, RZ, R9 ;  /* 0x000000ffff0c7224 */ /* 0x000fc800078e0009 */
[----:B------:R-:W-:Y:S01]  /*4360*/  @!P0 IMAD.MOV R12, RZ, RZ, -R12 ;  /* 0x000000ffff0c8224 */ /* 0x000fe200078e0a0c */
[----:B------:R-:W-:Y:S02]  /*4370*/  IABS R4, R16 ;  /* 0x0000001000047213 */ /* 0x000fe40000000000 */
[----:B------:R-:W-:-:S05]  /*4380*/  ISETP.GE.AND P0, PT, R16, RZ, PT ;  /* 0x000000ff1000720c */ /* 0x000fca0003f06270 */
[----:B------:R-:W-:-:S05]  /*4390*/  @!P6 IMAD.IADD R2, R2, 0x1, -R0 ;  /* 0x000000010202e824 */ /* 0x000fca00078e0a00 */
[----:B------:R-:W-:Y:S01]  /*43a0*/  ISETP.GT.U32.AND P6, PT, R0, R2, PT ;  /* 0x000000020000720c */ /* 0x000fe20003fc4070 */
[----:B0-----:R-:W-:-:S04]  /*43b0*/  IMAD.HI.U32 R5, R18, R7, RZ ;  /* 0x0000000712057227 */ /* 0x001fc800078e00ff */
[----:B------:R-:W-:-:S08]  /*43c0*/  IMAD.MOV R5, RZ, RZ, -R5 ;  /* 0x000000ffff057224 */ /* 0x000fd000078e0a05 */
[----:B------:R-:W-:-:S04]  /*43d0*/  @!P6 IMAD.IADD R2, R2, 0x1, -R0 ;  /* 0x000000010202e824 */ /* 0x000fc800078e0a00 */
[----:B------:R-:W-:Y:S02]  /*43e0*/  @!P4 IMAD.MOV R2, RZ, RZ, -R2 ;  /* 0x000000ffff02c224 */ /* 0x000fe400078e0a02 */
[----:B------:R-:W-:Y:S01]  /*43f0*/  IMAD R7, R0, R5, R7 ;  /* 0x0000000500077224 */ /* 0x000fe200078e0207 */
[----:B---3--:R-:W-:Y:S02]  /*4400*/  IABS R8, R22 ;  /* 0x0000001600087213 */ /* 0x008fe40000000000 */
[----:B------:R-:W-:Y:S02]  /*4410*/  ISETP.GE.AND P1, PT, R22, RZ, PT ;  /* 0x000000ff1600720c */ /* 0x000fe40003f26270 */
[----:B------:R-:W3:Y:S04]  /*4420*/  LDL.LU R22, [R1+0x90] ;  /* 0x0000900001167983 */ /* 0x000ee80000300800 */
[----:B------:R0:W-:Y:S01]  /*4430*/  STL [R1+0x12c], R12 ;  /* 0x00012c0c01007387 */ /* 0x0001e20000100800 */
[----:B-1----:R-:W-:-:S03]  /*4440*/  IMAD.HI.U32 R11, R18, R8, RZ ;  /* 0x00000008120b7227 */ /* 0x002fc600078e00ff */
[----:B------:R-:W3:Y:S01]  /*4450*/  LDL.LU R16, [R1+0x94] ;  /* 0x0000940001107983 */ /* 0x000ee20000300800 */
[----:B------:R-:W-:-:S04]  /*4460*/  IMAD.MOV R11, RZ, RZ, -R11 ;  /* 0x000000ffff0b7224 */ /* 0x000fc800078e0a0b */
[----:B------:R-:W-:-:S05]  /*4470*/  IMAD R6, R0, R11, R8 ;  /* 0x0000000b00067224 */ /* 0x000fca00078e0208 */
[----:B------:R-:W-:Y:S01]  /*4480*/  ISETP.GT.U32.AND P2, PT, R0, R6, PT ;  /* 0x000000060000720c */ /* 0x000fe20003f44070 */
[----:B------:R1:W-:Y:S01]  /*4490*/  STL [R1+0xf8], R2 ;  /* 0x0000f80201007387 */ /* 0x0003e20000100800 */
[----:B----4-:R-:W-:-:S11]  /*44a0*/  IABS R5, R24 ;  /* 0x0000001800057213 */ /* 0x010fd60000000000 */
[----:B------:R-:W-:Y:S01]  /*44b0*/  @!P2 IMAD.IADD R6, R6, 0x1, -R0 ;  /* 0x000000010606a824 */ /* 0x000fe200078e0a00 */
[----:B------:R-:W-:Y:S02]  /*44c0*/  ISETP.GE.AND P2, PT, R24, RZ, PT ;  /* 0x000000ff1800720c */ /* 0x000fe40003f46270 */
[----:B------:R-:W4:Y:S01]  /*44d0*/  LDL.LU R24, [R1+0x98] ;  /* 0x0000980001187983 */ /* 0x000f220000300800 */
[----:B------:R-:W-:Y:S01]  /*44e0*/  ISETP.GT.U32.AND P3, PT, R0, R7, PT ;  /* 0x000000070000720c */ /* 0x000fe20003f64070 */
[----:B------:R-:W-:-:S04]  /*44f0*/  IMAD.HI.U32 R10, R18, R4, RZ ;  /* 0x00000004120a7227 */ /* 0x000fc800078e00ff */
[----:B------:R-:W-:-:S04]  /*4500*/  IMAD.MOV R10, RZ, RZ, -R10 ;  /* 0x000000ffff0a7224 */ /* 0x000fc800078e0a0a */
[----:B------:R-:W-:-:S04]  /*4510*/  IMAD R4, R0, R10, R4 ;  /* 0x0000000a00047224 */ /* 0x000fc800078e0204 */
[----:B------:R-:W-:Y:S01]  /*4520*/  @!P3 IMAD.IADD R7, R7, 0x1, -R0 ;  /* 0x000000010707b824 */ /* 0x000fe200078e0a00 */
[----:B------:R-:W-:-:S04]  /*4530*/  ISETP.GT.U32.AND P6, PT, R0, R4, PT ;  /* 0x000000040000720c */ /* 0x000fc80003fc4070 */
[----:B------:R-:W-:Y:S01]  /*4540*/  ISETP.GT.U32.AND P3, PT, R0, R7, PT ;  /* 0x000000070000720c */ /* 0x000fe20003f64070 */
[----:B------:R-:W-:-:S04]  /*4550*/  IMAD.HI.U32 R10, R18, R5, RZ ;  /* 0x00000005120a7227 */ /* 0x000fc800078e00ff */
[----:B0-----:R-:W-:-:S04]  /*4560*/  IMAD.MOV R12, RZ, RZ, -R10 ;  /* 0x000000ffff0c7224 */ /* 0x001fc800078e0a0a */
[----:B------:R-:W-:Y:S02]  /*4570*/  IMAD R5, R0, R12, R5 ;  /* 0x0000000c00057224 */ /* 0x000fe400078e0205 */
[--C-:B------:R-:W-:Y:S01]  /*4580*/  @!P6 IMAD.IADD R4, R4, 0x1, -R0.reuse ;  /* 0x000000010404e824 */ /* 0x100fe200078e0a00 */
[----:B------:R-:W-:Y:S01]  /*4590*/  ISETP.GT.U32.AND P6, PT, R0, R6, PT ;  /* 0x000000060000720c */ /* 0x000fe20003fc4070 */
[----:B------:R-:W-:Y:S01]  /*45a0*/  @!P3 IMAD.IADD R7, R7, 0x1, -R0 ;  /* 0x000000010707b824 */ /* 0x000fe200078e0a00 */
[----:B--2---:R-:W-:Y:S02]  /*45b0*/  IABS R8, R15 ;  /* 0x0000000f00087213 */ /* 0x004fe40000000000 */
[----:B------:R-:W-:-:S03]  /*45c0*/  IABS R11, R23 ;  /* 0x00000017000b7213 */ /* 0x000fc60000000000 */
[----:B------:R-:W-:-:S04]  /*45d0*/  IMAD.HI.U32 R10, R18, R8, RZ ;  /* 0x00000008120a7227 */ /* 0x000fc800078e00ff */
[----:B------:R-:W-:Y:S02]  /*45e0*/  IMAD.MOV.U32 R9, RZ, RZ, R11 ;  /* 0x000000ffff097224 */ /* 0x000fe400078e000b */
[----:B------:R-:W-:Y:S02]  /*45f0*/  IMAD.MOV R10, RZ, RZ, -R10 ;  /* 0x000000ffff0a7224 */ /* 0x000fe400078e0a0a */
[----:B------:R-:W-:Y:S01]  /*4600*/  IMAD.HI.U32 R11, R18, R9, RZ ;  /* 0x00000009120b7227 */ /* 0x000fe200078e00ff */
[----:B------:R-:W-:-:S03]  /*4610*/  ISETP.GT.U32.AND P3, PT, R0, R5, PT ;  /* 0x000000050000720c */ /* 0x000fc60003f64070 */
[C---:B------:R-:W-:Y:S02]  /*4620*/  IMAD R8, R0.reuse, R10, R8 ;  /* 0x0000000a00087224 */ /* 0x040fe400078e0208 */
[----:B------:R-:W-:Y:S02]  /*4630*/  IMAD.MOV.U32 R12, RZ, RZ, R7 ;  /* 0x000000ffff0c7224 */ /* 0x000fe400078e0007 */
[----:B------:R-:W-:Y:S02]  /*4640*/  IMAD.MOV R11, RZ, RZ, -R11 ;  /* 0x000000ffff0b7224 */ /* 0x000fe400078e0a0b */
[----:B------:R-:W-:Y:S01]  /*4650*/  @!P5 IMAD.MOV R12, RZ, RZ, -R12 ;  /* 0x000000ffff0cd224 */ /* 0x000fe200078e0a0c */
[C---:B------:R-:W-:Y:S01]  /*4660*/  ISETP.GT.U32.AND P5, PT, R0.reuse, R8, PT ;  /* 0x000000080000720c */ /* 0x040fe20003fa4070 */
[----:B-1----:R-:W-:Y:S02]  /*4670*/  IMAD R2, R0, R11, R9 ;  /* 0x0000000b00027224 */ /* 0x002fe400078e0209 */
[----:B------:R-:W-:-:S03]  /*4680*/  @!P6 IMAD.IADD R6, R6, 0x1, -R0 ;  /* 0x000000010606e824 */ /* 0x000fc600078e0a00 */
[----:B------:R-:W-:Y:S01]  /*4690*/  ISETP.GT.U32.AND P6, PT, R0, R2, PT ;  /* 0x000000020000720c */ /* 0x000fe20003fc4070 */
[----:B------:R-:W-:Y:S01]  /*46a0*/  @!P3 IMAD.IADD R5, R5, 0x1, -R0 ;  /* 0x000000010505b824 */ /* 0x000fe200078e0a00 */
[----:B------:R-:W-:-:S05]  /*46b0*/  IABS R10, R19 ;  /* 0x00000013000a7213 */ /* 0x000fca0000000000 */
[----:B------:R-:W-:Y:S01]  /*46c0*/  @!P5 IMAD.IADD R8, R8, 0x1, -R0 ;  /* 0x000000010808d824 */ /* 0x000fe200078e0a00 */
[----:B------:R-:W-:Y:S01]  /*46d0*/  ISETP.GT.U32.AND P5, PT, R0, R5, PT ;  /* 0x000000050000720c */ /* 0x000fe20003fa4070 */
[----:B------:R-:W-:-:S04]  /*46e0*/  IMAD.MOV.U32 R9, RZ, RZ, R10 ;  /* 0x000000ffff097224 */ /* 0x000fc800078e000a */
[----:B------:R-:W-:Y:S01]  /*46f0*/  IMAD.HI.U32 R11, R18, R9, RZ ;  /* 0x00000009120b7227 */ /* 0x000fe200078e00ff */
[----:B------:R-:W-:Y:S03]  /*4700*/  STL [R1+0xf4], R12 ;  /* 0x0000f40c01007387 */ /* 0x000fe60000100800 */
[----:B------:R-:W-:Y:S02]  /*4710*/  IMAD.MOV R11, RZ, RZ, -R11 ;  /* 0x000000ffff0b7224 */ /* 0x000fe400078e0a0b */
[----:B------:R-:W-:Y:S01]  /*4720*/  @!P6 IMAD.IADD R2, R2, 0x1, -R0 ;  /* 0x000000010202e824 */ /* 0x000fe200078e0a00 */
[C---:B------:R-:W-:Y:S01]  /*4730*/  ISETP.GT.U32.AND P6, PT, R0.reuse, R8, PT ;  /* 0x000000080000720c */ /* 0x040fe20003fc4070 */
[----:B------:R-:W-:Y:S02]  /*4740*/  @!P1 IMAD.MOV R6, RZ, RZ, -R6 ;  /* 0x000000ffff069224 */ /* 0x000fe400078e0a06 */
[----:B------:R-:W-:-:S03]  /*4750*/  IMAD R9, R0, R11, R9 ;  /* 0x0000000b00097224 */ /* 0x000fc600078e0209 */
[----:B------:R-:W-:Y:S01]  /*4760*/  STL [R1+0xe8], R6 ;  /* 0x0000e80601007387 */ /* 0x000fe20000100800 */
[----:B------:R-:W-:Y:S01]  /*4770*/  @!P5 IMAD.IADD R5, R5, 0x1, -R0 ;  /* 0x000000010505d824 */ /* 0x000fe200078e0a00 */
[C---:B------:R-:W-:Y:S02]  /*4780*/  ISETP.GT.U32.AND P4, PT, R0.reuse, R4, PT ;  /* 0x000000040000720c */ /* 0x040fe40003f84070 */
[----:B------:R-:W-:-:S03]  /*4790*/  ISETP.GT.U32.AND P5, PT, R0, R9, PT ;  /* 0x000000090000720c */ /* 0x000fc60003fa4070 */
[----:B------:R-:W-:Y:S01]  /*47a0*/  @!P6 IMAD.IADD R8, R8, 0x1, -R0 ;  /* 0x000000010808e824 */ /* 0x000fe200078e0a00 */
[----:B------:R-:W-:-:S07]  /*47b0*/  ISETP.GT.U32.AND P1, PT, R0, R2, PT ;  /* 0x000000020000720c */ /* 0x000fce0003f24070 */
[--C-:B------:R-:W-:Y:S02]  /*47c0*/  @!P4 IMAD.IADD R4, R4, 0x1, -R0.reuse ;  /* 0x000000010404c824 */ /* 0x100fe400078e0a00 */
[----:B------:R-:W-:Y:S02]  /*47d0*/  @!P5 IMAD.IADD R9, R9, 0x1, -R0 ;  /* 0x000000010909d824 */ /* 0x000fe400078e0a00 */
[----:B------:R-:W-:Y:S01]  /*47e0*/  @!P0 IMAD.MOV R4, RZ, RZ, -R4 ;  /* 0x000000ffff048224 */ /* 0x000fe200078e0a04 */
[----:B------:R-:W-:Y:S02]  /*47f0*/  ISETP.GE.AND P4, PT, R15, RZ, PT ;  /* 0x000000ff0f00720c */ /* 0x000fe40003f86270 */
[----:B------:R-:W-:Y:S02]  /*4800*/  ISETP.GE.AND P3, PT, R23, RZ, PT ;  /* 0x000000ff1700720c */ /* 0x000fe40003f66270 */
[----:B------:R0:W-:Y:S01]  /*4810*/  STL [R1+0xe4], R4 ;  /* 0x0000e40401007387 */ /* 0x0001e20000100800 */
[----:B------:R-:W-:Y:S01]  /*4820*/  ISETP.GE.AND P0, PT, R19, RZ, PT ;  /* 0x000000ff1300720c */ /* 0x000fe20003f06270 */
[----:B------:R-:W-:Y:S01]  /*4830*/  @!P2 IMAD.MOV R5, RZ, RZ, -R5 ;  /* 0x000000ffff05a224 */ /* 0x000fe200078e0a05 */
[----:B0-----:R-:W-:Y:S01]  /*4840*/  IABS R4, R25 ;  /* 0x0000001900047213 */ /* 0x001fe20000000000 */
[----:B------:R-:W-:-:S02]  /*4850*/  IMAD.MOV.U32 R14, RZ, RZ, R8 ;  /* 0x000000ffff0e7224 */ /* 0x000fc400078e0008 */
[----:B------:R-:W-:Y:S01]  /*4860*/  @!P1 IMAD.IADD R2, R2, 0x1, -R0 ;  /* 0x0000000102029824 */ /* 0x000fe200078e0a00 */
[----:B------:R0:W-:Y:S02]  /*4870*/  STL [R1+0x78], R5 ;  /* 0x0000780501007387 */ /* 0x0001e40000100800 */
[----:B------:R-:W-:Y:S02]  /*4880*/  @!P4 IMAD.MOV R14, RZ, RZ, -R14 ;  /* 0x000000ffff0ec224 */ /* 0x000fe400078e0a0e */
[----:B------:R-:W-:-:S03]  /*4890*/  @!P3 IMAD.MOV R2, RZ, RZ, -R2 ;  /* 0x000000ffff02b224 */ /* 0x000fc600078e0a02 */
[----:B------:R-:W-:Y:S04]  /*48a0*/  STL [R1+0x38], R14 ;  /* 0x0000380e01007387 */ /* 0x000fe80000100800 */
[----:B------:R1:W-:Y:S01]  /*48b0*/  STL [R1+0x34], R2 ;  /* 0x0000340201007387 */ /* 0x0003e20000100800 */
[----:B------:R-:W-:Y:S02]  /*48c0*/  IABS R23, R27 ;  /* 0x0000001b00177213 */ /* 0x000fe40000000000 */
[----:B---3--:R-:W-:-:S05]  /*48d0*/  IABS R7, R22 ;  /* 0x0000001600077213 */ /* 0x008fca0000000000 */
[----:B------:R-:W-:Y:S01]  /*48e0*/  IMAD.HI.U32 R10, R18, R7, RZ ;  /* 0x00000007120a7227 */ /* 0x000fe200078e00ff */
[----:B------:R-:W-:-:S03]  /*48f0*/  IABS R12, R16 ;  /* 0x00000010000c7213 */ /* 0x000fc60000000000 */
[----:B------:R-:W-:Y:S02]  /*4900*/  IMAD.MOV R10, RZ, RZ, -R10 ;  /* 0x000000ffff0a7224 */ /* 0x000fe400078e0a0a */
[----:B------:R-:W-:Y:S02]  /*4910*/  IMAD.MOV.U32 R6, RZ, RZ, R12 ;  /* 0x000000ffff067224 */ /* 0x000fe400078e000c */
[----:B------:R-:W-:Y:S02]  /*4920*/  IMAD R7, R0, R10, R7 ;  /* 0x0000000a00077224 */ /* 0x000fe400078e0207 */
[----:B------:R-:W-:-:S03]  /*4930*/  IMAD.HI.U32 R10, R18, R6, RZ ;  /* 0x00000006120a7227 */ /* 0x000fc600078e00ff */
[----:B------:R-:W-:Y:S01]  /*4940*/  ISETP.GT.U32.AND P6, PT, R0, R7, PT ;  /* 0x000000070000720c */ /* 0x000fe20003fc4070 */
[----:B------:R-:W-:-:S04]  /*4950*/  IMAD.MOV R10, RZ, RZ, -R10 ;  /* 0x000000ffff0a7224 */ /* 0x000fc800078e0a0a */
[----:B------:R-:W-:-:S05]  /*4960*/  IMAD R6, R0, R10, R6 ;  /* 0x0000000a00067224 */ /* 0x000fca00078e0206 */
[----:B------:R-:W-:-:S03]  /*4970*/  ISETP.GT.U32.AND P5, PT, R0, R6, PT ;  /* 0x000000060000720c */ /* 0x000fc60003fa4070 */
[----:B------:R-:W-:Y:S01]  /*4980*/  @!P6 IMAD.IADD R7, R7, 0x1, -R0 ;  /* 0x000000010707e824 */ /* 0x000fe200078e0a00 */
[----:B------:R-:W-:Y:S02]  /*4990*/  ISETP.GT.U32.AND P6, PT, R0, R9, PT ;  /* 0x000000090000720c */ /* 0x000fe40003fc4070 */
[----:B----4-:R-:W-:Y:S01]  /*49a0*/  IABS R11, R24 ;  /* 0x00000018000b7213 */ /* 0x010fe20000000000 */
[----:B------:R-:W-:Y:S01]  /*49b0*/  IMAD.HI.U32 R12, R18, R4, RZ ;  /* 0x00000004120c7227 */ /* 0x000fe200078e00ff */
[----:B------:R-:W-:-:S03]  /*49c0*/  IABS R10, R29 ;  /* 0x0000001d000a7213 */ /* 0x000fc60000000000 */
[----:B------:R-:W-:-:S04]  /*49d0*/  IMAD.HI.U32 R13, R18, R11, RZ ;  /* 0x0000000b120d7227 */ /* 0x000fc800078e00ff */
[----:B------:R-:W-:Y:S02]  /*49e0*/  @!P5 IMAD.IADD R6, R6, 0x1, -R0 ;  /* 0x000000010606d824 */ /* 0x000fe400078e0a00 */
[----:B------:R-:W-:Y:S02]  /*49f0*/  IMAD.MOV R13, RZ, RZ, -R13 ;  /* 0x000000ffff0d7224 */ /* 0x000fe400078e0a0d */
[----:B------:R-:W-:Y:S01]  /*4a00*/  IMAD.MOV R12, RZ, RZ, -R12 ;  /* 0x000000ffff0c7224 */ /* 0x000fe200078e0a0c */
[----:B------:R-:W-:Y:S01]  /*4a10*/  ISETP.GT.U32.AND P5, PT, R0, R6, PT ;  /* 0x000000060000720c */ /* 0x000fe20003fa4070 */
[----:B------:R-:W-:-:S04]  /*4a20*/  IMAD.HI.U32 R8, R18, R10, RZ ;  /* 0x0000000a12087227 */ /* 0x000fc800078e00ff */
[----:B------:R-:W-:Y:S02]  /*4a30*/  @!P6 IMAD.IADD R9, R9, 0x1, -R0 ;  /* 0x000000010909e824 */ /* 0x000fe400078e0a00 */
[C---:B0-----:R-:W-:Y:S02]  /*4a40*/  IMAD R5, R0.reuse, R13, R11 ;  /* 0x0000000d00057224 */ /* 0x041fe400078e020b */
[C---:B------:R-:W-:Y:S02]  /*4a50*/  IMAD R4, R0.reuse, R12, R4 ;  /* 0x0000000c00047224 */ /* 0x040fe400078e0204 */
[----:B------:R-:W-:Y:S02]  /*4a60*/  IMAD.MOV R8, RZ, RZ, -R8 ;  /* 0x000000ffff087224 */ /* 0x000fe400078e0a08 */
[----:B------:R-:W-:Y:S01]  /*4a70*/  IMAD.MOV.U32 R12, RZ, RZ, R9 ;  /* 0x000000ffff0c7224 */ /* 0x000fe200078e0009 */
[C---:B------:R-:W-:Y:S01]  /*4a80*/  ISETP.GT.U32.AND P6, PT, R0.reuse, R5, PT ;  /* 0x000000050000720c */ /* 0x040fe20003fc4070 */
[----:B-1----:R-:W-:-:S02]  /*4a90*/  IMAD R2, R0, R8, R10 ;  /* 0x0000000800027224 */ /* 0x002fc400078e020a */
[----:B------:R-:W-:Y:S01]  /*4aa0*/  @!P0 IMAD.MOV R12, RZ, RZ, -R12 ;  /* 0x000000ffff0c8224 */ /* 0x000fe200078e0a0c */
[----:B------:R-:W-:Y:S01]  /*4ab0*/  ISETP.GT.U32.AND P0, PT, R0, R4, PT ;  /* 0x000000040000720c */ /* 0x000fe20003f04070 */
[----:B------:R-:W-:Y:S01]  /*4ac0*/  @!P5 IMAD.IADD R6, R6, 0x1, -R0 ;  /* 0x000000010606d824 */ /* 0x000fe200078e0a00 */
[C---:B------:R-:W-:Y:S02]  /*4ad0*/  ISETP.GT.U32.AND P4, PT, R0.reuse, R7, PT ;  /* 0x000000070000720c */ /* 0x040fe40003f84070 */
[----:B------:R-:W-:Y:S02]  /*4ae0*/  ISETP.GT.U32.AND P5, PT, R0, R2, PT ;  /* 0x000000020000720c */ /* 0x000fe40003fa4070 */
[----:B------:R-:W-:-:S03]  /*4af0*/  ISETP.GE.AND P1, PT, R22, RZ, PT ;  /* 0x000000ff1600720c */ /* 0x000fc60003f26270 */
[----:B------:R-:W-:-:S04]  /*4b00*/  @!P6 IMAD.IADD R5, R5, 0x1, -R0 ;  /* 0x000000010505e824 */ /* 0x000fc800078e0a00 */
[--C-:B------:R-:W-:Y:S01]  /*4b10*/  @!P0 IMAD.IADD R4, R4, 0x1, -R0.reuse ;  /* 0x0000000104048824 */ /* 0x100fe200078e0a00 */
[----:B------:R-:W-:Y:S01]  /*4b20*/  ISETP.GT.U32.AND P0, PT, R0, R5, PT ;  /* 0x000000050000720c */ /* 0x000fe20003f04070 */
[--C-:B------:R-:W-:Y:S02]  /*4b30*/  @!P4 IMAD.IADD R7, R7, 0x1, -R0.reuse ;  /* 0x000000010707c824 */ /* 0x100fe400078e0a00 */
[--C-:B------:R-:W-:Y:S01]  /*4b40*/  @!P5 IMAD.IADD R2, R2, 0x1, -R0.reuse ;  /* 0x000000010202d824 */ /* 0x100fe200078e0a00 */
[----:B------:R-:W-:Y:S02]  /*4b50*/  ISETP.GT.U32.AND P5, PT, R0, R4, PT ;  /* 0x000000040000720c */ /* 0x000fe40003fa4070 */
[----:B------:R-:W-:Y:S01]  /*4b60*/  ISETP.GE.AND P2, PT, R16, RZ, PT ;  /* 0x000000ff1000720c */ /* 0x000fe20003f46270 */
[----:B------:R-:W-:Y:S01]  /*4b70*/  IMAD.MOV.U32 R9, RZ, RZ, R7 ;  /* 0x000000ffff097224 */ /* 0x000fe200078e0007 */
[----:B------:R-:W-:Y:S02]  /*4b80*/  ISETP.GE.AND P3, PT, R24, RZ, PT ;  /* 0x000000ff1800720c */ /* 0x000fe40003f66270 */
[----:B------:R-:W-:Y:S01]  /*4b90*/  ISETP.GE.AND P4, PT, R25, RZ, PT ;  /* 0x000000ff1900720c */ /* 0x000fe20003f86270 */
[----:B------:R-:W-:Y:S01]  /*4ba0*/  @!P1 IMAD.MOV R9, RZ, RZ, -R9 ;  /* 0x000000ffff099224 */ /* 0x000fe200078e0a09 */
[----:B------:R-:W-:Y:S01]  /*4bb0*/  ISETP.GT.U32.AND P1, PT, R0, R2, PT ;  /* 0x000000020000720c */ /* 0x000fe20003f24070 */
[----:B------:R-:W-:-:S04]  /*4bc0*/  @!P0 IMAD.IADD R5, R5, 0x1, -R0 ;  /* 0x0000000105058824 */ /* 0x000fc800078e0a00 */
[----:B------:R-:W-:Y:S02]  /*4bd0*/  @!P5 IMAD.IADD R4, R4, 0x1, -R0 ;  /* 0x000000010404d824 */ /* 0x000fe400078e0a00 */
[----:B------:R-:W-:Y:S01]  /*4be0*/  @!P2 IMAD.MOV R6, RZ, RZ, -R6 ;  /* 0x000000ffff06a224 */ /* 0x000fe200078e0a06 */
[----:B------:R-:W-:Y:S01]  /*4bf0*/  STL [R1+0x2c], R12 ;  /* 0x00002c0c01007387 */ /* 0x000fe20000100800 */
[----:B------:R-:W-:Y:S02]  /*4c00*/  @!P3 IMAD.MOV R5, RZ, RZ, -R5 ;  /* 0x000000ffff05b224 */ /* 0x000fe400078e0a05 */
[----:B------:R-:W-:Y:S01]  /*4c10*/  @!P4 IMAD.MOV R4, RZ, RZ, -R4 ;  /* 0x000000ffff04c224 */ /* 0x000fe200078e0a04 */
[----:B------:R-:W-:Y:S01]  /*4c20*/  STL [R1+0x18], R9 ;  /* 0x0000180901007387 */ /* 0x000fe20000100800 */
[----:B------:R-:W-:Y:S02]  /*4c30*/  IABS R11, R26 ;  /* 0x0000001a000b7213 */ /* 0x000fe40000000000 */
[----:B------:R-:W-:Y:S01]  /*4c40*/  ISETP.GE.AND P0, PT, R26, RZ, PT ;  /* 0x000000ff1a00720c */ /* 0x000fe20003f06270 */
[----:B------:R0:W-:Y:S01]  /*4c50*/  STL [R1+0x14], R6 ;  /* 0x0000140601007387 */ /* 0x0001e20000100800 */
[----:B------:R-:W-:Y:S01]  /*4c60*/  @!P1 IMAD.IADD R2, R2, 0x1, -R0 ;  /* 0x0000000102029824 */ /* 0x000fe200078e0a00 */
[----:B------:R-:W-:-:S02]  /*4c70*/  ISETP.GE.AND P1, PT, R27, RZ, PT ;  /* 0x000000ff1b00720c */ /* 0x000fc40003f26270 */
[----:B------:R-:W2:Y:S04]  /*4c80*/  LDL.LU R26, [R1+0xc8] ;  /* 0x0000c800011a7983 */ /* 0x000ea80000300800 */
[----:B------:R1:W-:Y:S04]  /*4c90*/  STL [R1+0x10], R5 ;  /* 0x0000100501007387 */ /* 0x0003e80000100800 */
[----:B------:R3:W-:Y:S04]  /*4ca0*/  STL [R1+0x8], R4 ;  /* 0x0000080401007387 */ /* 0x0007e80000100800 */
[----:B------:R-:W4:Y:S01]  /*4cb0*/  LDL.LU R27, [R1+0xcc] ;  /* 0x0000cc00011b7983 */ /* 0x000f220000300800 */
[----:B------:R-:W-:Y:S01]  /*4cc0*/  IMAD.HI.U32 R8, R18, R11, RZ ;  /* 0x0000000b12087227 */ /* 0x000fe200078e00ff */
[----:B------:R-:W-:-:S03]  /*4cd0*/  ISETP.GE.AND P6, PT, R29, RZ, PT ;  /* 0x000000ff1d00720c */ /* 0x000fc60003fc6270 */
[----:B------:R-:W-:-:S04]  /*4ce0*/  IMAD.MOV R8, RZ, RZ, -R8 ;  /* 0x000000ffff087224 */ /* 0x000fc800078e0a08 */
[----:B------:R-:W-:-:S05]  /*4cf0*/  IMAD R29, R0, R8, R11 ;  /* 0x00000008001d7224 */ /* 0x000fca00078e020b */
[----:B------:R-:W-:Y:S01]  /*4d00*/  ISETP.GT.U32.AND P2, PT, R0, R29, PT ;  /* 0x0000001d0000720c */ /* 0x000fe20003f44070 */
[----:B------:R-:W-:Y:S01]  /*4d10*/  IMAD.HI.U32 R7, R18, R23, RZ ;  /* 0x0000001712077227 */ /* 0x000fe200078e00ff */
[----:B------:R-:W-:-:S03]  /*4d20*/  IABS R24, R28 ;  /* 0x0000001c00187213 */ /* 0x000fc60000000000 */
[----:B------:R-:W-:-:S08]  /*4d30*/  IMAD.MOV R7, RZ, RZ, -R7 ;  /* 0x000000ffff077224 */ /* 0x000fd000078e0a07 */
[----:B------:R-:W-:Y:S01]  /*4d40*/  @!P2 IMAD.IADD R29, R29, 0x1, -R0 ;  /* 0x000000011d1da824 */ /* 0x000fe200078e0a00 */
[----:B------:R-:W-:Y:S02]  /*4d50*/  ISETP.GE.AND P2, PT, R28, RZ, PT ;  /* 0x000000ff1c00720c */ /* 0x000fe40003f46270 */
[----:B------:R-:W4:Y:S01]  /*4d60*/  LDL.LU R28, [R1+0xd0] ;  /* 0x0000d000011c7983 */ /* 0x000f220000300800 */
[----:B------:R-:W-:-:S05]  /*4d70*/  IMAD R23, R0, R7, R23 ;  /* 0x0000000700177224 */ /* 0x000fca00078e0217 */
[----:B------:R-:W-:-:S13]  /*4d80*/  ISETP.GT.U32.AND P5, PT, R0, R23, PT ;  /* 0x000000170000720c */ /* 0x000fda0003fa4070 */
[----:B------:R-:W-:-:S05]  /*4d90*/  @!P5 IMAD.IADD R23, R23, 0x1, -R0 ;  /* 0x000000011717d824 */ /* 0x000fca00078e0a00 */
[----:B------:R-:W-:Y:S01]  /*4da0*/  ISETP.GT.U32.AND P4, PT, R0, R23, PT ;  /* 0x000000170000720c */ /* 0x000fe20003f84070 */
[----:B------:R-:W-:Y:S01]  /*4db0*/  @!P6 IMAD.MOV R2, RZ, RZ, -R2 ;  /* 0x000000ffff02e224 */ /* 0x000fe200078e0a02 */
[----:B------:R-:W-:-:S04]  /*4dc0*/  IABS R25, R3 ;  /* 0x0000000300197213 */ /* 0x000fc80000000000 */
[----:B------:R3:W-:Y:S07]  /*4dd0*/  STL [R1+0x4], R2 ;  /* 0x0000040201007387 */ /* 0x0007ee0000100800 */
[----:B------:R-:W-:Y:S01]  /*4de0*/  @!P4 IMAD.IADD R23, R23, 0x1, -R0 ;  /* 0x000000011717c824 */ /* 0x000fe200078e0a00 */
[----:B------:R-:W-:Y:S02]  /*4df0*/  ISETP.GE.AND P4, PT, R3, RZ, PT ;  /* 0x000000ff0300720c */ /* 0x000fe40003f86270 */
[----:B------:R-:W4:Y:S01]  /*4e00*/  LDL.LU R3, [R1+0xd4] ;  /* 0x0000d40001037983 */ /* 0x000f220000300800 */
[----:B------:R-:W-:Y:S01]  /*4e10*/  IABS R15, R17 ;  /* 0x00000011000f7213 */ /* 0x000fe20000000000 */
[----:B------:R-:W-:Y:S01]  /*4e20*/  IMAD.HI.U32 R7, R18, R25, RZ ;  /* 0x0000001912077227 */ /* 0x000fe200078e00ff */
[----:B------:R-:W-:-:S03]  /*4e30*/  ISETP.GT.U32.AND P3, PT, R0, R29, PT ;  /* 0x0000001d0000720c */ /* 0x000fc60003f64070 */
[----:B0-----:R-:W-:-:S04]  /*4e40*/  IMAD.HI.U32 R6, R18, R15, RZ ;  /* 0x0000000f12067227 */ /* 0x001fc800078e00ff */
[----:B------:R-:W-:Y:S02]  /*4e50*/  IMAD.MOV R7, RZ, RZ, -R7 ;  /* 0x000000ffff077224 */ /* 0x000fe400078e0a07 */
[----:B------:R-:W-:Y:S02]  /*4e60*/  IMAD.MOV R6, RZ, RZ, -R6 ;  /* 0x000000ffff067224 */ /* 0x000fe400078e0a06 */
[C---:B------:R-:W-:Y:S02]  /*4e70*/  IMAD R25, R0.reuse, R7, R25 ;  /* 0x0000000700197224 */ /* 0x040fe400078e0219 */
[C---:B------:R-:W-:Y:S02]  /*4e80*/  IMAD R15, R0.reuse, R6, R15 ;  /* 0x00000006000f7224 */ /* 0x040fe400078e020f */
[----:B------:R-:W-:Y:S01]  /*4e90*/  @!P3 IMAD.IADD R29, R29, 0x1, -R0 ;  /* 0x000000011d1db824 */ /* 0x000fe200078e0a00 */
[----:B------:R-:W-:Y:S01]  /*4ea0*/  ISETP.GT.U32.AND P6, PT, R0, R25, PT ;  /* 0x000000190000720c */ /* 0x000fe20003fc4070 */
[----:B------:R-:W-:Y:S01]  /*4eb0*/  IMAD.HI.U32 R8, R18, R24, RZ ;  /* 0x0000001812087227 */ /* 0x000fe200078e00ff */
[----:B------:R-:W-:-:S03]  /*4ec0*/  ISETP.GT.U32.AND P3, PT, R0, R15, PT ;  /* 0x0000000f0000720c */ /* 0x000fc60003f64070 */
[----:B------:R-:W-:Y:S02]  /*4ed0*/  @!P0 IMAD.MOV R29, RZ, RZ, -R29 ;  /* 0x000000ffff1d8224 */ /* 0x000fe400078e0a1d */
[----:B------:R-:W-:Y:S01]  /*4ee0*/  IMAD.MOV R8, RZ, RZ, -R8 ;  /* 0x000000ffff087224 */ /* 0x000fe200078e0a08 */
[----:B------:R-:W-:Y:S02]  /*4ef0*/  ISETP.GE.AND P0, PT, R17, RZ, PT ;  /* 0x000000ff1100720c */ /* 0x000fe40003f06270 */
[----:B------:R-:W-:Y:S01]  /*4f00*/  STL [R1+0xaa8], R29 ;  /* 0x000aa81d01007387 */ /* 0x000fe20000100800 */
[----:B------:R-:W-:-:S03]  /*4f10*/  IMAD R24, R0, R8, R24 ;  /* 0x0000000800187224 */ /* 0x000fc600078e0218 */
[----:B------:R-:W4:Y:S01]  /*4f20*/  LDL.LU R17, [R1+0xd8] ;  /* 0x0000d80001117983 */ /* 0x000f220000300800 */
[--C-:B------:R-:W-:Y:S01]  /*4f30*/  @!P6 IMAD.IADD R25, R25, 0x1, -R0.reuse ;  /* 0x000000011919e824 */ /* 0x100fe200078e0a00 */
[C---:B------:R-:W-:Y:S01]  /*4f40*/  ISETP.GT.U32.AND P5, PT, R0.reuse, R24, PT ;  /* 0x000000180000720c */ /* 0x040fe20003fa4070 */
[----:B------:R-:W-:Y:S01]  /*4f50*/  @!P3 IMAD.IADD R15, R15, 0x1, -R0 ;  /* 0x000000010f0fb824 */ /* 0x000fe200078e0a00 */
[----:B-1----:R-:W-:Y:S02]  /*4f60*/  IABS R5, R20 ;  /* 0x0000001400057213 */ /* 0x002fe40000000000 */
[C---:B------:R-:W-:Y:S02]  /*4f70*/  ISETP.GT.U32.AND P6, PT, R0.reuse, R25, PT ;  /* 0x000000190000720c */ /* 0x040fe40003fc4070 */
[----:B------:R-:W-:Y:S01]  /*4f80*/  ISETP.GT.U32.AND P3, PT, R0, R15, PT ;  /* 0x0000000f0000720c */ /* 0x000fe20003f64070 */
[----:B------:R-:W-:-:S04]  /*4f90*/  IMAD.HI.U32 R6, R18, R5, RZ ;  /* 0x0000000512067227 */ /* 0x000fc800078e00ff */
[----:B------:R-:W-:Y:S02]  /*4fa0*/  IMAD.MOV R6, RZ, RZ, -R6 ;  /* 0x000000ffff067224 */ /* 0x000fe400078e0a06 */
[--C-:B------:R-:W-:Y:S02]  /*4fb0*/  @!P5 IMAD.IADD R24, R24, 0x1, -R0.reuse ;  /* 0x000000011818d824 */ /* 0x100fe400078e0a00 */
[C---:B------:R-:W-:Y:S01]  /*4fc0*/  IMAD R5, R0.reuse, R6, R5 ;  /* 0x0000000600057224 */ /* 0x040fe200078e0205 */
[----:B---3--:R-:W-:Y:S01]  /*4fd0*/  IABS R4, R21 ;  /* 0x0000001500047213 */ /* 0x008fe20000000000 */
[--C-:B------:R-:W-:Y:S01]  /*4fe0*/  @!P6 IMAD.IADD R25, R25, 0x1, -R0.reuse ;  /* 0x000000011919e824 */ /* 0x100fe200078e0a00 */
[C---:B------:R-:W-:Y:S01]  /*4ff0*/  ISETP.GT.U32.AND P5, PT, R0.reuse, R24, PT ;  /* 0x000000180000720c */ /* 0x040fe20003fa4070 */
[----:B------:R-:W-:Y:S01]  /*5000*/  @!P3 IMAD.IADD R15, R15, 0x1, -R0 ;  /* 0x000000010f0fb824 */ /* 0x000fe200078e0a00 */
[----:B------:R-:W-:Y:S02]  /*5010*/  ISETP.GT.U32.AND P6, PT, R0, R5, PT ;  /* 0x000000050000720c */ /* 0x000fe40003fc4070 */
[----:B------:R-:W-:-:S02]  /*5020*/  ISETP.GE.AND P3, PT, R21, RZ, PT ;  /* 0x000000ff1500720c */ /* 0x000fc40003f66270 */
[----:B------:R-:W3:Y:S07]  /*5030*/  LDL.LU R21, [R1+0xec] ;  /* 0x0000ec0001157983 */ /* 0x000eee0000300800 */
[--C-:B------:R-:W-:Y:S02]  /*5040*/  @!P5 IMAD.IADD R24, R24, 0x1, -R0.reuse ;  /* 0x000000011818d824 */ /* 0x100fe400078e0a00 */
[----:B------:R-:W-:Y:S02]  /*5050*/  @!P6 IMAD.IADD R5, R5, 0x1, -R0 ;  /* 0x000000010505e824 */ /* 0x000fe400078e0a00 */
[----:B------:R-:W-:-:S03]  /*5060*/  @!P2 IMAD.MOV R24, RZ, RZ, -R24 ;  /* 0x000000ffff18a224 */ /* 0x000fc600078e0a18 */
[----:B------:R-:W-:Y:S01]  /*5070*/  ISETP.GT.U32.AND P2, PT, R0, R5, PT ;  /* 0x000000050000720c */ /* 0x000fe20003f44070 */
[----:B------:R-:W-:Y:S01]  /*5080*/  IMAD.HI.U32 R2, R18, R4, RZ ;  /* 0x0000000412027227 */ /* 0x000fe200078e00ff */
[----:B------:R-:W-:Y:S02]  /*5090*/  ISETP.GE.AND P6, PT, R20, RZ, PT ;  /* 0x000000ff1400720c */ /* 0x000fe40003fc6270 */
[----:B------:R-:W3:Y:S01]  /*50a0*/  LDL.LU R20, [R1+0xf0] ;  /* 0x0000f00001147983 */ /* 0x000ee20000300800 */
[----:B------:R-:W-:Y:S02]  /*50b0*/  @!P1 IMAD.MOV R23, RZ, RZ, -R23 ;  /* 0x000000ffff179224 */ /* 0x000fe400078e0a17 */
[----:B------:R-:W-:Y:S02]  /*50c0*/  @!P4 IMAD.MOV R25, RZ, RZ, -R25 ;  /* 0x000000ffff19c224 */ /* 0x000fe400078e0a19 */
[----:B------:R-:W-:Y:S01]  /*50d0*/  @!P0 IMAD.MOV R15, RZ, RZ, -R15 ;  /* 0x000000ffff0f8224 */ /* 0x000fe200078e0a0f */
[----:B------:R-:W-:Y:S01]  /*50e0*/  STL [R1+0xaac], R23 ;  /* 0x000aac1701007387 */ /* 0x000fe20000100800 */
[----:B------:R-:W-:-:S03]  /*50f0*/  IMAD.MOV R2, RZ, RZ, -R2 ;  /* 0x000000ffff027224 */ /* 0x000fc600078e0a02 */
[----:B------:R-:W-:Y:S01]  /*5100*/  STL [R1+0xab4], R24 ;  /* 0x000ab41801007387 */ /* 0x000fe20000100800 */
[C---:B------:R-:W-:Y:S02]  /*5110*/  IMAD R2, R0.reuse, R2, R4 ;  /* 0x0000000200027224 */ /* 0x040fe400078e0204 */
[----:B------:R-:W-:Y:S01]  /*5120*/  @!P2 IMAD.IADD R5, R5, 0x1, -R0 ;  /* 0x000000010505a824 */ /* 0x000fe200078e0a00 */
[----:B------:R-:W-:Y:S04]  /*5130*/  STL [R1+0xab8], R25 ;  /* 0x000ab81901007387 */ /* 0x000fe80000100800 */
[----:B------:R-:W-:Y:S01]  /*5140*/  STL [R1+0xabc], R15 ;  /* 0x000abc0f01007387 */ /* 0x000fe20000100800 */
[----:B------:R-:W-:-:S13]  /*5150*/  ISETP.GT.U32.AND P5, PT, R0, R2, PT ;  /* 0x000000020000720c */ /* 0x000fda0003fa4070 */
[----:B------:R-:W-:-:S05]  /*5160*/  @!P5 IMAD.IADD R2, R2, 0x1, -R0 ;  /* 0x000000010202d824 */ /* 0x000fca00078e0a00 */
[----:B------:R-:W-:-:S13]  /*5170*/  ISETP.GT.U32.AND P1, PT, R0, R2, PT ;  /* 0x000000020000720c */ /* 0x000fda0003f24070 */
[----:B------:R-:W-:-:S04]  /*5180*/  @!P1 IMAD.IADD R2, R2, 0x1, -R0 ;  /* 0x0000000102029824 */ /* 0x000fc800078e0a00 */
[----:B------:R-:W-:Y:S01]  /*5190*/  @!P3 IMAD.MOV R2, RZ, RZ, -R2 ;  /* 0x000000ffff02b224 */ /* 0x000fe200078e0a02 */
[----:B--2---:R-:W-:Y:S02]  /*51a0*/  IABS R9, R26 ;  /* 0x0000001a00097213 */ /* 0x004fe40000000000 */
[----:B------:R-:W-:Y:S02]  /*51b0*/  ISETP.GE.AND P0, PT, R26, RZ, PT ;  /* 0x000000ff1a00720c */ /* 0x000fe40003f06270 */
[----:B------:R-:W2:Y:S01]  /*51c0*/  LDL.LU R26, [R1+0xfc] ;  /* 0x0000fc00011a7983 */ /* 0x000ea20000300800 */
[----:B----4-:R-:W-:Y:S02]  /*51d0*/  IABS R4, R27 ;  /* 0x0000001b00047213 */ /* 0x010fe40000000000 */
[----:B------:R-:W-:Y:S02]  /*51e0*/  ISETP.GE.AND P2, PT, R27, RZ, PT ;  /* 0x000000ff1b00720c */ /* 0x000fe40003f46270 */
[----:B------:R-:W4:Y:S01]  /*51f0*/  LDL.LU R27, [R1+0x100] ;  /* 0x00010000011b7983 */ /* 0x000f220000300800 */
[----:B------:R-:W-:-:S02]  /*5200*/  IABS R6, R28 ;  /* 0x0000001c00067213 */ /* 0x000fc40000000000 */
[----:B------:R-:W-:Y:S02]  /*5210*/  ISETP.GE.AND P3, PT, R28, RZ, PT ;  /* 0x000000ff1c00720c */ /* 0x000fe40003f66270 */
[----:B------:R-:W4:Y:S01]  /*5220*/  LDL.LU R28, [R1+0x1a4] ;  /* 0x0001a400011c7983 */ /* 0x000f220000300800 */
[----:B------:R-:W-:-:S04]  /*5230*/  IMAD.HI.U32 R8, R18, R6, RZ ;  /* 0x0000000612087227 */ /* 0x000fc800078e00ff */
[----:B------:R-:W-:-:S04]  /*5240*/  IMAD.MOV R8, RZ, RZ, -R8 ;  /* 0x000000ffff087224 */ /* 0x000fc800078e0a08 */
[----:B------:R-:W-:-:S05]  /*5250*/  IMAD R6, R0, R8, R6 ;  /* 0x0000000800067224 */ /* 0x000fca00078e0206 */
[----:B------:R-:W-:Y:S01]  /*5260*/  ISETP.GT.U32.AND P1, PT, R0, R6, PT ;  /* 0x000000060000720c */ /* 0x000fe20003f24070 */
[----:B------:R-:W-:-:S04]  /*5270*/  IMAD.HI.U32 R7, R18, R9, RZ ;  /* 0x0000000912077227 */ /* 0x000fc800078e00ff */
[----:B------:R-:W-:-:S04]  /*5280*/  IMAD.MOV R7, RZ, RZ, -R7 ;  /* 0x000000ffff077224 */ /* 0x000fc800078e0a07 */
[----:B------:R-:W-:-:S04]  /*5290*/  IMAD R9, R0, R7, R9 ;  /* 0x0000000700097224 */ /* 0x000fc800078e0209 */
[----:B------:R-:W-:Y:S01]  /*52a0*/  @!P1 IMAD.IADD R6, R6, 0x1, -R0 ;  /* 0x0000000106069824 */ /* 0x000fe200078e0a00 */
[----:B------:R-:W-:Y:S02]  /*52b0*/  IABS R7, R3 ;  /* 0x0000000300077213 */ /* 0x000fe40000000000 */
[----:B------:R-:W-:Y:S02]  /*52c0*/  ISETP.GE.AND P1, PT, R3, RZ, PT ;  /* 0x000000ff0300720c */ /* 0x000fe40003f26270 */
[----:B------:R-:W4:Y:S01]  /*52d0*/  LDL.LU R3, [R1+0x1a8] ;  /* 0x0001a80001037983 */ /* 0x000f220000300800 */
[----:B------:R-:W-:-:S04]  /*52e0*/  IMAD.HI.U32 R10, R18, R4, RZ ;  /* 0x00000004120a7227 */ /* 0x000fc800078e00ff */
[----:B------:R-:W-:Y:S01]  /*52f0*/  IMAD.MOV R10, RZ, RZ, -R10 ;  /* 0x000000ffff0a7224 */ /* 0x000fe200078e0a0a */
[----:B------:R-:W-:-:S03]  /*5300*/  ISETP.GT.U32.AND P5, PT, R0, R9, PT ;  /* 0x000000090000720c */ /* 0x000fc60003fa4070 */
[----:B------:R-:W-:-:S05]  /*5310*/  IMAD R4, R0, R10, R4 ;  /* 0x0000000a00047224 */ /* 0x000fca00078e0204 */
[----:B------:R-:W-:-:S05]  /*5320*/  ISETP.GT.U32.AND P4, PT, R0, R4, PT ;  /* 0x000000040000720c */ /* 0x000fca0003f84070 */
[----:B------:R-:W-:Y:S02]  /*5330*/  @!P5 IMAD.IADD R9, R9, 0x1, -R0 ;  /* 0x000000010909d824 */ /* 0x000fe400078e0a00 */
[----:B------:R-:W-:-:S03]  /*5340*/  IMAD.HI.U32 R8, R18, R7, RZ ;  /* 0x0000000712087227 */ /* 0x000fc600078e00ff */
[----:B------:R-:W-:-:S03]  /*5350*/  ISETP.GT.U32.AND P5, PT, R0, R9, PT ;  /* 0x000000090000720c */ /* 0x000fc60003fa4070 */
[----:B------:R-:W-:Y:S01]  /*5360*/  @!P4 IMAD.IADD R4, R4, 0x1, -R0 ;  /* 0x000000010404c824 */ /* 0x000fe200078e0a00 */
[----:B------:R-:W-:-:S04]  /*5370*/  IABS R13, R17 ;  /* 0x00000011000d7213 */ /* 0x000fc80000000000 */
[----:B------:R-:W-:Y:S01]  /*5380*/  ISETP.GT.U32.AND P4, PT, R0, R4, PT ;  /* 0x000000040000720c */ /* 0x000fe20003f84070 */
[----:B------:R-:W-:Y:S02]  /*5390*/  IMAD.MOV R8, RZ, RZ, -R8 ;  /* 0x000000ffff087224 */ /* 0x000fe400078e0a08 */
[----:B------:R-:W-:-:S04]  /*53a0*/  IMAD.HI.U32 R10, R18, R13, RZ ;  /* 0x0000000d120a7227 */ /* 0x000fc800078e00ff */
[C---:B------:R-:W-:Y:S02]  /*53b0*/  IMAD R7, R0.reuse, R8, R7 ;  /* 0x0000000800077224 */ /* 0x040fe400078e0207 */
[----:B------:R-:W-:Y:S02]  /*53c0*/  @!P5 IMAD.IADD R9, R9, 0x1, -R0 ;  /* 0x000000010909d824 */ /* 0x000fe400078e0a00 */
[----:B------:R-:W-:Y:S01]  /*53d0*/  IMAD.MOV R10, RZ, RZ, -R10 ;  /* 0x000000ffff0a7224 */ /* 0x000fe200078e0a0a */
[----:B------:R-:W-:Y:S01]  /*53e0*/  ISETP.GT.U32.AND P5, PT, R0, R7, PT ;  /* 0x000000070000720c */ /* 0x000fe20003fa4070 */
[----:B------:R-:W-:Y:S02]  /*53f0*/  @!P4 IMAD.IADD R4, R4, 0x1, -R0 ;  /* 0x000000010404c824 */ /* 0x000fe400078e0a00 */
[----:B------:R-:W-:Y:S02]  /*5400*/  IMAD.MOV.U32 R11, RZ, RZ, R5 ;  /* 0x000000ffff0b7224 */ /* 0x000fe400078e0005 */
[----:B------:R-:W-:-:S02]  /*5410*/  IMAD R13, R0, R10, R13 ;  /* 0x0000000a000d7224 */ /* 0x000fc400078e020d */
[----:B------:R-:W-:Y:S02]  /*5420*/  IMAD.MOV.U32 R10, RZ, RZ, R4 ;  /* 0x000000ffff0a7224 */ /* 0x000fe400078e0004 */
[----:B------:R-:W-:Y:S02]  /*5430*/  @!P6 IMAD.MOV R11, RZ, RZ, -R11 ;  /* 0x000000ffff0be224 */ /* 0x000fe400078e0a0b */
[----:B------:R-:W-:Y:S02]  /*5440*/  @!P0 IMAD.MOV R9, RZ, RZ, -R9 ;  /* 0x000000ffff098224 */ /* 0x000fe400078e0a09 */
[----:B------:R-:W-:Y:S01]  /*5450*/  @!P2 IMAD.MOV R10, RZ, RZ, -R10 ;  /* 0x000000ffff0aa224 */ /* 0x000fe200078e0a0a */
[----:B------:R-:W-:Y:S01]  /*5460*/  STL [R1+0xc0], R11 ;  /* 0x0000c00b01007387 */ /* 0x000fe20000100800 */
[----:B------:R-:W-:Y:S01]  /*5470*/  @!P5 IMAD.IADD R7, R7, 0x1, -R0 ;  /* 0x000000010707d824 */ /* 0x000fe200078e0a00 */
[----:B---3--:R-:W-:Y:S02]  /*5480*/  IABS R8, R21 ;  /* 0x0000001500087213 */ /* 0x008fe40000000000 */
[----:B------:R-:W-:Y:S01]  /*5490*/  STL [R1+0xdc], R9 ;  /* 0x0000dc0901007387 */ /* 0x000fe20000100800 */
[----:B------:R-:W-:-:S03]  /*54a0*/  ISETP.GE.AND P2, PT, R21, RZ, PT ;  /* 0x000000ff1500720c */ /* 0x000fc60003f46270 */
[----:B------:R-:W-:Y:S01]  /*54b0*/  STL [R1+0xe0], R10 ;  /* 0x0000e00a01007387 */ /* 0x000fe20000100800 */
[----:B------:R-:W-:-:S03]  /*54c0*/  ISETP.GT.U32.AND P6, PT, R0, R7, PT ;  /* 0x000000070000720c */ /* 0x000fc60003fc4070 */
[----:B------:R-:W3:Y:S01]  /*54d0*/  LDL.LU R21, [R1+0x1ac] ;  /* 0x0001ac0001157983 */ /* 0x000ee20000300800 */
[----:B------:R-:W-:Y:S01]  /*54e0*/  IMAD.HI.U32 R5, R18, R8, RZ ;  /* 0x0000000812057227 */ /* 0x000fe200078e00ff */
[----:B------:R-:W-:-:S03]  /*54f0*/  ISETP.GT.U32.AND P5, PT, R0, R6, PT ;  /* 0x000000060000720c */ /* 0x000fc60003fa4070 */
[----:B------:R-:W-:-:S04]  /*5500*/  IMAD.MOV R5, RZ, RZ, -R5 ;  /* 0x000000ffff057224 */ /* 0x000fc800078e0a05 */
[C---:B------:R-:W-:Y:S01]  /*5510*/  IMAD R8, R0.reuse, R5, R8 ;  /* 0x0000000500087224 */ /* 0x040fe200078e0208 */
[----:B------:R-:W-:Y:S01]  /*5520*/  ISETP.GT.U32.AND P4, PT, R0, R13, PT ;  /* 0x0000000d0000720c */ /* 0x000fe20003f84070 */
[----:B------:R-:W-:-:S03]  /*5530*/  @!P6 IMAD.IADD R7, R7, 0x1, -R0 ;  /* 0x000000010707e824 */ /* 0x000fc600078e0a00 */
[----:B------:R-:W-:Y:S01]  /*5540*/  ISETP.GT.U32.AND P6, PT, R0, R8, PT ;  /* 0x000000080000720c */ /* 0x000fe20003fc4070 */
[----:B------:R-:W-:Y:S01]  /*5550*/  @!P5 IMAD.IADD R6, R6, 0x1, -R0 ;  /* 0x000000010606d824 */ /* 0x000fe200078e0a00 */
[----:B------:R-:W-:Y:S02]  /*5560*/  IABS R12, R20 ;  /* 0x00000014000c7213 */ /* 0x000fe40000000000 */
[----:B------:R-:W-:Y:S01]  /*5570*/  ISETP.GE.AND P5, PT, R20, RZ, PT ;  /* 0x000000ff1400720c */ /* 0x000fe20003fa6270 */
[----:B------:R-:W-:Y:S01]  /*5580*/  IMAD.MOV.U32 R14, RZ, RZ, R6 ;  /* 0x000000ffff0e7224 */ /* 0x000fe200078e0006 */
[----:B------:R-:W3:Y:S03]  /*5590*/  LDL.LU R20, [R1+0x1c0] ;  /* 0x0001c00001147983 */ /* 0x000ee60000300800 */
[----:B------:R-:W-:Y:S02]  /*55a0*/  @!P3 IMAD.MOV R14, RZ, RZ, -R14 ;  /* 0x000000ffff0eb224 */ /* 0x000fe400078e0a0e */
[----:B------:R-:W-:-:S02]  /*55b0*/  @!P4 IMAD.IADD R13, R13, 0x1, -R0 ;  /* 0x000000010d0dc824 */ /* 0x000fc400078e0a00 */
[----:B------:R-:W-:Y:S01]  /*55c0*/  @!P6 IMAD.IADD R8, R8, 0x1, -R0 ;  /* 0x000000010808e824 */ /* 0x000fe200078e0a00 */
[----:B------:R0:W-:Y:S04]  /*55d0*/  STL [R1+0xc8], R14 ;  /* 0x0000c80e01007387 */ /* 0x0001e80000100800 */
[----:B------:R-:W-:Y:S01]  /*55e0*/  ISETP.GT.U32.AND P3, PT, R0, R8, PT ;  /* 0x000000080000720c */ /* 0x000fe20003f64070 */
[----:B------:R-:W-:Y:S01]  /*55f0*/  IMAD.HI.U32 R4, R18, R12, RZ ;  /* 0x0000000c12047227 */ /* 0x000fe200078e00ff */
[----:B------:R-:W-:-:S03]  /*5600*/  ISETP.GT.U32.AND P6, PT, R0, R13, PT ;  /* 0x0000000d0000720c */ /* 0x000fc60003fc4070 */
[----:B------:R-:W-:Y:S01]  /*5610*/  IMAD.MOV R4, RZ, RZ, -R4 ;  /* 0x000000ffff047224 */ /* 0x000fe200078e0a04 */
[----:B------:R-:W-:Y:S01]  /*5620*/  ISETP.GE.AND P0, PT, R17, RZ, PT ;  /* 0x000000ff1100720c */ /* 0x000fe20003f06270 */
[----:B0-----:R-:W-:-:S06]  /*5630*/  IMAD.MOV.U32 R14, RZ, RZ, R7 ;  /* 0x000000ffff0e7224 */ /* 0x001fcc00078e0007 */
[----:B------:R-:W-:Y:S02]  /*5640*/  @!P3 IMAD.IADD R8, R8, 0x1, -R0 ;  /* 0x000000010808b824 */ /* 0x000fe400078e0a00 */
[----:B------:R-:W-:Y:S02]  /*5650*/  IMAD R12, R0, R4, R12 ;  /* 0x00000004000c7224 */ /* 0x000fe400078e020c */
[----:B------:R-:W-:-:S03]  /*5660*/  @!P1 IMAD.MOV R14, RZ, RZ, -R14 ;  /* 0x000000ffff0e9224 */ /* 0x000fc600078e0a0e */
[----:B------:R-:W-:Y:S01]  /*5670*/  ISETP.GT.U32.AND P1, PT, R0, R12, PT ;  /* 0x0000000c0000720c */ /* 0x000fe20003f24070 */
[----:B------:R-:W-:-:S04]  /*5680*/  @!P6 IMAD.IADD R13, R13, 0x1, -R0 ;  /* 0x000000010d0de824 */ /* 0x000fc800078e0a00 */
[----:B------:R-:W-:Y:S02]  /*5690*/  @!P0 IMAD.MOV R13, RZ, RZ, -R13 ;  /* 0x000000ffff0d8224 */ /* 0x000fe400078e0a0d */
[----:B------:R-:W-:-:S06]  /*56a0*/  @!P2 IMAD.MOV R8, RZ, RZ, -R8 ;  /* 0x000000ffff08a224 */ /* 0x000fcc00078e0a08 */
[----:B------:R-:W-:Y:S01]  /*56b0*/  @!P1 IMAD.IADD R12, R12, 0x1, -R0 ;  /* 0x000000010c0c9824 */ /* 0x000fe200078e0a00 */
[----:B--2---:R-:W-:Y:S02]  /*56c0*/  ISETP.GE.AND P4, PT, R26, RZ, PT ;  /* 0x000000ff1a00720c */ /* 0x004fe40003f86270 */
[----:B------:R-:W-:Y:S02]  /*56d0*/  IABS R11, R26 ;  /* 0x0000001a000b7213 */ /* 0x000fe40000000000 */
[----:B------:R-:W2:Y:S01]  /*56e0*/  LDL.LU R26, [R1+0x1c4] ;  /* 0x0001c400011a7983 */ /* 0x000ea20000300800 */
[----:B----4-:R-:W-:-:S05]  /*56f0*/  IABS R9, R27 ;  /* 0x0000001b00097213 */ /* 0x010fca0000000000 */
[----:B------:R-:W-:-:S04]  /*5700*/  IMAD.HI.U32 R6, R18, R9, RZ ;  /* 0x0000000912067227 */ /* 0x000fc800078e00ff */
[----:B------:R-:W-:-:S04]  /*5710*/  IMAD.MOV R6, RZ, RZ, -R6 ;  /* 0x000000ffff067224 */ /* 0x000fc800078e0a06 */
[----:B------:R-:W-:-:S05]  /*5720*/  IMAD R9, R0, R6, R9 ;  /* 0x0000000600097224 */ /* 0x000fca00078e0209 */
[----:B------:R-:W-:Y:S01]  /*5730*/  ISETP.GT.U32.AND P3, PT, R0, R9, PT ;  /* 0x000000090000720c */ /* 0x000fe20003f64070 */
[----:B------:R-:W-:Y:S01]  /*5740*/  STL [R1+0xc4], R14 ;  /* 0x0000c40e01007387 */ /* 0x000fe20000100800 */
[----:B------:R-:W-:-:S03]  /*5750*/  ISETP.GE.AND P1, PT, R27, RZ, PT ;  /* 0x000000ff1b00720c */ /* 0x000fc60003f26270 */
[----:B------:R-:W4:Y:S08]  /*5760*/  LDL.LU R27, [R1+0x1c8] ;  /* 0x0001c800011b7983 */ /* 0x000f300000300800 */
[----:B------:R-:W-:-:S05]  /*5770*/  @!P3 IMAD.IADD R9, R9, 0x1, -R0 ;  /* 0x000000010909b824 */ /* 0x000fca00078e0a00 */
[----:B------:R-:W-:Y:S01]  /*5780*/  ISETP.GT.U32.AND P0, PT, R0, R9, PT ;  /* 0x000000090000720c */ /* 0x000fe20003f04070 */
[----:B------:R-:W-:Y:S04]  /*5790*/  STL [R1+0xb8], R13 ;  /* 0x0000b80d01007387 */ /* 0x000fe80000100800 */
[----:B------:R-:W4:Y:S01]  /*57a0*/  LDL.LU R17, [R1+0x1cc] ;  /* 0x0001cc0001117983 */ /* 0x000f220000300800 */
[----:B------:R-:W-:-:S03]  /*57b0*/  IABS R4, R28 ;  /* 0x0000001c00047213 */ /* 0x000fc60000000000 */
[----:B------:R0:W-:Y:S04]  /*57c0*/  STL [R1+0xbc], R8 ;  /* 0x0000bc0801007387 */ /* 0x0001e80000100800 */
[----:B------:R-:W-:Y:S01]  /*57d0*/  @!P0 IMAD.IADD R9, R9, 0x1, -R0 ;  /* 0x0000000109098824 */ /* 0x000fe200078e0a00 */
[----:B------:R-:W-:Y:S02]  /*57e0*/  ISETP.GE.AND P0, PT, R28, RZ, PT ;  /* 0x000000ff1c00720c */ /* 0x000fe40003f06270 */
[----:B------:R-:W4:Y:S01]  /*57f0*/  LDL.LU R28, [R1+0x1d0] ;  /* 0x0001d000011c7983 */ /* 0x000f220000300800 */
[----:B------:R-:W-:-:S04]  /*5800*/  IMAD.HI.U32 R10, R18, R11, RZ ;  /* 0x0000000b120a7227 */ /* 0x000fc800078e00ff */
[----:B------:R-:W-:-:S04]  /*5810*/  IMAD.MOV R7, RZ, RZ, -R10 ;  /* 0x000000ffff077224 */ /* 0x000fc800078e0a0a */
[----:B------:R-:W-:Y:S02]  /*5820*/  IMAD R11, R0, R7, R11 ;  /* 0x00000007000b7224 */ /* 0x000fe400078e020b */
[----:B------:R-:W-:-:S04]  /*5830*/  IMAD.HI.U32 R7, R18, R4, RZ ;  /* 0x0000000412077227 */ /* 0x000fc800078e00ff */
[----:B------:R-:W-:-:S04]  /*5840*/  IMAD.MOV R7, RZ, RZ, -R7 ;  /* 0x000000ffff077224 */ /* 0x000fc800078e0a07 */
[----:B------:R-:W-:-:S05]  /*5850*/  IMAD R4, R0, R7, R4 ;  /* 0x0000000700047224 */ /* 0x000fca00078e0204 */
[----:B------:R-:W-:Y:S02]  /*5860*/  ISETP.GT.U32.AND P2, PT, R0, R4, PT ;  /* 0x000000040000720c */ /* 0x000fe40003f44070 */
[----:B------:R-:W-:-:S11]  /*5870*/  IABS R5, R3 ;  /* 0x0000000300057213 */ /* 0x000fd60000000000 */
[----:B------:R-:W-:Y:S01]  /*5880*/  @!P2 IMAD.IADD R4, R4, 0x1, -R0 ;  /* 0x000000010404a824 */ /* 0x000fe200078e0a00 */
[----:B------:R-:W-:Y:S02]  /*5890*/  ISETP.GE.AND P2, PT, R3, RZ, PT ;  /* 0x000000ff0300720c */ /* 0x000fe40003f46270 */
[----:B------:R-:W4:Y:S01]  /*58a0*/  LDL.LU R3, [R1+0x1e0] ;  /* 0x0001e00001037983 */ /* 0x000f220000300800 */
[----:B------:R-:W-:Y:S01]  /*58b0*/  ISETP.GT.U32.AND P6, PT, R0, R11, PT ;  /* 0x0000000b0000720c */ /* 0x000fe20003fc4070 */
[----:B------:R-:W-:-:S04]  /*58c0*/  IMAD.HI.U32 R6, R18, R5, RZ ;  /* 0x0000000512067227 */ /* 0x000fc800078e00ff */
[----:B------:R-:W-:-:S08]  /*58d0*/  IMAD.MOV R6, RZ, RZ, -R6 ;  /* 0x000000ffff067224 */ /* 0x000fd000078e0a06 */
[----:B------:R-:W-:Y:S01]  /*58e0*/  @!P6 IMAD.IADD R11, R11, 0x1, -R0 ;  /* 0x000000010b0be824 */ /* 0x000fe200078e0a00 */
[C---:B------:R-:W-:Y:S01]  /*58f0*/  ISETP.GT.U32.AND P6, PT, R0.reuse, R12, PT ;  /* 0x0000000c0000720c */ /* 0x040fe20003fc4070 */
[----:B------:R-:W-:-:S03]  /*5900*/  IMAD R5, R0, R6, R5 ;  /* 0x0000000600057224 */ /* 0x000fc600078e0205 */
[----:B------:R-:W-:-:S09]  /*5910*/  ISETP.GT.U32.AND P3, PT, R0, R11, PT ;  /* 0x0000000b0000720c */ /* 0x000fd20003f64070 */
[----:B------:R-:W-:Y:S01]  /*5920*/  @!P6 IMAD.IADD R12, R12, 0x1, -R0 ;  /* 0x000000010c0ce824 */ /* 0x000fe200078e0a00 */
[----:B------:R-:W-:-:S03]  /*5930*/  ISETP.GT.U32.AND P6, PT, R0, R5, PT ;  /* 0x000000050000720c */ /* 0x000fc60003fc4070 */
[----:B------:R-:W-:Y:S02]  /*5940*/  @!P3 IMAD.IADD R11, R11, 0x1, -R0 ;  /* 0x000000010b0bb824 */ /* 0x000fe400078e0a00 */
[----:B------:R-:W-:Y:S01]  /*5950*/  @!P5 IMAD.MOV R12, RZ, RZ, -R12 ;  /* 0x000000ffff0cd224 */ /* 0x000fe200078e0a0c */
[----:B---3--:R-:W-:-:S07]  /*5960*/  IABS R10, R21 ;  /* 0x00000015000a7213 */ /* 0x008fce0000000000 */
[----:B------:R-:W-:Y:S02]  /*5970*/  @!P6 IMAD.IADD R5, R5, 0x1, -R0 ;  /* 0x000000010505e824 */ /* 0x000fe400078e0a00 */
[----:B------:R-:W-:Y:S01]  /*5980*/  IMAD.HI.U32 R6, R18, R10, RZ ;  /* 0x0000000a12067227 */ /* 0x000fe200078e00ff */
[----:B------:R-:W-:-:S03]  /*5990*/  ISETP.GT.U32.AND P6, PT, R0, R4, PT ;  /* 0x000000040000720c */ /* 0x000fc60003fc4070 */
[----:B------:R-:W-:Y:S02]  /*59a0*/  IMAD.MOV R6, RZ, RZ, -R6 ;  /* 0x000000ffff067224 */ /* 0x000fe400078e0a06 */
[----:B------:R-:W-:Y:S02]  /*59b0*/  @!P4 IMAD.MOV R11, RZ, RZ, -R11 ;  /* 0x000000ffff0bc224 */ /* 0x000fe400078e0a0b */
[C---:B------:R-:W-:Y:S02]  /*59c0*/  IMAD R10, R0.reuse, R6, R10 ;  /* 0x00000006000a7224 */ /* 0x040fe400078e020a */
[----:B------:R-:W-:Y:S01]  /*59d0*/  @!P1 IMAD.MOV R9, RZ, RZ, -R9 ;  /* 0x000000ffff099224 */ /* 0x000fe200078e0a09 */
[----:B------:R-:W-:Y:S02]  /*59e0*/  STL [R1+0x94], R12 ;  /* 0x0000940c01007387 */ /* 0x000fe40000100800 */
[----:B------:R-:W-:Y:S02]  /*59f0*/  ISETP.GT.U32.AND P3, PT, R0, R10, PT ;  /* 0x0000000a0000720c */ /* 0x000fe40003f64070 */
[----:B------:R1:W-:Y:S01]  /*5a00*/  STL [R1+0xa4], R11 ;  /* 0x0000a40b01007387 */ /* 0x0003e20000100800 */
[----:B------:R-:W-:-:S03]  /*5a10*/  ISETP.GE.AND P4, PT, R21, RZ, PT ;  /* 0x000000ff1500720c */ /* 0x000fc60003f86270 */
[----:B------:R3:W-:Y:S01]  /*5a20*/  STL [R1+0xa8], R9 ;  /* 0x0000a80901007387 */ /* 0x0007e20000100800 */
[----:B------:R-:W-:-:S03]  /*5a30*/  @!P6 IMAD.IADD R4, R4, 0x1, -R0 ;  /* 0x000000010404e824 */ /* 0x000fc600078e0a00 */
[----:B------:R-:W3:Y:S01]  /*5a40*/  LDL.LU R21, [R1+0x1ec] ;  /* 0x0001ec0001157983 */ /* 0x000ee20000300800 */
[----:B------:R-:W-:Y:S02]  /*5a50*/  IABS R7, R20 ;  /* 0x0000001400077213 */ /* 0x000fe40000000000 */
[----:B------:R-:W-:Y:S02]  /*5a60*/  ISETP.GE.AND P6, PT, R20, RZ, PT ;  /* 0x000000ff1400720c */ /* 0x000fe40003fc6270 */
[----:B------:R-:W3:Y:S01]  /*5a70*/  LDL.LU R20, [R1+0x1f0] ;  /* 0x0001f00001147983 */ /* 0x000ee20000300800 */
[----:B------:R-:W-:Y:S01]  /*5a80*/  @!P3 IMAD.IADD R10, R10, 0x1, -R0 ;  /* 0x000000010a0ab824 */ /* 0x000fe200078e0a00 */
[----:B------:R-:W-:-:S04]  /*5a90*/  ISETP.GT.U32.AND P5, PT, R0, R5, PT ;  /* 0x000000050000720c */ /* 0x000fc80003fa4070 */
[----:B------:R-:W-:Y:S01]  /*5aa0*/  ISETP.GT.U32.AND P3, PT, R0, R10, PT ;  /* 0x0000000a0000720c */ /* 0x000fe20003f64070 */
[----:B0-----:R-:W-:-:S08]  /*5ab0*/  IMAD.HI.U32 R8, R18, R7, RZ ;  /* 0x0000000712087227 */ /* 0x001fd000078e00ff */
[----:B------:R-:W-:-:S04]  /*5ac0*/  @!P5 IMAD.IADD R5, R5, 0x1, -R0 ;  /* 0x000000010505d824 */ /* 0x000fc800078e0a00 */
[----:B------:R-:W-:Y:S02]  /*5ad0*/  @!P3 IMAD.IADD R10, R10, 0x1, -R0 ;  /* 0x000000010a0ab824 */ /* 0x000fe400078e0a00 */
[----:B------:R-:W-:-:S04]  /*5ae0*/  IMAD.MOV R8, RZ, RZ, -R8 ;  /* 0x000000ffff087224 */ /* 0x000fc800078e0a08 */
[----:B------:R-:W-:-:S05]  /*5af0*/  IMAD R7, R0, R8, R7 ;  /* 0x0000000800077224 */ /* 0x000fca00078e0207 */
[----:B------:R-:W-:Y:S01]  /*5b00*/  ISETP.GT.U32.AND P1, PT, R0, R7, PT ;  /* 0x000000070000720c */ /* 0x000fe20003f24070 */
[----:B------:R-:W-:Y:S02]  /*5b10*/  IMAD.MOV.U32 R15, RZ, RZ, R4 ;  /* 0x000000ffff0f7224 */ /* 0x000fe400078e0004 */
[----:B------:R-:W-:Y:S02]  /*5b20*/  IMAD.MOV.U32 R14, RZ, RZ, R5 ;  /* 0x000000ffff0e7224 */ /* 0x000fe400078e0005 */
[----:B------:R-:W-:Y:S02]  /*5b30*/  @!P0 IMAD.MOV R15, RZ, RZ, -R15 ;  /* 0x000000ffff0f8224 */ /* 0x000fe400078e0a0f */
[----:B------:R-:W-:Y:S02]  /*5b40*/  @!P2 IMAD.MOV R14, RZ, RZ, -R14 ;  /* 0x000000ffff0ea224 */ /* 0x000fe400078e0a0e */
[----:B------:R-:W-:-:S04]  /*5b50*/  @!P4 IMAD.MOV R10, RZ, RZ, -R10 ;  /* 0x000000ffff0ac224 */ /* 0x000fc800078e0a0a */
[----:B------:R-:W-:-:S05]  /*5b60*/  @!P1 IMAD.IADD R7, R7, 0x1, -R0 ;  /* 0x0000000107079824 */ /* 0x000fca00078e0a00 */
[----:B------:R-:W-:Y:S02]  /*5b70*/  ISETP.GT.U32.AND P0, PT, R0, R7, PT ;  /* 0x000000070000720c */ /* 0x000fe40003f04070 */
[----:B--2---:R-:W-:-:S05]  /*5b80*/  IABS R13, R26 ;  /* 0x0000001a000d7213 */ /* 0x004fca0000000000 */
[----:B------:R-:W-:-:S04]  /*5b90*/  IMAD.HI.U32 R6, R18, R13, RZ ;  /* 0x0000000d12067227 */ /* 0x000fc800078e00ff */
[----:B------:R-:W-:-:S04]  /*5ba0*/  IMAD.MOV R6, RZ, RZ, -R6 ;  /* 0x000000ffff067224 */ /* 0x000fc800078e0a06 */
[----:B------:R-:W-:Y:S01]  /*5bb0*/  IMAD R13, R0, R6, R13 ;  /* 0x00000006000d7224 */ /* 0x000fe200078e020d */
[----:B------:R-:W-:Y:S02]  /*5bc0*/  ISETP.GE.AND P3, PT, R26, RZ, PT ;  /* 0x000000ff1a00720c */ /* 0x000fe40003f66270 */
[----:B------:R-:W2:Y:S02]  /*5bd0*/  LDL.LU R26, [R1+0x1f4] ;  /* 0x0001f400011a7983 */ /* 0x000ea40000300800 */
[----:B------:R-:W-:-:S13]  /*5be0*/  ISETP.GT.U32.AND P5, PT, R0, R13, PT ;  /* 0x0000000d0000720c */ /* 0x000fda0003fa4070 */
[----:B------:R-:W-:-:S05]  /*5bf0*/  @!P5 IMAD.IADD R13, R13, 0x1, -R0 ;  /* 0x000000010d0dd824 */ /* 0x000fca00078e0a00 */
[----:B------:R-:W-:Y:S02]  /*5c00*/  ISETP.GT.U32.AND P5, PT, R0, R13, PT ;  /* 0x0000000d0000720c */ /* 0x000fe40003fa4070 */
[----:B----4-:R-:W-:Y:S02]  /*5c10*/  IABS R8, R27 ;  /* 0x0000001b00087213 */ /* 0x010fe40000000000 */
[----:B------:R-:W-:Y:S02]  /*5c20*/  ISETP.GE.AND P1, PT, R27, RZ, PT ;  /* 0x000000ff1b00720c */ /* 0x000fe40003f26270 */
[----:B------:R-:W4:Y:S01]  /*5c30*/  LDL.LU R27, [R1+0x1f8] ;  /* 0x0001f800011b7983 */ /* 0x000f220000300800 */
[----:B-1----:R-:W-:-:S03]  /*5c40*/  IMAD.HI.U32 R11, R18, R8, RZ ;  /* 0x00000008120b7227 */ /* 0x002fc600078e00ff */
[----:B------:R0:W-:Y:S01]  /*5c50*/  STL [R1+0xa0], R15 ;  /* 0x0000a00f01007387 */ /* 0x0001e20000100800 */
[----:B------:R-:W-:-:S03]  /*5c60*/  IABS R6, R17 ;  /* 0x0000001100067213 */ /* 0x000fc60000000000 */
[----:B------:R-:W-:Y:S01]  /*5c70*/  STL [R1+0x98], R14 ;  /* 0x0000980e01007387 */ /* 0x000fe20000100800 */
[----:B------:R-:W-:Y:S02]  /*5c80*/  @!P5 IMAD.IADD R13, R13, 0x1, -R0 ;  /* 0x000000010d0dd824 */ /* 0x000fe400078e0a00 */
[----:B------:R-:W-:Y:S01]  /*5c90*/  IMAD.MOV R11, RZ, RZ, -R11 ;  /* 0x000000ffff0b7224 */ /* 0x000fe200078e0a0b */
[----:B------:R-:W-:Y:S01]  /*5ca0*/  STL [R1+0x90], R10 ;  /* 0x0000900a01007387 */ /* 0x000fe20000100800 */
[----:B------:R-:W-:Y:S01]  /*5cb0*/  IMAD.HI.U32 R12, R18, R6, RZ ;  /* 0x00000006120c7227 */ /* 0x000fe200078e00ff */
[----:B---3--:R-:W-:Y:S02]  /*5cc0*/  IABS R9, R28 ;  /* 0x0000001c00097213 */ /* 0x008fe40000000000 */
[----:B------:R-:W-:Y:S02]  /*5cd0*/  ISETP.GE.AND P5, PT, R28, RZ, PT ;  /* 0x000000ff1c00720c */ /* 0x000fe40003fa6270 */
[----:B------:R-:W3:Y:S01]  /*5ce0*/  LDL.LU R28, [R1+0x1fc] ;  /* 0x0001fc00011c7983 */ /* 0x000ee20000300800 */
[----:B------:R-:W-:-:S02]  /*5cf0*/  IMAD R8, R0, R11, R8 ;  /* 0x0000000b00087224 */ /* 0x000fc400078e0208 */
[----:B------:R-:W-:-:S03]  /*5d00*/  IMAD.MOV R5, RZ, RZ, -R12 ;  /* 0x000000ffff057224 */ /* 0x000fc600078e0a0c */
[C---:B------:R-:W-:Y:S01]  /*5d10*/  ISETP.GT.U32.AND P2, PT, R0.reuse, R8, PT ;  /* 0x000000080000720c */ /* 0x040fe20003f44070 */
[----:B------:R-:W-:Y:S02]  /*5d20*/  IMAD R6, R0, R5, R6 ;  /* 0x0000000500067224 */ /* 0x000fe400078e0206 */
[----:B------:R-:W-:-:S03]  /*5d30*/  @!P0 IMAD.IADD R7, R7, 0x1, -R0 ;  /* 0x0000000107078824 */ /* 0x000fc600078e0a00 */
[----:B------:R-:W-:-:S07]  /*5d40*/  ISETP.GT.U32.AND P0, PT, R0, R6, PT ;  /* 0x000000060000720c */ /* 0x000fce0003f04070 */
[----:B------:R-:W-:-:S06]  /*5d50*/  @!P2 IMAD.IADD R8, R8, 0x1, -R0 ;  /* 0x000000010808a824 */ /* 0x000fcc00078e0a00 */
[----:B------:R-:W-:Y:S01]  /*5d60*/  @!P0 IMAD.IADD R6, R6, 0x1, -R0 ;  /* 0x0000000106068824 */ /* 0x000fe200078e0a00 */
[----:B------:R-:W-:Y:S01]  /*5d70*/  ISETP.GT.U32.AND P0, PT, R0, R8, PT ;  /* 0x000000080000720c */ /* 0x000fe20003f04070 */
[----:B0-----:R-:W-:Y:S02]  /*5d80*/  IMAD.MOV.U32 R15, RZ, RZ, R7 ;  /* 0x000000ffff0f7224 */ /* 0x001fe400078e0007 */
[----:B------:R-:W-:Y:S02]  /*5d90*/  @!P3 IMAD.MOV R13, RZ, RZ, -R13 ;  /* 0x000000ffff0db224 */ /* 0x000fe400078e0a0d */
[----:B------:R-:W-:Y:S01]  /*5da0*/  @!P6 IMAD.MOV R15, RZ, RZ, -R15 ;  /* 0x000000ffff0fe224 */ /* 0x000fe200078e0a0f */
[----:B------:R-:W-:-:S07]  /*5db0*/  IABS R11, R3 ;  /* 0x00000003000b7213 */ /* 0x000fce0000000000 */
[----:B------:R-:W-:Y:S01]  /*5dc0*/  @!P0 IMAD.IADD R8, R8, 0x1, -R0 ;  /* 0x0000000108088824 */ /* 0x000fe200078e0a00 */
[----:B------:R-:W-:-:S03]  /*5dd0*/  ISETP.GE.AND P0, PT, R3, RZ, PT ;  /* 0x000000ff0300720c */ /* 0x000fc60003f06270 */
[----:B------:R-:W-:Y:S01]  /*5de0*/  IMAD.MOV.U32 R3, RZ, RZ, R8 ;  /* 0x000000ffff037224 */ /* 0x000fe200078e0008 */
[----:B------:R-:W-:Y:S03]  /*5df0*/  STL [R1+0x88], R15 ;  /* 0x0000880f01007387 */ /* 0x000fe60000100800 */
[----:B------:R-:W-:Y:S01]  /*5e00*/  @!P1 IMAD.MOV R3, RZ, RZ, -R3 ;  /* 0x000000ffff039224 */ /* 0x000fe200078e0a03 */
[----:B------:R-:W-:Y:S04]  /*5e10*/  STL [R1+0x84], R13 ;  /* 0x0000840d01007387 */ /* 0x000fe80000100800 */
[----:B------:R0:W-:Y:S04]  /*5e20*/  STL [R1+0x80], R3 ;  /* 0x0000800301007387 */ /* 0x0001e80000100800 */
[----:B0-----:R-:W3:Y:S01]  /*5e30*/  LDL.LU R3, [R1+0x200] ;  /* 0x0002000001037983 */ /* 0x001ee20000300800 */
[----:B------:R-:W-:-:S04]  /*5e40*/  IMAD.HI.U32 R5, R18, R11, RZ ;  /* 0x0000000b12057227 */ /* 0x000fc800078e00ff */
[----:B------:R-:W-:-:S04]  /*5e50*/  IMAD.HI.U32 R4, R18, R9, RZ ;  /* 0x0000000912047227 */ /* 0x000fc800078e00ff */
[----:B------:R-:W-:Y:S02]  /*5e60*/  IMAD.MOV R5, RZ, RZ, -R5 ;  /* 0x000000ffff057224 */ /* 0x000fe400078e0a05 */
[----:B------:R-:W-:Y:S02]  /*5e70*/  IMAD.MOV R4, RZ, RZ, -R4 ;  /* 0x000000ffff047224 */ /* 0x000fe400078e0a04 */
[C---:B------:R-:W-:Y:S02]  /*5e80*/  IMAD R11, R0.reuse, R5, R11 ;  /* 0x00000005000b7224 */ /* 0x040fe400078e020b */
[----:B------:R-:W-:-:S03]  /*5e90*/  IMAD R9, R0, R4, R9 ;  /* 0x0000000400097224 */ /* 0x000fc600078e0209 */
[C---:B------:R-:W-:Y:S02]  /*5ea0*/  ISETP.GT.U32.AND P3, PT, R0.reuse, R11, PT ;  /* 0x0000000b0000720c */ /* 0x040fe40003f64070 */
[----:B------:R-:W-:-:S11]  /*5eb0*/  ISETP.GT.U32.AND P2, PT, R0, R9, PT ;  /* 0x000000090000720c */ /* 0x000fd60003f44070 */
[--C-:B------:R-:W-:Y:S02]  /*5ec0*/  @!P3 IMAD.IADD R11, R11, 0x1, -R0.reuse ;  /* 0x000000010b0bb824 */ /* 0x100fe400078e0a00 */
[----:B------:R-:W-:Y:S01]  /*5ed0*/  @!P2 IMAD.IADD R9, R9, 0x1, -R0 ;  /* 0x000000010909a824 */ /* 0x000fe200078e0a00 */
[----:B------:R-:W-:-:S04]  /*5ee0*/  ISETP.GT.U32.AND P2, PT, R0, R6, PT ;  /* 0x000000060000720c */ /* 0x000fc80003f44070 */
[----:B------:R-:W-:Y:S02]  /*5ef0*/  ISETP.GT.U32.AND P6, PT, R0, R9, PT ;  /* 0x000000090000720c */ /* 0x000fe40003fc4070 */
[----:B------:R-:W-:Y:S02]  /*5f00*/  IABS R5, R21 ;  /* 0x0000001500057213 */ /* 0x000fe40000000000 */
[----:B------:R-:W-:Y:S02]  /*5f10*/  ISETP.GE.AND P3, PT, R21, RZ, PT ;  /* 0x000000ff1500720c */ /* 0x000fe40003f66270 */
[----:B------:R-:W3:Y:S01]  /*5f20*/  LDL.LU R21, [R1+0x204] ;  /* 0x0002040001157983 */ /* 0x000ee20000300800 */
[----:B------:R-:W-:Y:S01]  /*5f30*/  IABS R12, R20 ;  /* 0x00000014000c7213 */ /* 0x000fe20000000000 */
[----:B------:R-:W-:-:S04]  /*5f40*/  IMAD.HI.U32 R14, R18, R5, RZ ;  /* 0x00000005120e7227 */ /* 0x000fc800078e00ff */
[----:B------:R-:W-:-:S04]  /*5f50*/  IMAD.HI.U32 R7, R18, R12, RZ ;  /* 0x0000000c12077227 */ /* 0x000fc800078e00ff */
[----:B------:R-:W-:Y:S02]  /*5f60*/  IMAD.MOV R14, RZ, RZ, -R14 ;  /* 0x000000ffff0e7224 */ /* 0x000fe400078e0a0e */
[----:B------:R-:W-:Y:S02]  /*5f70*/  IMAD.MOV R7, RZ, RZ, -R7 ;  /* 0x000000ffff077224 */ /* 0x000fe400078e0a07 */
[C---:B------:R-:W-:Y:S01]  /*5f80*/  IMAD R5, R0.reuse, R14, R5 ;  /* 0x0000000e00057224 */ /* 0x040fe200078e0205 */
[C---:B------:R-:W-:Y:S01]  /*5f90*/  ISETP.GT.U32.AND P1, PT, R0.reuse, R11, PT ;  /* 0x0000000b0000720c */ /* 0x040fe20003f24070 */
[----:B------:R-:W-:Y:S02]  /*5fa0*/  IMAD R12, R0, R7, R12 ;  /* 0x00000007000c7224 */ /* 0x000fe400078e020c */
[--C-:B------:R-:W-:Y:S01]  /*5fb0*/  @!P2 IMAD.IADD R6, R6, 0x1, -R0.reuse ;  /* 0x000000010606a824 */ /* 0x100fe200078e0a00 */
[C---:B------:R-:W-:Y:S02]  /*5fc0*/  ISETP.GT.U32.AND P2, PT, R0.reuse, R5, PT ;  /* 0x000000050000720c */ /* 0x040fe40003f44070 */
[----:B------:R-:W-:Y:S01]  /*5fd0*/  ISETP.GE.AND P4, PT, R17, RZ, PT ;  /* 0x000000ff1100720c */ /* 0x000fe20003f86270 */
[----:B------:R-:W-:Y:S01]  /*5fe0*/  @!P6 IMAD.IADD R9, R9, 0x1, -R0 ;  /* 0x000000010909e824 */ /* 0x000fe200078e0a00 */
[----:B------:R-:W-:Y:S01]  /*5ff0*/  ISETP.GT.U32.AND P6, PT, R0, R12, PT ;  /* 0x0000000c0000720c */ /* 0x000fe20003fc4070 */
[----:B------:R-:W-:-:S04]  /*6000*/  IMAD.MOV.U32 R14, RZ, RZ, R6 ;  /* 0x000000ffff0e7224 */ /* 0x000fc800078e0006 */
[--C-:B------:R-:W-:Y:S02]  /*6010*/  @!P1 IMAD.IADD R11, R11, 0x1, -R0.reuse ;  /* 0x000000010b0b9824 */ /* 0x100fe400078e0a00 */
[----:B------:R-:W-:Y:S02]  /*6020*/  @!P5 IMAD.MOV R9, RZ, RZ, -R9 ;  /* 0x000000ffff09d224 */ /* 0x000fe400078e0a09 */
[----:B------:R-:W-:Y:S02]  /*6030*/  @!P2 IMAD.IADD R5, R5, 0x1, -R0 ;  /* 0x000000010505a824 */ /* 0x000fe400078e0a00 */
[----:B------:R-:W-:Y:S01]  /*6040*/  @!P4 IMAD.MOV R14, RZ, RZ, -R14 ;  /* 0x000000ffff0ec224 */ /* 0x000fe200078e0a0e */
[----:B------:R-:W-:Y:S01]  /*6050*/  ISETP.GE.AND P2, PT, R20, RZ, PT ;  /* 0x000000ff1400720c */ /* 0x000fe20003f46270 */
[----:B------:R-:W-:Y:S01]  /*6060*/  @!P0 IMAD.MOV R11, RZ, RZ, -R11 ;  /* 0x000000ffff0b8224 */ /* 0x000fe200078e0a0b */
[----:B------:R-:W3:Y:S01]  /*6070*/  LDL.LU R20, [R1+0x208] ;  /* 0x0002080001147983 */ /* 0x000ee20000300800 */
[----:B------:R-:W-:Y:S01]  /*6080*/  @!P6 IMAD.IADD R12, R12, 0x1, -R0 ;  /* 0x000000010c0ce824 */ /* 0x000fe200078e0a00 */
[----:B------:R-:W-:-:S02]  /*6090*/  ISETP.GT.U32.AND P6, PT, R0, R5, PT ;  /* 0x000000050000720c */ /* 0x000fc40003fc4070 */
[----:B------:R-:W-:Y:S04]  /*60a0*/  STL [R1+0x7c], R14 ;  /* 0x00007c0e01007387 */ /* 0x000fe80000100800 */
[----:B------:R0:W-:Y:S04]  /*60b0*/  STL [R1+0xaa0], R9 ;  /* 0x000aa00901007387 */ /* 0x0001e80000100800 */
[----:B------:R-:W-:Y:S03]  /*60c0*/  STL [R1+0xaa4], R11 ;  /* 0x000aa40b01007387 */ /* 0x000fe60000100800 */
[----:B------:R-:W-:-:S04]  /*60d0*/  @!P6 IMAD.IADD R5, R5, 0x1, -R0 ;  /* 0x000000010505e824 */ /* 0x000fc800078e0a00 */
[----:B0-----:R-:W-:-:S04]  /*60e0*/  IMAD.MOV.U32 R9, RZ, RZ, R5 ;  /* 0x000000ffff097224 */ /* 0x001fc800078e0005 */
[----:B------:R-:W-:Y:S01]  /*60f0*/  @!P3 IMAD.MOV R9, RZ, RZ, -R9 ;  /* 0x000000ffff09b224 */ /* 0x000fe200078e0a09 */
[----:B------:R-:W-:Y:S02]  /*6100*/  ISETP.GT.U32.AND P4, PT, R0, R12, PT ;  /* 0x0000000c0000720c */ /* 0x000fe40003f84070 */
[----:B--2---:R-:W-:-:S05]  /*6110*/  IABS R4, R26 ;  /* 0x0000001a00047213 */ /* 0x004fca0000000000 */
[----:B------:R-:W-:Y:S01]  /*6120*/  IMAD.HI.U32 R13, R18, R4, RZ ;  /* 0x00000004120d7227 */ /* 0x000fe200078e00ff */
[----:B------:R-:W-:Y:S02]  /*6130*/  ISETP.GE.AND P5, PT, R26, RZ, PT ;  /* 0x000000ff1a00720c */ /* 0x000fe40003fa6270 */
[----:B------:R-:W2:Y:S01]  /*6140*/  LDL.LU R26, [R1+0x20c] ;  /* 0x00020c00011a7983 */ /* 0x000ea20000300800 */
[----:B------:R-:W-:-:S04]  /*6150*/  IMAD.MOV R13, RZ, RZ, -R13 ;  /* 0x000000ffff0d7224 */ /* 0x000fc800078e0a0d */
[----:B------:R-:W-:-:S05]  /*6160*/  IMAD R4, R0, R13, R4 ;  /* 0x0000000d00047224 */ /* 0x000fca00078e0204 */
[----:B------:R-:W-:Y:S02]  /*6170*/  ISETP.GT.U32.AND P1, PT, R0, R4, PT ;  /* 0x000000040000720c */ /* 0x000fe40003f24070 */
[----:B----4-:R-:W-:Y:S02]  /*6180*/  IABS R10, R27 ;  /* 0x0000001b000a7213 */ /* 0x010fe40000000000 */
[----:B------:R-:W-:Y:S02]  /*6190*/  ISETP.GE.AND P6, PT, R27, RZ, PT ;  /* 0x000000ff1b00720c */ /* 0x000fe40003fc6270 */
[----:B------:R-:W4:Y:S07]  /*61a0*/  LDL.LU R27, [R1+0x210] ;  /* 0x00021000011b7983 */ /* 0x000f2e0000300800 */
[----:B------:R-:W-:Y:S01]  /*61b0*/  @!P1 IMAD.IADD R4, R4, 0x1, -R0 ;  /* 0x0000000104049824 */ /* 0x000fe200078e0a00 */
[----:B------:R0:W-:Y:S01]  /*61c0*/  STL [R1+0x70], R9 ;  /* 0x0000700901007387 */ /* 0x0001e20000100800 */
[----:B---3--:R-:W-:-:S02]  /*61d0*/  IABS R8, R28 ;  /* 0x0000001c00087213 */ /* 0x008fc40000000000 */
[----:B------:R-:W-:Y:S02]  /*61e0*/  ISETP.GE.AND P1, PT, R28, RZ, PT ;  /* 0x000000ff1c00720c */ /* 0x000fe40003f26270 */
[----:B------:R-:W3:Y:S01]  /*61f0*/  LDL.LU R28, [R1+0x214] ;  /* 0x00021400011c7983 */ /* 0x000ee20000300800 */
[----:B------:R-:W-:-:S04]  /*6200*/  IMAD.HI.U32 R7, R18, R10, RZ ;  /* 0x0000000a12077227 */ /* 0x000fc800078e00ff */
[----:B------:R-:W-:Y:S02]  /*6210*/  @!P4 IMAD.IADD R12, R12, 0x1, -R0 ;  /* 0x000000010c0cc824 */ /* 0x000fe400078e0a00 */
[----:B------:R-:W-:Y:S02]  /*6220*/  IMAD.MOV R7, RZ, RZ, -R7 ;  /* 0x000000ffff077224 */ /* 0x000fe400078e0a07 */
[----:B0-----:R-:W-:Y:S02]  /*6230*/  IMAD.MOV.U32 R9, RZ, RZ, R12 ;  /* 0x000000ffff097224 */ /* 0x001fe400078e000c */
[----:B------:R-:W-:Y:S02]  /*6240*/  IMAD R10, R0, R7, R10 ;  /* 0x00000007000a7224 */ /* 0x000fe400078e020a */
[----:B------:R-:W-:Y:S01]  /*6250*/  @!P2 IMAD.MOV R9, RZ, RZ, -R9 ;  /* 0x000000ffff09a224 */ /* 0x000fe200078e0a09 */
[----:B------:R-:W-:Y:S02]  /*6260*/  IABS R7, R3 ;  /* 0x0000000300077213 */ /* 0x000fe40000000000 */
[----:B------:R-:W-:-:S02]  /*6270*/  ISETP.GE.AND P2, PT, R3, RZ, PT ;  /* 0x000000ff0300720c */ /* 0x000fc40003f46270 */
[----:B------:R-:W4:Y:S01]  /*6280*/  LDL.LU R3, [R1+0x218] ;  /* 0x0002180001037983 */ /* 0x000f220000300800 */
[----:B------:R-:W-:-:S04]  /*6290*/  IMAD.HI.U32 R6, R18, R8, RZ ;  /* 0x0000000812067227 */ /* 0x000fc800078e00ff */
[----:B------:R-:W-:Y:S01]  /*62a0*/  IMAD.MOV R6, RZ, RZ, -R6 ;  /* 0x000000ffff067224 */ /* 0x000fe200078e0a06 */
[C---:B------:R-:W-:Y:S02]  /*62b0*/  ISETP.GT.U32.AND P0, PT, R0.reuse, R10, PT ;  /* 0x0000000a0000720c */ /* 0x040fe40003f04070 */
[C---:B------:R-:W-:Y:S01]  /*62c0*/  ISETP.GT.U32.AND P3, PT, R0.reuse, R4, PT ;  /* 0x000000040000720c */ /* 0x040fe20003f64070 */
[----:B------:R-:W-:Y:S02]  /*62d0*/  IMAD R8, R0, R6, R8 ;  /* 0x0000000600087224 */ /* 0x000fe400078e0208 */
[----:B------:R-:W-:-:S03]  /*62e0*/  IMAD.HI.U32 R6, R18, R7, RZ ;  /* 0x0000000712067227 */ /* 0x000fc600078e00ff */
[----:B------:R-:W-:Y:S01]  /*62f0*/  ISETP.GT.U32.AND P4, PT, R0, R8, PT ;  /* 0x000000080000720c */ /* 0x000fe20003f84070 */
[----:B------:R-:W-:-:S04]  /*6300*/  IMAD.MOV R6, RZ, RZ, -R6 ;  /* 0x000000ffff067224 */ /* 0x000fc800078e0a06 */
[----:B------:R-:W-:Y:S02]  /*6310*/  IMAD R7, R0, R6, R7 ;  /* 0x0000000600077224 */ /* 0x000fe400078e0207 */
[--C-:B------:R-:W-:Y:S02]  /*6320*/  @!P0 IMAD.IADD R10, R10, 0x1, -R0.reuse ;  /* 0x000000010a0a8824 */ /* 0x100fe400078e0a00 */
[--C-:B------:R-:W-:Y:S01]  /*6330*/  @!P3 IMAD.IADD R4, R4, 0x1, -R0.reuse ;  /* 0x000000010404b824 */ /* 0x100fe200078e0a00 */
[C---:B------:R-:W-:Y:S01]  /*6340*/  ISETP.GT.U32.AND P3, PT, R0.reuse, R7, PT ;  /* 0x000000070000720c */ /* 0x040fe20003f64070 */
[----:B------:R0:W-:Y:S01]  /*6350*/  STL [R1+0x74], R9 ;  /* 0x0000740901007387 */ /* 0x0001e20000100800 */
[----:B------:R-:W-:Y:S01]  /*6360*/  ISETP.GT.U32.AND P0, PT, R0, R10, PT ;  /* 0x0000000a0000720c */ /* 0x000fe20003f04070 */
[----:B------:R-:W-:Y:S02]  /*6370*/  @!P4 IMAD.IADD R8, R8, 0x1, -R0 ;  /* 0x000000010808c824 */ /* 0x000fe400078e0a00 */
[----:B0-----:R-:W-:Y:S01]  /*6380*/  IMAD.MOV.U32 R9, RZ, RZ, R4 ;  /* 0x000000ffff097224 */ /* 0x001fe200078e0004 */
[----:B------:R-:W-:-:S05]  /*6390*/  IABS R13, R21 ;  /* 0x00000015000d7213 */ /* 0x000fca0000000000 */
[----:B------:R-:W-:-:S04]  /*63a0*/  IMAD.HI.U32 R6, R18, R13, RZ ;  /* 0x0000000d12067227 */ /* 0x000fc800078e00ff */
[----:B------:R-:W-:-:S04]  /*63b0*/  IMAD.MOV R6, RZ, RZ, -R6 ;  /* 0x000000ffff067224 */ /* 0x000fc800078e0a06 */
[C---:B------:R-:W-:Y:S01]  /*63c0*/  IMAD R13, R0.reuse, R6, R13 ;  /* 0x00000006000d7224 */ /* 0x040fe200078e020d */
[----:B------:R-:W-:Y:S01]  /*63d0*/  ISETP.GT.U32.AND P4, PT, R0, R8, PT ;  /* 0x000000080000720c */ /* 0x000fe20003f84070 */
[----:B------:R-:W-:-:S03]  /*63e0*/  @!P5 IMAD.MOV R9, RZ, RZ, -R9 ;  /* 0x000000ffff09d224 */ /* 0x000fc600078e0a09 */
[----:B------:R-:W-:Y:S01]  /*63f0*/  ISETP.GT.U32.AND P5, PT, R0, R13, PT ;  /* 0x0000000d0000720c */ /* 0x000fe20003fa4070 */
[--C-:B------:R-:W-:Y:S02]  /*6400*/  @!P3 IMAD.IADD R7, R7, 0x1, -R0.reuse ;  /* 0x000000010707b824 */ /* 0x100fe400078e0a00 */
[--C-:B------:R-:W-:Y:S01]  /*6410*/  @!P0 IMAD.IADD R10, R10, 0x1, -R0.reuse ;  /* 0x000000010a0a8824 */ /* 0x100fe200078e0a00 */
[----:B------:R-:W-:Y:S02]  /*6420*/  ISETP.GE.AND P0, PT, R21, RZ, PT ;  /* 0x000000ff1500720c */ /* 0x000fe40003f06270 */
[----:B------:R-:W-:Y:S01]  /*6430*/  ISETP.GT.U32.AND P3, PT, R0, R7, PT ;  /* 0x000000070000720c */ /* 0x000fe20003f64070 */
[----:B------:R-:W4:Y:S02]  /*6440*/  LDL.LU R21, [R1+0x21c] ;  /* 0x00021c0001157983 */ /* 0x000f240000300800 */
[--C-:B------:R-:W-:Y:S02]  /*6450*/  @!P4 IMAD.IADD R8, R8, 0x1, -R0.reuse ;  /* 0x000000010808c824 */ /* 0x100fe400078e0a00 */
[----:B------:R0:W-:Y:S02]  /*6460*/  STL [R1+0x50], R9 ;  /* 0x0000500901007387 */ /* 0x0001e40000100800 */
[----:B------:R-:W-:-:S02]  /*6470*/  @!P5 IMAD.IADD R13, R13, 0x1, -R0 ;  /* 0x000000010d0dd824 */ /* 0x000fc400078e0a00 */
[----:B------:R-:W-:Y:S02]  /*6480*/  @!P1 IMAD.MOV R8, RZ, RZ, -R8 ;  /* 0x000000ffff089224 */ /* 0x000fe400078e0a08 */
[----:B0-----:R-:W-:Y:S01]  /*6490*/  IMAD.MOV.U32 R9, RZ, RZ, R10 ;  /* 0x000000ffff097224 */ /* 0x001fe200078e000a */
[----:B------:R-:W-:-:S03]  /*64a0*/  IABS R5, R20 ;  /* 0x0000001400057213 */ /* 0x000fc60000000000 */
[----:B------:R-:W-:Y:S01]  /*64b0*/  @!P6 IMAD.MOV R9, RZ, RZ, -R9 ;  /* 0x000000ffff09e224 */ /* 0x000fe200078e0a09 */
[----:B------:R-:W-:Y:S02]  /*64c0*/  ISETP.GE.AND P4, PT, R20, RZ, PT ;  /* 0x000000ff1400720c */ /* 0x000fe40003f86270 */
[----:B------:R-:W-:Y:S01]  /*64d0*/  ISETP.GT.U32.AND P5, PT, R0, R13, PT ;  /* 0x0000000d0000720c */ /* 0x000fe20003fa4070 */
[----:B------:R-:W4:Y:S01]  /*64e0*/  LDL.LU R20, [R1+0x220] ;  /* 0x0002200001147983 */ /* 0x000f220000300800 */
[----:B------:R-:W-:-:S03]  /*64f0*/  @!P3 IMAD.IADD R7, R7, 0x1, -R0 ;  /* 0x000000010707b824 */ /* 0x000fc600078e0a00 */
[----:B------:R0:W-:Y:S04]  /*6500*/  STL [R1+0x60], R9 ;  /* 0x0000600901007387 */ /* 0x0001e80000100800 */
[----:B------:R-:W-:Y:S01]  /*6510*/  STL [R1+0x64], R8 ;  /* 0x0000640801007387 */ /* 0x000fe20000100800 */
[----:B0-----:R-:W-:-:S03]  /*6520*/  IMAD.MOV.U32 R9, RZ, RZ, R7 ;  /* 0x000000ffff097224 */ /* 0x001fc600078e0007 */
[----:B------:R-:W-:Y:S02]  /*6530*/  @!P5 IMAD.IADD R13, R13, 0x1, -R0 ;  /* 0x000000010d0dd824 */ /* 0x000fe400078e0a00 */
[----:B------:R-:W-:Y:S02]  /*6540*/  @!P2 IMAD.MOV R9, RZ, RZ, -R9 ;  /* 0x000000ffff09a224 */ /* 0x000fe400078e0a09 */
[----:B------:R-:W-:-:S04]  /*6550*/  IMAD.HI.U32 R14, R18, R5, RZ ;  /* 0x00000005120e7227 */ /* 0x000fc800078e00ff */
[----:B------:R-:W-:-:S04]  /*6560*/  IMAD.MOV R14, RZ, RZ, -R14 ;  /* 0x000000ffff0e7224 */ /* 0x000fc800078e0a0e */
[----:B------:R-:W-:-:S05]  /*6570*/  IMAD R5, R0, R14, R5 ;  /* 0x0000000e00057224 */ /* 0x000fca00078e0205 */
[----:B------:R-:W-:-:S13]  /*6580*/  ISETP.GT.U32.AND P6, PT, R0, R5, PT ;  /* 0x000000050000720c */ /* 0x000fda0003fc4070 */
[----:B------:R-:W-:Y:S01]  /*6590*/  @!P6 IMAD.IADD R5, R5, 0x1, -R0 ;  /* 0x000000010505e824 */ /* 0x000fe200078e0a00 */
[----:B--2---:R-:W-:Y:S02]  /*65a0*/  IABS R12, R26 ;  /* 0x0000001a000c7213 */ /* 0x004fe40000000000 */
[----:B------:R-:W-:Y:S02]  /*65b0*/  ISETP.GE.AND P1, PT, R26, RZ, PT ;  /* 0x000000ff1a00720c */ /* 0x000fe40003f26270 */
[----:B------:R-:W2:Y:S04]  /*65c0*/  LDL.LU R26, [R1+0x224] ;  /* 0x00022400011a7983 */ /* 0x000ea80000300800 */
[----:B------:R0:W-:Y:S02]  /*65d0*/  STL [R1+0x54], R9 ;  /* 0x0000540901007387 */ /* 0x0001e40000100800 */
[----:B0-----:R-:W-:-:S04]  /*65e0*/  IMAD.MOV.U32 R9, RZ, RZ, R13 ;  /* 0x000000ffff097224 */ /* 0x001fc800078e000d */
[----:B------:R-:W-:-:S05]  /*65f0*/  @!P0 IMAD.MOV R9, RZ, RZ, -R9 ;  /* 0x000000ffff098224 */ /* 0x000fca00078e0a09 */
[----:B------:R0:W-:Y:S01]  /*6600*/  STL [R1+0x4c], R9 ;  /* 0x00004c0901007387 */ /* 0x0001e20000100800 */
[----:B---3--:R-:W-:Y:S02]  /*6610*/  IABS R10, R28 ;  /* 0x0000001c000a7213 */ /* 0x008fe40000000000 */
[----:B------:R-:W-:Y:S02]  /*6620*/  ISETP.GE.AND P0, PT, R28, RZ, PT ;  /* 0x000000ff1c00720c */ /* 0x000fe40003f06270 */
[----:B------:R-:W3:Y:S01]  /*6630*/  LDL.LU R28, [R1+0x230] ;  /* 0x00023000011c7983 */ /* 0x000ee20000300800 */
[----:B------:R-:W-:Y:S01]  /*6640*/  ISETP.GT.U32.AND P2, PT, R0, R5, PT ;  /* 0x000000050000720c */ /* 0x000fe20003f44070 */
[----:B------:R-:W-:-:S04]  /*6650*/  IMAD.HI.U32 R7, R18, R10, RZ ;  /* 0x0000000a12077227 */ /* 0x000fc800078e00ff */
[----:B------:R-:W-:-:S04]  /*6660*/  IMAD.MOV R7, RZ, RZ, -R7 ;  /* 0x000000ffff077224 */ /* 0x000fc800078e0a07 */
[----:B------:R-:W-:-:S04]  /*6670*/  IMAD R10, R0, R7, R10 ;  /* 0x00000007000a7224 */ /* 0x000fc800078e020a */
[----:B------:R-:W-:Y:S01]  /*6680*/  @!P2 IMAD.IADD R5, R5, 0x1, -R0 ;  /* 0x000000010505a824 */ /* 0x000fe200078e0a00 */
[----:B------:R-:W-:Y:S01]  /*6690*/  ISETP.GT.U32.AND P2, PT, R0, R10, PT ;  /* 0x0000000a0000720c */ /* 0x000fe20003f44070 */
[----:B------:R-:W-:-:S04]  /*66a0*/  IMAD.HI.U32 R4, R18, R12, RZ ;  /* 0x0000000c12047227 */ /* 0x000fc800078e00ff */
[----:B------:R-:W-:Y:S01]  /*66b0*/  IMAD.MOV R4, RZ, RZ, -R4 ;  /* 0x000000ffff047224 */ /* 0x000fe200078e0a04 */
[----:B----4-:R-:W-:Y:S02]  /*66c0*/  IABS R6, R27 ;  /* 0x0000001b00067213 */ /* 0x010fe40000000000 */
[----:B------:R-:W-:Y:S01]  /*66d0*/  ISETP.GE.AND P6, PT, R27, RZ, PT ;  /* 0x000000ff1b00720c */ /* 0x000fe20003fc6270 */
[----:B------:R-:W-:Y:S01]  /*66e0*/  IMAD R12, R0, R4, R12 ;  /* 0x00000004000c7224 */ /* 0x000fe200078e020c */
[----:B------:R-:W4:Y:S03]  /*66f0*/  LDL.LU R27, [R1+0x228] ;  /* 0x00022800011b7983 */ /* 0x000f260000300800 */
[----:B------:R-:W-:Y:S01]  /*6700*/  @!P2 IMAD.IADD R10, R10, 0x1, -R0 ;  /* 0x000000010a0aa824 */ /* 0x000fe200078e0a00 */
[----:B------:R-:W-:Y:S02]  /*6710*/  IABS R4, R3 ;  /* 0x0000000300047213 */ /* 0x000fe40000000000 */
[----:B------:R-:W-:-:S02]  /*6720*/  ISETP.GE.AND P2, PT, R3, RZ, PT ;  /* 0x000000ff0300720c */ /* 0x000fc40003f46270 */
[----:B------:R-:W4:Y:S01]  /*6730*/  LDL.LU R3, [R1+0x22c] ;  /* 0x00022c0001037983 */ /* 0x000f220000300800 */
[----:B------:R-:W-:Y:S01]  /*6740*/  ISETP.GT.U32.AND P3, PT, R0, R12, PT ;  /* 0x0000000c0000720c */ /* 0x000fe20003f64070 */
[----:B------:R-:W-:-:S04]  /*6750*/  IMAD.HI.U32 R8, R18, R6, RZ ;  /* 0x0000000612087227 */ /* 0x000fc800078e00ff */
[----:B------:R-:W-:-:S04]  /*6760*/  IMAD.MOV R8, RZ, RZ, -R8 ;  /* 0x000000ffff087224 */ /* 0x000fc800078e0a08 */
[----:B------:R-:W-:-:S04]  /*6770*/  IMAD R6, R0, R8, R6 ;  /* 0x0000000800067224 */ /* 0x000fc800078e0206 */
[----:B------:R-:W-:Y:S01]  /*6780*/  @!P3 IMAD.IADD R12, R12, 0x1, -R0 ;  /* 0x000000010c0cb824 */ /* 0x000fe200078e0a00 */
[----:B------:R-:W-:Y:S01]  /*6790*/  ISETP.GT.U32.AND P5, PT, R0, R6, PT ;  /* 0x000000060000720c */ /* 0x000fe20003fa4070 */
[----:B------:R-:W-:-:S03]  /*67a0*/  IMAD.HI.U32 R14, R18, R4, RZ ;  /* 0x00000004120e7227 */ /* 0x000fc600078e00ff */
[----:B------:R-:W-:Y:S01]  /*67b0*/  ISETP.GT.U32.AND P3, PT, R0, R12, PT ;  /* 0x0000000c0000720c */ /* 0x000fe20003f64070 */
[----:B------:R-:W-:-:S04]  /*67c0*/  IMAD.MOV R14, RZ, RZ, -R14 ;  /* 0x000000ffff0e7224 */ /* 0x000fc800078e0a0e */
[----:B------:R-:W-:-:S04]  /*67d0*/  IMAD R4, R0, R14, R4 ;  /* 0x0000000e00047224 */ /* 0x000fc800078e0204 */
[----:B------:R-:W-:-:S04]  /*67e0*/  @!P5 IMAD.IADD R6, R6, 0x1, -R0 ;  /* 0x000000010606d824 */ /* 0x000fc800078e0a00 */
[----:B------:R-:W-:Y:S01]  /*67f0*/  @!P3 IMAD.IADD R12, R12, 0x1, -R0 ;  /* 0x000000010c0cb824 */ /* 0x000fe200078e0a00 */
[C---:B------:R-:W-:Y:S02]  /*6800*/  ISETP.GT.U32.AND P3, PT, R0.reuse, R4, PT ;  /* 0x000000040000720c */ /* 0x040fe40003f64070 */
[----:B------:R-:W-:Y:S01]  /*6810*/  ISETP.GT.U32.AND P5, PT, R0, R6, PT ;  /* 0x000000060000720c */ /* 0x000fe20003fa4070 */
[----:B0-----:R-:W-:-:S04]  /*6820*/  IMAD.MOV.U32 R9, RZ, RZ, R5 ;  /* 0x000000ffff097224 */ /* 0x001fc800078e0005 */
[----:B------:R-:W-:-:S06]  /*6830*/  @!P4 IMAD.MOV R9, RZ, RZ, -R9 ;  /* 0x000000ffff09c224 */ /* 0x000fcc00078e0a09 */
[--C-:B------:R-:W-:Y:S02]  /*6840*/  @!P3 IMAD.IADD R4, R4, 0x1, -R0.reuse ;  /* 0x000000010404b824 */ /* 0x100fe400078e0a00 */
[----:B------:R-:W-:-:S03]  /*6850*/  @!P5 IMAD.IADD R6, R6, 0x1, -R0 ;  /* 0x000000010606d824 */ /* 0x000fc600078e0a00 */
[C---:B------:R-:W-:Y:S01]  /*6860*/  ISETP.GT.U32.AND P4, PT, R0.reuse, R4, PT ;  /* 0x000000040000720c */ /* 0x040fe20003f84070 */
[----:B------:R0:W-:Y:S01]  /*6870*/  STL [R1+0x40], R9 ;  /* 0x0000400901007387 */ /* 0x0001e20000100800 */
[----:B------:R-:W-:Y:S01]  /*6880*/  IMAD.MOV.U32 R11, RZ, RZ, R12 ;  /* 0x000000ffff0b7224 */ /* 0x000fe200078e000c */
[----:B------:R-:W-:-:S03]  /*6890*/  ISETP.GT.U32.AND P3, PT, R0, R10, PT ;  /* 0x0000000a0000720c */ /* 0x000fc60003f64070 */
[----:B------:R-:W-:Y:S02]  /*68a0*/  @!P1 IMAD.MOV R11, RZ, RZ, -R11 ;  /* 0x000000ffff0b9224 */ /* 0x000fe400078e0a0b */
[----:B0-----:R-:W-:-:S04]  /*68b0*/  IMAD.MOV.U32 R9, RZ, RZ, R6 ;  /* 0x000000ffff097224 */ /* 0x001fc800078e0006 */
[----:B------:R-:W-:Y:S01]  /*68c0*/  @!P6 IMAD.MOV R9, RZ, RZ, -R9 ;  /* 0x000000ffff09e224 */ /* 0x000fe200078e0a09 */
[----:B------:R-:W-:Y:S01]  /*68d0*/  IABS R8, R21 ;  /* 0x0000001500087213 */ /* 0x000fe20000000000 */
[----:B------:R-:W-:Y:S01]  /*68e0*/  STL [R1+0x44], R11 ;  /* 0x0000440b01007387 */ /* 0x000fe20000100800 */
[----:B------:R-:W-:-:S03]  /*68f0*/  @!P4 IMAD.IADD R4, R4, 0x1, -R0 ;  /* 0x000000010404c824 */ /* 0x000fc600078e0a00 */
[----:B------:R-:W-:Y:S01]  /*6900*/  IMAD.HI.U32 R14, R18, R8, RZ ;  /* 0x00000008120e7227 */ /* 0x000fe200078e00ff */
[----:B------:R0:W-:Y:S03]  /*6910*/  STL [R1+0x48], R9 ;  /* 0x0000480901007387 */ /* 0x0001e60000100800 */
[----:B------:R-:W-:-:S04]  /*6920*/  IMAD.MOV R14, RZ, RZ, -R14 ;  /* 0x000000ffff0e7224 */ /* 0x000fc800078e0a0e */
[----:B------:R-:W-:Y:S02]  /*6930*/  IMAD R8, R0, R14, R8 ;  /* 0x0000000e00087224 */ /* 0x000fe400078e0208 */
[----:B------:R-:W-:-:S03]  /*6940*/  @!P3 IMAD.IADD R10, R10, 0x1, -R0 ;  /* 0x000000010a0ab824 */ /* 0x000fc600078e0a00 */
[----:B------:R-:W-:Y:S01]  /*6950*/  ISETP.GT.U32.AND P5, PT, R0, R8, PT ;  /* 0x000000080000720c */ /* 0x000fe20003fa4070 */
[----:B0-----:R-:W-:-:S04]  /*6960*/  IMAD.MOV.U32 R9, RZ, RZ, R10 ;  /* 0x000000ffff097224 */ /* 0x001fc800078e000a */
[----:B------:R-:W-:Y:S01]  /*6970*/  @!P0 IMAD.MOV R9, RZ, RZ, -R9 ;  /* 0x000000ffff098224 */ /* 0x000fe200078e0a09 */
[----:B------:R-:W-:-:S07]  /*6980*/  IABS R7, R20 ;  /* 0x0000001400077213 */ /* 0x000fce0000000000 */
[----:B------:R-:W-:Y:S02]  /*6990*/  @!P5 IMAD.IADD R8, R8, 0x1, -R0 ;  /* 0x000000010808d824 */ /* 0x000fe400078e0a00 */
[----:B------:R-:W-:-:S04]  /*69a0*/  IMAD.HI.U32 R13, R18, R7, RZ ;  /* 0x00000007120d7227 */ /* 0x000fc800078e00ff */
[----:B------:R-:W-:-:S04]  /*69b0*/  IMAD.MOV R13, RZ, RZ, -R13 ;  /* 0x000000ffff0d7224 */ /* 0x000fc800078e0a0d */
[----:B------:R-:W-:-:S05]  /*69c0*/  IMAD R7, R0, R13, R7 ;  /* 0x0000000d00077224 */ /* 0x000fca00078e0207 */
[C---:B------:R-:W-:Y:S02]  /*69d0*/  ISETP.GT.U32.AND P6, PT, R0.reuse, R7, PT ;  /* 0x000000070000720c */ /* 0x040fe40003fc4070 */
[----:B------:R-:W-:-:S11]  /*69e0*/  ISETP.GT.U32.AND P0, PT, R0, R8, PT ;  /* 0x000000080000720c */ /* 0x000fd60003f04070 */
[----:B------:R-:W-:Y:S01]  /*69f0*/  @!P6 IMAD.IADD R7, R7, 0x1, -R0 ;  /* 0x000000010707e824 */ /* 0x000fe200078e0a00 */
[----:B--2---:R-:W-:Y:S02]  /*6a00*/  IABS R5, R26 ;  /* 0x0000001a00057213 */ /* 0x004fe40000000000 */
[----:B------:R-:W-:Y:S02]  /*6a10*/  ISETP.GE.AND P4, PT, R26, RZ, PT ;  /* 0x000000ff1a00720c */ /* 0x000fe40003f86270 */
[----:B------:R-:W2:Y:S01]  /*6a20*/  LDL.LU R26, [R1+0x234] ;  /* 0x00023400011a7983 */ /* 0x000ea20000300800 */
[----:B------:R-:W-:-:S03]  /*6a30*/  IMAD.HI.U32 R6, R18, R5, RZ ;  /* 0x0000000512067227 */ /* 0x000fc600078e00ff */
[----:B------:R-:W2:Y:S01]  /*6a40*/  LDL.LU R29, [R1+0x238] ;  /* 0x00023800011d7983 */ /* 0x000ea20000300800 */
[----:B------:R-:W-:-:S03]  /*6a50*/  IMAD.MOV R6, RZ, RZ, -R6 ;  /* 0x000000ffff067224 */ /* 0x000fc600078e0a06 */
[----:B------:R0:W-:Y:S01]  /*6a60*/  STL [R1+0xb4], R9 ;  /* 0x0000b40901007387 */ /* 0x0001e20000100800 */
[----:B------:R-:W-:Y:S02]  /*6a70*/  IMAD R5, R0, R6, R5 ;  /* 0x0000000600057224 */ /* 0x000fe400078e0205 */
[----:B------:R-:W-:-:S04]  /*6a80*/  IMAD.MOV.U32 R6, RZ, RZ, R4 ;  /* 0x000000ffff067224 */ /* 0x000fc800078e0004 */
[----:B------:R-:W-:Y:S01]  /*6a90*/  @!P2 IMAD.MOV R6, RZ, RZ, -R6 ;  /* 0x000000ffff06a224 */ /* 0x000fe200078e0a06 */
[----:B---3--:R-:W-:Y:S02]  /*6aa0*/  ISETP.GE.AND P5, PT, R28, RZ, PT ;  /* 0x000000ff1c00720c */ /* 0x008fe40003fa6270 */
[----:B------:R-:W-:Y:S02]  /*6ab0*/  IABS R14, R28 ;  /* 0x0000001c000e7213 */ /* 0x000fe40000000000 */
[----:B------:R-:W3:Y:S04]  /*6ac0*/  LDL.LU R28, [R1+0x23c] ;  /* 0x00023c00011c7983 */ /* 0x000ee80000300800 */
[----:B------:R-:W-:Y:S04]  /*6ad0*/  STL [R1+0xb0], R6 ;  /* 0x0000b00601007387 */ /* 0x000fe80000100800 */
[----:B------:R-:W3:Y:S01]  /*6ae0*/  LDL.LU R22, [R1+0x240] ;  /* 0x0002400001167983 */ /* 0x000ee20000300800 */
[----:B------:R-:W-:-:S02]  /*6af0*/  ISETP.GT.U32.AND P6, PT, R0, R7, PT ;  /* 0x000000070000720c */ /* 0x000fc40003fc4070 */
[----:B------:R-:W-:Y:S02]  /*6b00*/  ISETP.GE.AND P1, PT, R21, RZ, PT ;  /* 0x000000ff1500720c */ /* 0x000fe40003f26270 */
[----:B------:R-:W-:Y:S01]  /*6b10*/  ISETP.GE.AND P3, PT, R20, RZ, PT ;  /* 0x000000ff1400720c */ /* 0x000fe20003f66270 */
[----:B------:R-:W-:Y:S01]  /*6b20*/  @!P0 IMAD.IADD R8, R8, 0x1, -R0 ;  /* 0x0000000108088824 */ /* 0x000fe200078e0a00 */
[----:B------:R-:W3:Y:S03]  /*6b30*/  LDL.LU R21, [R1+0x244] ;  /* 0x0002440001157983 */ /* 0x000ee60000300800 */
[----:B0-----:R-:W-:-:S04]  /*6b40*/  IMAD.MOV.U32 R9, RZ, RZ, R8 ;  /* 0x000000ffff097224 */ /* 0x001fc800078e0008 */
[----:B------:R-:W-:Y:S02]  /*6b50*/  @!P6 IMAD.IADD R7, R7, 0x1, -R0 ;  /* 0x000000010707e824 */ /* 0x000fe400078e0a00 */
[----:B------:R-:W-:Y:S01]  /*6b60*/  @!P1 IMAD.MOV R9, RZ, RZ, -R9 ;  /* 0x000000ffff099224 */ /* 0x000fe200078e0a09 */
[----:B----4-:R-:W-:Y:S02]  /*6b70*/  IABS R13, R27 ;  /* 0x0000001b000d7213 */ /* 0x010fe40000000000 */
[----:B------:R-:W-:Y:S02]  /*6b80*/  ISETP.GE.AND P0, PT, R27, RZ, PT ;  /* 0x000000ff1b00720c */ /* 0x000fe40003f06270 */
[----:B------:R-:W4:Y:S04]  /*6b90*/  LDL.LU R27, [R1+0x248] ;  /* 0x00024800011b7983 */ /* 0x000f280000300800 */
[----:B------:R-:W-:Y:S01]  /*6ba0*/  STL [R1+0x3c], R9 ;  /* 0x00003c0901007387 */ /* 0x000fe20000100800 */
[----:B------:R-:W-:-:S02]  /*6bb0*/  IABS R12, R3 ;  /* 0x00000003000c7213 */ /* 0x000fc40000000000 */
[----:B------:R-:W-:Y:S01]  /*6bc0*/  ISETP.GE.AND P6, PT, R3, RZ, PT ;  /* 0x000000ff0300720c */ /* 0x000fe20003fc6270 */
[----:B------:R-:W-:-:S04]  /*6bd0*/  IMAD.MOV.U32 R3, RZ, RZ, R7 ;  /* 0x000000ffff037224 */ /* 0x000fc800078e0007 */
[----:B------:R-:W-:-:S05]  /*6be0*/  @!P3 IMAD.MOV R3, RZ, RZ, -R3 ;  /* 0x000000ffff03b224 */ /* 0x000fca00078e0a03 */
[----:B------:R0:W-:Y:S04]  /*6bf0*/  STL [R1+0x9c], R3 ;  /* 0x00009c0301007387 */ /* 0x0001e80000100800 */
[----:B0-----:R-:W4:Y:S01]  /*6c00*/  LDL.LU R3, [R1+0x24c] ;  /* 0x00024c0001037983 */ /* 0x001f220000300800 */
[----:B------:R-:W-:Y:S01]  /*6c10*/  IMAD.HI.U32 R4, R18, R14, RZ ;  /* 0x0000000e12047227 */ /* 0x000fe200078e00ff */
[----:B------:R-:W-:-:S03]  /*6c20*/  ISETP.GT.U32.AND P2, PT, R0, R5, PT ;  /* 0x000000050000720c */ /* 0x000fc60003f44070 */
[----:B------:R-:W-:-:S04]  /*6c30*/  IMAD.MOV R4, RZ, RZ, -R4 ;  /* 0x000000ffff047224 */ /* 0x000fc800078e0a04 */
[----:B------:R-:W-:Y:S02]  /*6c40*/  IMAD R14, R0, R4, R14 ;  /* 0x00000004000e7224 */ /* 0x000fe400078e020e */
[----:B------:R-:W-:-:S03]  /*6c50*/  IMAD.HI.U32 R6, R18, R13, RZ ;  /* 0x0000000d12067227 */ /* 0x000fc600078e00ff */
[----:B------:R-:W-:Y:S01]  /*6c60*/  ISETP.GT.U32.AND P1, PT, R0, R14, PT ;  /* 0x0000000e0000720c */ /* 0x000fe20003f24070 */
[----:B------:R-:W-:Y:S02]  /*6c70*/  @!P2 IMAD.IADD R5, R5, 0x1, -R0 ;  /* 0x000000010505a824 */ /* 0x000fe400078e0a00 */
[----:B------:R-:W-:-:S03]  /*6c80*/  IMAD.MOV R6, RZ, RZ, -R6 ;  /* 0x000000ffff067224 */ /* 0x000fc600078e0a06 */
[C---:B------:R-:W-:Y:S01]  /*6c90*/  ISETP.GT.U32.AND P2, PT, R0.reuse, R5, PT ;  /* 0x000000050000720c */ /* 0x040fe20003f44070 */
[----:B------:R-:W-:Y:S02]  /*6ca0*/  IMAD R13, R0, R6, R13 ;  /* 0x00000006000d7224 */ /* 0x000fe400078e020d */
[----:B------:R-:W-:-:S03]  /*6cb0*/  IMAD.HI.U32 R10, R18, R12, RZ ;  /* 0x0000000c120a7227 */ /* 0x000fc600078e00ff */
[----:B------:R-:W-:Y:S01]  /*6cc0*/  ISETP.GT.U32.AND P3, PT, R0, R13, PT ;  /* 0x0000000d0000720c */ /* 0x000fe20003f64070 */
[----:B------:R-:W-:Y:S02]  /*6cd0*/  @!P1 IMAD.IADD R14, R14, 0x1, -R0 ;  /* 0x000000010e0e9824 */ /* 0x000fe400078e0a00 */
[----:B------:R-:W-:-:S04]  /*6ce0*/  IMAD.MOV R10, RZ, RZ, -R10 ;  /* 0x000000ffff0a7224 */ /* 0x000fc800078e0a0a */
[----:B------:R-:W-:Y:S02]  /*6cf0*/  IMAD R12, R0, R10, R12 ;  /* 0x0000000a000c7224 */ /* 0x000fe400078e020c */
[----:B------:R-:W-:-:S04]  /*6d00*/  @!P2 IMAD.IADD R5, R5, 0x1, -R0 ;  /* 0x000000010505a824 */ /* 0x000fc800078e0a00 */
[----:B------:R-:W-:Y:S01]  /*6d10*/  IMAD.MOV.U32 R9, RZ, RZ, R5 ;  /* 0x000000ffff097224 */ /* 0x000fe200078e0005 */
[C---:B------:R-:W-:Y:S01]  /*6d20*/  ISETP.GT.U32.AND P2, PT, R0.reuse, R12, PT ;  /* 0x0000000c0000720c */ /* 0x040fe20003f44070 */
[----:B------:R-:W-:Y:S01]  /*6d30*/  @!P3 IMAD.IADD R13, R13, 0x1, -R0 ;  /* 0x000000010d0db824 */ /* 0x000fe200078e0a00 */
[----:B------:R-:W-:Y:S01]  /*6d40*/  ISETP.GT.U32.AND P3, PT, R0, R14, PT ;  /* 0x0000000e0000720c */ /* 0x000fe20003f64070 */
[----:B------:R-:W-:-:S05]  /*6d50*/  @!P4 IMAD.MOV R9, RZ, RZ, -R9 ;  /* 0x000000ffff09c224 */ /* 0x000fca00078e0a09 */
[----:B------:R0:W-:Y:S04]  /*6d60*/  STL [R1+0x8c], R9 ;  /* 0x00008c0901007387 */ /* 0x0001e80000100800 */
[----:B------:R-:W4:Y:S01]  /*6d70*/  LDL.LU R20, [R1+0x250] ;  /* 0x0002500001147983 */ /* 0x000f220000300800 */
[--C-:B------:R-:W-:Y:S01]  /*6d80*/  @!P2 IMAD.IADD R12, R12, 0x1, -R0.reuse ;  /* 0x000000010c0ca824 */ /* 0x100fe200078e0a00 */
[----:B------:R-:W-:Y:S01]  /*6d90*/  ISETP.GT.U32.AND P2, PT, R0, R13, PT ;  /* 0x0000000d0000720c */ /* 0x000fe20003f44070 */
[----:B------:R-:W-:-:S03]  /*6da0*/  @!P3 IMAD.IADD R14, R14, 0x1, -R0 ;  /* 0x000000010e0eb824 */ /* 0x000fc600078e0a00 */
[----:B------:R-:W-:Y:S01]  /*6db0*/  ISETP.GT.U32.AND P4, PT, R0, R12, PT ;  /* 0x0000000c0000720c */ /* 0x000fe20003f84070 */
[----:B------:R-:W-:-:S08]  /*6dc0*/  IMAD.MOV.U32 R11, RZ, RZ, R14 ;  /* 0x000000ffff0b7224 */ /* 0x000fd000078e000e */
[----:B------:R-:W-:-:S04]  /*6dd0*/  @!P2 IMAD.IADD R13, R13, 0x1, -R0 ;  /* 0x000000010d0da824 */ /* 0x000fc800078e0a00 */
[----:B0-----:R-:W-:Y:S02]  /*6de0*/  IMAD.MOV.U32 R9, RZ, RZ, R13 ;  /* 0x000000ffff097224 */ /* 0x001fe400078e000d */
[----:B------:R-:W-:Y:S02]  /*6df0*/  @!P4 IMAD.IADD R12, R12, 0x1, -R0 ;  /* 0x000000010c0cc824 */ /* 0x000fe400078e0a00 */
[----:B------:R-:W-:Y:S02]  /*6e00*/  @!P5 IMAD.MOV R11, RZ, RZ, -R11 ;  /* 0x000000ffff0bd224 */ /* 0x000fe400078e0a0b */
[----:B------:R-:W-:Y:S01]  /*6e10*/  @!P0 IMAD.MOV R9, RZ, RZ, -R9 ;  /* 0x000000ffff098224 */ /* 0x000fe200078e0a09 */
[----:B--2---:R-:W-:-:S05]  /*6e20*/  IABS R4, R26 ;  /* 0x0000001a00047213 */ /* 0x004fca0000000000 */
[----:B------:R-:W-:-:S04]  /*6e30*/  IMAD.HI.U32 R8, R18, R4, RZ ;  /* 0x0000000412087227 */ /* 0x000fc800078e00ff */
[----:B------:R-:W-:-:S04]  /*6e40*/  IMAD.MOV R8, RZ, RZ, -R8 ;  /* 0x000000ffff087224 */ /* 0x000fc800078e0a08 */
[----:B------:R-:W-:-:S05]  /*6e50*/  IMAD R4, R0, R8, R4 ;  /* 0x0000000800047224 */ /* 0x000fca00078e0204 */
[----:B------:R-:W-:Y:S02]  /*6e60*/  ISETP.GT.U32.AND P1, PT, R0, R4, PT ;  /* 0x000000040000720c */ /* 0x000fe40003f24070 */
[----:B------:R-:W-:-:S05]  /*6e70*/  IABS R6, R29 ;  /* 0x0000001d00067213 */ /* 0x000fca0000000000 */
[----:B------:R-:W-:-:S06]  /*6e80*/  IMAD.HI.U32 R7, R18, R6, RZ ;  /* 0x0000000612077227 */ /* 0x000fcc00078e00ff */
[----:B------:R-:W-:Y:S01]  /*6e90*/  @!P1 IMAD.IADD R4, R4, 0x1, -R0 ;  /* 0x0000000104049824 */ /* 0x000fe200078e0a00 */
[----:B---3--:R-:W-:-:S05]  /*6ea0*/  IABS R10, R28 ;  /* 0x0000001c000a7213 */ /* 0x008fca0000000000 */
[----:B------:R-:W-:Y:S01]  /*6eb0*/  IMAD.HI.U32 R16, R18, R10, RZ ;  /* 0x0000000a12107227 */ /* 0x000fe200078e00ff */
[----:B------:R-:W-:-:S03]  /*6ec0*/  IABS R8, R22 ;  /* 0x0000001600087213 */ /* 0x000fc60000000000 */
[----:B------:R-:W-:Y:S01]  /*6ed0*/  IMAD.MOV R16, RZ, RZ, -R16 ;  /* 0x000000ffff107224 */ /* 0x000fe200078e0a10 */
[C---:B------:R-:W-:Y:S01]  /*6ee0*/  ISETP.GT.U32.AND P1, PT, R0.reuse, R4, PT ;  /* 0x000000040000720c */ /* 0x040fe20003f24070 */
[----:B------:R-:W-:Y:S02]  /*6ef0*/  IMAD.MOV R7, RZ, RZ, -R7 ;  /* 0x000000ffff077224 */ /* 0x000fe400078e0a07 */
[----:B------:R-:W-:Y:S02]  /*6f00*/  IMAD R10, R0, R16, R10 ;  /* 0x00000010000a7224 */ /* 0x000fe400078e020a */
[----:B------:R-:W-:-:S04]  /*6f10*/  IMAD.HI.U32 R16, R18, R8, RZ ;  /* 0x0000000812107227 */ /* 0x000fc800078e00ff */
[----:B------:R-:W-:Y:S02]  /*6f20*/  IMAD R6, R0, R7, R6 ;  /* 0x0000000700067224 */ /* 0x000fe400078e0206 */
[----:B------:R-:W-:-:S03]  /*6f30*/  IMAD.MOV R16, RZ, RZ, -R16 ;  /* 0x000000ffff107224 */ /* 0x000fc600078e0a10 */
[C---:B------:R-:W-:Y:S01]  /*6f40*/  ISETP.GT.U32.AND P3, PT, R0.reuse, R6, PT ;  /* 0x000000060000720c */ /* 0x040fe20003f64070 */
[----:B------:R-:W-:Y:S02]  /*6f50*/  IMAD R8, R0, R16, R8 ;  /* 0x0000001000087224 */ /* 0x000fe400078e0208 */
[----:B------:R-:W-:-:S03]  /*6f60*/  @!P1 IMAD.IADD R4, R4, 0x1, -R0 ;  /* 0x0000000104049824 */ /* 0x000fc600078e0a00 */
[C---:B------:R-:W-:Y:S02]  /*6f70*/  ISETP.GT.U32.AND P1, PT, R0.reuse, R8, PT ;  /* 0x000000080000720c */ /* 0x040fe40003f24070 */
[----:B------:R-:W-:-:S05]  /*6f80*/  ISETP.GT.U32.AND P2, PT, R0, R10, PT ;  /* 0x0000000a0000720c */ /* 0x000fca0003f44070 */
[----:B------:R-:W-:Y:S01]  /*6f90*/  @!P3 IMAD.IADD R6, R6, 0x1, -R0 ;  /* 0x000000010606b824 */ /* 0x000fe200078e0a00 */
[----:B------:R-:W-:-:S05]  /*6fa0*/  ISETP.GE.AND P4, PT, R26, RZ, PT ;  /* 0x000000ff1a00720c */ /* 0x000fca0003f86270 */
[--C-:B------:R-:W-:Y:S01]  /*6fb0*/  @!P1 IMAD.IADD R8, R8, 0x1, -R0.reuse ;  /* 0x0000000108089824 */ /* 0x100fe200078e0a00 */
[----:B------:R-:W-:Y:S01]  /*6fc0*/  ISETP.GT.U32.AND P1, PT, R0, R6, PT ;  /* 0x000000060000720c */ /* 0x000fe20003f24070 */
[----:B------:R-:W-:Y:S01]  /*6fd0*/  @!P2 IMAD.IADD R10, R10, 0x1, -R0 ;  /* 0x000000010a0aa824 */ /* 0x000fe200078e0a00 */
[----:B------:R-:W-:Y:S01]  /*6fe0*/  ISETP.GE.AND P3, PT, R29, RZ, PT ;  /* 0x000000ff1d00720c */ /* 0x000fe20003f66270 */
[----:B------:R-:W2:Y:S01]  /*6ff0*/  LDL.LU R26, [R1+0x254] ;  /* 0x00025400011a7983 */ /* 0x000ea20000300800 */
[----:B------:R-:W-:-:S03]  /*7000*/  ISETP.GE.AND P2, PT, R28, RZ, PT ;  /* 0x000000ff1c00720c */ /* 0x000fc60003f46270 */
[----:B------:R-:W3:Y:S04]  /*7010*/  LDL.LU R28, [R1+0x258] ;  /* 0x00025800011c7983 */ /* 0x000ee80000300800 */
[----:B------:R-:W-:Y:S04]  /*7020*/  STL [R1+0x6c], R11 ;  /* 0x00006c0b01007387 */ /* 0x000fe80000100800 */
[----:B------:R0:W-:Y:S01]  /*7030*/  STL [R1+0x68], R9 ;  /* 0x0000680901007387 */ /* 0x0001e20000100800 */
[----:B------:R-:W-:Y:S02]  /*7040*/  @!P1 IMAD.IADD R6, R6, 0x1, -R0 ;  /* 0x0000000106069824 */ /* 0x000fe400078e0a00 */
[----:B------:R-:W-:-:S02]  /*7050*/  @!P4 IMAD.MOV R4, RZ, RZ, -R4 ;  /* 0x000000ffff04c224 */ /* 0x000fc400078e0a04 */
[----:B0-----:R-:W-:Y:S02]  /*7060*/  IMAD.MOV.U32 R9, RZ, RZ, R12 ;  /* 0x000000ffff097224 */ /* 0x001fe400078e000c */
[----:B------:R-:W-:Y:S02]  /*7070*/  @!P3 IMAD.MOV R6, RZ, RZ, -R6 ;  /* 0x000000ffff06b224 */ /* 0x000fe400078e0a06 */
[----:B------:R-:W-:-:S05]  /*7080*/  @!P6 IMAD.MOV R9, RZ, RZ, -R9 ;  /* 0x000000ffff09e224 */ /* 0x000fca00078e0a09 */
[----:B------:R-:W-:Y:S01]  /*7090*/  STL [R1+0x5c], R9 ;  /* 0x00005c0901007387 */ /* 0x000fe20000100800 */
[----:B----4-:R-:W-:-:S03]  /*70a0*/  IABS R16, R3 ;  /* 0x0000000300107213 */ /* 0x010fc60000000000 */
[----:B------:R0:W-:Y:S01]  /*70b0*/  STL [R1+0x58], R4 ;  /* 0x0000580401007387 */ /* 0x0001e20000100800 */
[----:B------:R-:W-:-:S03]  /*70c0*/  ISETP.GE.AND P3, PT, R3, RZ, PT ;  /* 0x000000ff0300720c */ /* 0x000fc60003f66270 */
[----:B------:R1:W-:Y:S04]  /*70d0*/  STL [R1+0xa68], R6 ;  /* 0x000a680601007387 */ /* 0x0003e80000100800 */
[----:B------:R-:W4:Y:S04]  /*70e0*/  LDL.LU R3, [R1+0x264] ;  /* 0x0002640001037983 */ /* 0x000f280000300800 */
[----:B------:R-:W2:Y:S01]  /*70f0*/  LDL.LU R29, [R1+0x25c] ;  /* 0x00025c00011d7983 */ /* 0x000ea20000300800 */
[----:B------:R-:W-:Y:S02]  /*7100*/  IABS R7, R21 ;  /* 0x0000001500077213 */ /* 0x000fe40000000000 */
[----:B------:R-:W-:-:S03]  /*7110*/  IABS R5, R27 ;  /* 0x0000001b00057213 */ /* 0x000fc60000000000 */
[----:B------:R-:W-:-:S04]  /*7120*/  IMAD.HI.U32 R19, R18, R7, RZ ;  /* 0x0000000712137227 */ /* 0x000fc800078e00ff */
[----:B------:R-:W-:-:S04]  /*7130*/  IMAD.HI.U32 R17, R18, R5, RZ ;  /* 0x0000000512117227 */ /* 0x000fc800078e00ff */
[----:B------:R-:W-:Y:S02]  /*7140*/  IMAD.MOV R19, RZ, RZ, -R19 ;  /* 0x000000ffff137224 */ /* 0x000fe400078e0a13 */
[----:B------:R-:W-:Y:S02]  /*7150*/  IMAD.MOV R17, RZ, RZ, -R17 ;  /* 0x000000ffff117224 */ /* 0x000fe400078e0a11 */
[C---:B------:R-:W-:Y:S02]  /*7160*/  IMAD R7, R0.reuse, R19, R7 ;  /* 0x0000001300077224 */ /* 0x040fe400078e0207 */
[----:B------:R-:W-:-:S03]  /*7170*/  IMAD R5, R0, R17, R5 ;  /* 0x0000001100057224 */ /* 0x000fc600078e0205 */
[C---:B------:R-:W-:Y:S02]  /*7180*/  ISETP.GT.U32.AND P6, PT, R0.reuse, R7, PT ;  /* 0x000000070000720c */ /* 0x040fe40003fc4070 */
[C---:B------:R-:W-:Y:S02]  /*7190*/  ISETP.GT.U32.AND P1, PT, R0.reuse, R5, PT ;  /* 0x000000050000720c */ /* 0x040fe40003f24070 */
[----:B------:R-:W-:Y:S01]  /*71a0*/  ISETP.GT.U32.AND P5, PT, R0, R10, PT ;  /* 0x0000000a0000720c */ /* 0x000fe20003fa4070 */
[----:B------:R-:W-:Y:S01]  /*71b0*/  IMAD.HI.U32 R14, R18, R16, RZ ;  /* 0x00000010120e7227 */ /* 0x000fe200078e00ff */
[----:B------:R-:W-:-:S03]  /*71c0*/  ISETP.GT.U32.AND P0, PT, R0, R8, PT ;  /* 0x000000080000720c */ /* 0x000fc60003f04070 */
[----:B------:R-:W-:-:S04]  /*71d0*/  IMAD.MOV R14, RZ, RZ, -R14 ;  /* 0x000000ffff0e7224 */ /* 0x000fc800078e0a0e */
[--C-:B------:R-:W-:Y:S02]  /*71e0*/  @!P6 IMAD.IADD R7, R7, 0x1, -R0.reuse ;  /* 0x000000010707e824 */ /* 0x100fe400078e0a00 */
[----:B------:R-:W-:Y:S01]  /*71f0*/  @!P1 IMAD.IADD R5, R5, 0x1, -R0 ;  /* 0x0000000105059824 */ /* 0x000fe200078e0a00 */
[----:B------:R-:W-:Y:S01]  /*7200*/  IABS R12, R20 ;  /* 0x00000014000c7213 */ /* 0x000fe20000000000 */
[C---:B0-----:R-:W-:Y:S01]  /*7210*/  IMAD R4, R0.reuse, R14, R16 ;  /* 0x0000000e00047224 */ /* 0x041fe200078e0210 */
[----:B------:R-:W-:Y:S01]  /*7220*/  ISETP.GT.U32.AND P1, PT, R0, R7, PT ;  /* 0x000000070000720c */ /* 0x000fe20003f24070 */
[--C-:B------:R-:W-:Y:S02]  /*7230*/  @!P5 IMAD.IADD R10, R10, 0x1, -R0.reuse ;  /* 0x000000010a0ad824 */ /* 0x100fe400078e0a00 */
[----:B------:R-:W-:Y:S01]  /*7240*/  @!P0 IMAD.IADD R8, R8, 0x1, -R0 ;  /* 0x0000000108088824 */ /* 0x000fe200078e0a00 */
[----:B------:R-:W-:Y:S01]  /*7250*/  ISETP.GT.U32.AND P0, PT, R0, R4, PT ;  /* 0x000000040000720c */ /* 0x000fe20003f04070 */
[----:B------:R-:W-:Y:S01]  /*7260*/  IMAD.HI.U32 R17, R18, R12, RZ ;  /* 0x0000000c12117227 */ /* 0x000fe200078e00ff */
[----:B------:R-:W-:-:S02]  /*7270*/  ISETP.GE.AND P4, PT, R22, RZ, PT ;  /* 0x000000ff1600720c */ /* 0x000fc40003f86270 */
[----:B------:R-:W-:Y:S01]  /*7280*/  ISETP.GE.AND P5, PT, R21, RZ, PT ;  /* 0x000000ff1500720c */ /* 0x000fe20003fa6270 */
[----:B-1----:R-:W-:Y:S02]  /*7290*/  IMAD.MOV.U32 R6, RZ, RZ, R10 ;  /* 0x000000ffff067224 */ /* 0x002fe400078e000a */
[----:B------:R-:W-:Y:S01]  /*72a0*/  IMAD.MOV R17, RZ, RZ, -R17 ;  /* 0x000000ffff117224 */ /* 0x000fe200078e0a11 */
[----:B------:R-:W-:Y:S01]  /*72b0*/  ISETP.GE.AND P6, PT, R27, RZ, PT ;  /* 0x000000ff1b00720c */ /* 0x000fe20003fc6270 */
[----:B------:R-:W-:Y:S01]  /*72c0*/  @!P2 IMAD.MOV R6, RZ, RZ, -R6 ;  /* 0x000000ffff06a224 */ /* 0x000fe200078e0a06 */
[----:B------:R-:W2:Y:S01]  /*72d0*/  LDL.LU R27, [R1+0x260] ;  /* 0x00026000011b7983 */ /* 0x000ea20000300800 */
[----:B------:R-:W-:Y:S02]  /*72e0*/  @!P1 IMAD.IADD R7, R7, 0x1, -R0 ;  /* 0x0000000107079824 */ /* 0x000fe400078e0a00 */
[----:B------:R-:W-:Y:S01]  /*72f0*/  IMAD R12, R0, R17, R12 ;  /* 0x00000011000c7224 */ /* 0x000fe200078e020c */
[----:B------:R-:W2:Y:S01]  /*7300*/  LDL.LU R21, [R1+0x268] ;  /* 0x0002680001157983 */ /* 0x000ea20000300800 */
[----:B------:R-:W-:-:S03]  /*7310*/  IMAD.MOV.U32 R9, RZ, RZ, R8 ;  /* 0x000000ffff097224 */ /* 0x000fc600078e0008 */
[----:B------:R0:W-:Y:S01]  /*7320*/  STL [R1+0x1c], R6 ;  /* 0x00001c0601007387 */ /* 0x0001e20000100800 */
[----:B------:R-:W-:Y:S01]  /*7330*/  @!P0 IMAD.IADD R4, R4, 0x1, -R0 ;  /* 0x0000000104048824 */ /* 0x000fe200078e0a00 */
[C---:B------:R-:W-:Y:S01]  /*7340*/  ISETP.GT.U32.AND P0, PT, R0.reuse, R5, PT ;  /* 0x000000050000720c */ /* 0x040fe20003f04070 */
[----:B------:R-:W-:Y:S01]  /*7350*/  @!P4 IMAD.MOV R9, RZ, RZ, -R9 ;  /* 0x000000ffff09c224 */ /* 0x000fe200078e0a09 */
[----:B------:R-:W-:Y:S01]  /*7360*/  ISETP.GT.U32.AND P1, PT, R0, R12, PT ;  /* 0x0000000c0000720c */ /* 0x000fe20003f24070 */
[----:B0-----:R-:W-:-:S04]  /*7370*/  IMAD.MOV.U32 R6, RZ, RZ, R7 ;  /* 0x000000ffff067224 */ /* 0x001fc800078e0007 */
[----:B------:R-:W-:Y:S01]  /*7380*/  @!P5 IMAD.MOV R6, RZ, RZ, -R6 ;  /* 0x000000ffff06d224 */ /* 0x000fe200078e0a06 */
[----:B------:R-:W-:Y:S04]  /*7390*/  STL [R1+0x20], R9 ;  /* 0x0000200901007387 */ /* 0x000fe80000100800 */
[----:B------:R0:W-:Y:S04]  /*73a0*/  STL [R1+0x24], R6 ;  /* 0x0000240601007387 */ /* 0x0001e80000100800 */
[----:B------:R-:W2:Y:S01]  /*73b0*/  LDL.LU R15, [R1+0x26c] ;  /* 0x00026c00010f7983 */ /* 0x000ea20000300800 */
[----:B------:R-:W-:Y:S01]  /*73c0*/  ISETP.GT.U32.AND P2, PT, R0, R4, PT ;  /* 0x000000040000720c */ /* 0x000fe20003f44070 */
[----:B------:R-:W-:-:S02]  /*73d0*/  @!P0 IMAD.IADD R5, R5, 0x1, -R0 ;  /* 0x0000000105058824 */ /* 0x000fc400078e0a00 */
[----:B------:R-:W-:Y:S02]  /*73e0*/  @!P1 IMAD.IADD R12, R12, 0x1, -R0 ;  /* 0x000000010c0c9824 */ /* 0x000fe400078e0a00 */
[----:B------:R-:W-:-:S03]  /*73f0*/  @!P6 IMAD.MOV R5, RZ, RZ, -R5 ;  /* 0x000000ffff05e224 */ /* 0x000fc600078e0a05 */
[----:B------:R-:W-:Y:S02]  /*7400*/  ISETP.GT.U32.AND P6, PT, R0, R12, PT ;  /* 0x0000000c0000720c */ /* 0x000fe40003fc4070 */
[----:B------:R-:W-:Y:S01]  /*7410*/  ISETP.GE.AND P4, PT, R20, RZ, PT ;  /* 0x000000ff1400720c */ /* 0x000fe20003f86270 */
[----:B------:R-:W-:Y:S02]  /*7420*/  STL [R1+0x30], R5 ;  /* 0x0000300501007387 */ /* 0x000fe40000100800 */
[----:B------:R-:W-:Y:S02]  /*7430*/  @!P2 IMAD.IADD R4, R4, 0x1, -R0 ;  /* 0x000000010404a824 */ /* 0x000fe400078e0a00 */
[----:B------:R-:W2:Y:S02]  /*7440*/  LDL.LU R25, [R1+0x270] ;  /* 0x0002700001197983 */ /* 0x000ea40000300800 */
[----:B------:R-:W-:Y:S02]  /*7450*/  @!P3 IMAD.MOV R4, RZ, RZ, -R4 ;  /* 0x000000ffff04b224 */ /* 0x000fe400078e0a04 */
[----:B------:R-:W2:Y:S02]  /*7460*/  LDL.LU R24, [R1+0x278] ;  /* 0x0002780001187983 */ /* 0x000ea40000300800 */
[----:B------:R-:W-:-:S04]  /*7470*/  @!P6 IMAD.IADD R12, R12, 0x1, -R0 ;  /* 0x000000010c0ce824 */ /* 0x000fc800078e0a00 */
[----:B------:R-:W-:Y:S01]  /*7480*/  @!P4 IMAD.MOV R12, RZ, RZ, -R12 ;  /* 0x000000ffff0cc224 */ /* 0x000fe200078e0a0c */
[----:B---3--:R-:W-:Y:S02]  /*7490*/  IABS R16, R28 ;  /* 0x0000001c00107213 */ /* 0x008fe40000000000 */
[----:B------:R-:W-:Y:S02]  /*74a0*/  ISETP.GE.AND P2, PT, R28, RZ, PT ;  /* 0x000000ff1c00720c */ /* 0x000fe40003f46270 */
[----:B----4-:R-:W-:Y:S02]  /*74b0*/  ISETP.GE.AND P1, PT, R3, RZ, PT ;  /* 0x000000ff0300720c */ /* 0x010fe40003f26270 */
[----:B------:R-:W-:Y:S02]  /*74c0*/  IABS R28, R3 ;  /* 0x00000003001c7213 */ /* 0x000fe40000000000 */
[----:B------:R-:W3:Y:S01]  /*74d0*/  LDL.LU R3, [R1+0x27c] ;  /* 0x00027c0001037983 */ /* 0x000ee20000300800 */
[----:B--2---:R-:W-:-:S02]  /*74e0*/  IABS R20, R29 ;  /* 0x0000001d00147213 */ /* 0x004fc40000000000 */
[----:B------:R-:W-:Y:S01]  /*74f0*/  ISETP.GE.AND P6, PT, R29, RZ, PT ;  /* 0x000000ff1d00720c */ /* 0x000fe20003fc6270 */
[----:B------:R-:W-:Y:S04]  /*7500*/  STL [R1+0x28], R4 ;  /* 0x0000280401007387 */ /* 0x000fe80000100800 */
[----:B------:R-:W2:Y:S04]  /*7510*/  LDL.LU R29, [R1+0x284] ;  /* 0x00028400011d7983 */ /* 0x000ea80000300800 */
[----:B0-----:R-:W4:Y:S04]  /*7520*/  LDL.LU R6, [R1+0x288] ;  /* 0x0002880001067983 */ /* 0x001f280000300800 */
[----:B------:R-:W2:Y:S04]  /*7530*/  LDL.LU R23, [R1+0x28c] ;  /* 0x00028c0001177983 */ /* 0x000ea80000300800 */
[----:B------:R-:W2:Y:S04]  /*7540*/  LDL.LU R11, [R1+0x290] ;  /* 0x00029000010b7983 */ /* 0x000ea80000300800 */
[----:B------:R-:W2:Y:S04]  /*7550*/  LDL.LU R9, [R1+0x294] ;  /* 0x0002940001097983 */ /* 0x000ea80000300800 */
[----:B------:R0:W-:Y:S04]  /*7560*/  STL [R1+0xa6c], R12 ;  /* 0x000a6c0c01007387 */ /* 0x0001e80000100800 */
[----:B0-----:R-:W2:Y:S01]  /*7570*/  LDL.LU R12, [R1+0x280] ;  /* 0x00028000010c7983 */ /* 0x001ea20000300800 */
[----:B------:R-:W-:Y:S01]  /*7580*/  IABS R14, R26 ;  /* 0x0000001a000e7213 */ /* 0x000fe20000000000 */
[----:B------:R-:W-:-:S04]  /*7590*/  IMAD.HI.U32 R8, R18, R16, RZ ;  /* 0x0000001012087227 */ /* 0x000fc800078e00ff */
[----:B------:R-:W-:-:S04]  /*75a0*/  IMAD.HI.U32 R13, R18, R14, RZ ;  /* 0x0000000e120d7227 */ /* 0x000fc800078e00ff */
[----:B------:R-:W-:Y:S02]  /*75b0*/  IMAD.MOV R10, RZ, RZ, -R13 ;  /* 0x000000ffff0a7224 */ /* 0x000fe400078e0a0d */
[----:B------:R-:W-:Y:S02]  /*75c0*/  IMAD.MOV R8, RZ, RZ, -R8 ;  /* 0x000000ffff087224 */ /* 0x000fe400078e0a08 */
[C---:B------:R-:W-:Y:S02]  /*75d0*/  IMAD R14, R0.reuse, R10, R14 ;  /* 0x0000000a000e7224 */ /* 0x040fe400078e020e */
[----:B------:R-:W-:Y:S02]  /*75e0*/  IMAD R16, R0, R8, R16 ;  /* 0x0000000800107224 */ /* 0x000fe400078e0210 */
[----:B------:R-:W-:Y:S01]  /*75f0*/  IMAD.HI.U32 R8, R18, R28, RZ ;  /* 0x0000001c12087227 */ /* 0x000fe200078e00ff */
[C---:B------:R-:W-:Y:S02]  /*7600*/  ISETP.GT.U32.AND P5, PT, R0.reuse, R14, PT ;  /* 0x0000000e0000720c */ /* 0x040fe40003fa4070 */
[----:B------:R-:W-:Y:S01]  /*7610*/  ISETP.GT.U32.AND P3, PT, R0, R16, PT ;  /* 0x000000100000720c */ /* 0x000fe20003f64070 */
[----:B------:R-:W-:-:S04]  /*7620*/  IMAD.MOV R8, RZ, RZ, -R8 ;  /* 0x000000ffff087224 */ /* 0x000fc800078e0a08 */
[----:B------:R-:W-:Y:S01]  /*7630*/  IMAD R28, R0, R8, R28 ;  /* 0x00000008001c7224 */ /* 0x000fe200078e021c */
[----:B------:R-:W-:-:S05]  /*7640*/  IABS R22, R27 ;  /* 0x0000001b00167213 */ /* 0x000fca0000000000 */
[--C-:B------:R-:W-:Y:S02]  /*7650*/  @!P5 IMAD.IADD R14, R14, 0x1, -R0.reuse ;  /* 0x000000010e0ed824 */ /* 0x100fe400078e0a00 */
[----:B------:R-:W-:Y:S01]  /*7660*/  @!P3 IMAD.IADD R16, R16, 0x1, -R0 ;  /* 0x000000011010b824 */ /* 0x000fe200078e0a00 */
[C---:B------:R-:W-:Y:S02]  /*7670*/  ISETP.GT.U32.AND P3, PT, R0.reuse, R28, PT ;  /* 0x0000001c0000720c */ /* 0x040fe40003f64070 */
[----:B------:R-:W-:Y:S01]  /*7680*/  ISETP.GT.U32.AND P5, PT, R0, R14, PT ;  /* 0x0000000e0000720c */ /* 0x000fe20003fa4070 */
[----:B------:R-:W-:Y:S01]  /*7690*/  IMAD.HI.U32 R7, R18, R20, RZ ;  /* 0x0000001412077227 */ /* 0x000fe200078e00ff */
[----:B------:R-:W-:-:S03]  /*76a0*/  ISETP.GE.AND P0, PT, R26, RZ, PT ;  /* 0x000000ff1a00720c */ /* 0x000fc60003f06270 */
[----:B------:R-:W-:Y:S01]  /*76b0*/  IMAD.HI.U32 R4, R18, R22, RZ ;  /* 0x0000001612047227 */ /* 0x000fe200078e00ff */
[----:B------:R-:W-:-:S03]  /*76c0*/  IABS R26, R21 ;  /* 0x00000015001a7213 */ /* 0x000fc60000000000 */
[----:B------:R-:W-:Y:S02]  /*76d0*/  IMAD.MOV R7, RZ, RZ, -R7 ;  /* 0x000000ffff077224 */ /* 0x000fe400078e0a07 */
[----:B------:R-:W-:Y:S02]  /*76e0*/  IMAD.MOV R4, RZ, RZ, -R4 ;  /* 0x000000ffff047224 */ /* 0x000fe400078e0a04 */
[--C-:B------:R-:W-:Y:S02]  /*76f0*/  @!P3 IMAD.IADD R28, R28, 0x1, -R0.reuse ;  /* 0x000000011c1cb824 */ /* 0x100fe400078e0a00 */
[----:B------:R-:W-:Y:S02]  /*7700*/  @!P5 IMAD.IADD R14, R14, 0x1, -R0 ;  /* 0x000000010e0ed824 */ /* 0x000fe400078e0a00 */
[C---:B------:R-:W-:Y:S01]  /*7710*/  IMAD R20, R0.reuse, R7, R20 ;  /* 0x0000000700147224 */ /* 0x040fe200078e0214 */
[C---:B------:R-:W-:Y:S01]  /*7720*/  ISETP.GT.U32.AND P3, PT, R0.reuse, R28, PT ;  /* 0x0000001c0000720c */ /* 0x040fe20003f64070 */
[----:B------:R-:W-:Y:S01]  /*7730*/  IMAD R22, R0, R4, R22 ;  /* 0x0000000400167224 */ /* 0x000fe200078e0216 */
[----:B------:R-:W-:Y:S01]  /*7740*/  IABS R4, R15 ;  /* 0x0000000f00047213 */ /* 0x000fe20000000000 */
[----:B------:R-:W-:-:S04]  /*7750*/  IMAD.HI.U32 R5, R18, R26, RZ ;  /* 0x0000001a12057227 */ /* 0x000fc800078e00ff */
[----:B------:R-:W-:Y:S01]  /*7760*/  @!P0 IMAD.MOV R14, RZ, RZ, -R14 ;  /* 0x000000ffff0e8224 */ /* 0x000fe200078e0a0e */
[----:B------:R-:W-:Y:S01]  /*7770*/  ISETP.GT.U32.AND P0, PT, R0, R20, PT ;  /* 0x000000140000720c */ /* 0x000fe20003f04070 */
[----:B------:R-:W-:Y:S02]  /*7780*/  IMAD.MOV R5, RZ, RZ, -R5 ;  /* 0x000000ffff057224 */ /* 0x000fe400078e0a05 */
[----:B------:R-:W-:-:S04]  /*7790*/  IMAD.HI.U32 R13, R18, R4, RZ ;  /* 0x00000004120d7227 */ /* 0x000fc800078e00ff */
[C---:B------:R-:W-:Y:S02]  /*77a0*/  IMAD R26, R0.reuse, R5, R26 ;  /* 0x00000005001a7224 */ /* 0x040fe400078e021a */
[----:B------:R-:W-:Y:S01]  /*77b0*/  IMAD.MOV R13, RZ, RZ, -R13 ;  /* 0x000000ffff0d7224 */ /* 0x000fe200078e0a0d */
[----:B------:R-:W-:Y:S01]  /*77c0*/  ISETP.GT.U32.AND P4, PT, R0, R16, PT ;  /* 0x000000100000720c */ /* 0x000fe20003f84070 */
[----:B------:R-:W-:Y:S01]  /*77d0*/  @!P3 IMAD.IADD R28, R28, 0x1, -R0 ;  /* 0x000000011c1cb824 */ /* 0x000fe200078e0a00 */
[C---:B------:R-:W-:Y:S01]  /*77e0*/  ISETP.GT.U32.AND P3, PT, R0.reuse, R26, PT ;  /* 0x0000001a0000720c */ /* 0x040fe20003f64070 */
[----:B------:R-:W-:Y:S02]  /*77f0*/  IMAD R4, R0, R13, R4 ;  /* 0x0000000d00047224 */ /* 0x000fe400078e0204 */
[----:B------:R-:W-:Y:S01]  /*7800*/  @!P0 IMAD.IADD R20, R20, 0x1, -R0 ;  /* 0x0000000114148824 */ /* 0x000fe200078e0a00 */
[----:B------:R-:W-:Y:S02]  /*7810*/  IABS R7, R24 ;  /* 0x0000001800077213 */ /* 0x000fe40000000000 */
[----:B------:R-:W-:-:S03]  /*7820*/  ISETP.GT.U32.AND P0, PT, R0, R4, PT ;  /* 0x000000040000720c */ /* 0x000fc60003f04070 */
[----:B------:R-:W-:-:S04]  /*7830*/  IMAD.HI.U32 R10, R18, R7, RZ ;  /* 0x00000007120a7227 */ /* 0x000fc800078e00ff */
[--C-:B------:R-:W-:Y:S01]  /*7840*/  @!P4 IMAD.IADD R16, R16, 0x1, -R0.reuse ;  /* 0x000000011010c824 */ /* 0x100fe200078e0a00 */
[----:B------:R-:W-:Y:S01]  /*7850*/  ISETP.GT.U32.AND P4, PT, R0, R22, PT ;  /* 0x000000160000720c */ /* 0x000fe20003f84070 */
[----:B------:R-:W-:Y:S02]  /*7860*/  @!P3 IMAD.IADD R26, R26, 0x1, -R0 ;  /* 0x000000011a1ab824 */ /* 0x000fe400078e0a00 */
[----:B------:R-:W-:Y:S02]  /*7870*/  IMAD.MOV R10, RZ, RZ, -R10 ;  /* 0x000000ffff0a7224 */ /* 0x000fe400078e0a0a */
[----:B------:R-:W-:Y:S01]  /*7880*/  @!P0 IMAD.IADD R4, R4, 0x1, -R0 ;  /* 0x0000000104048824 */ /* 0x000fe200078e0a00 */
[C---:B------:R-:W-:Y:S01]  /*7890*/  ISETP.GT.U32.AND P0, PT, R0.reuse, R26, PT ;  /* 0x0000001a0000720c */ /* 0x040fe20003f04070 */
[----:B------:R-:W-:Y:S01]  /*78a0*/  IMAD R7, R0, R10, R7 ;  /* 0x0000000a00077224 */ /* 0x000fe200078e0207 */
[----:B------:R-:W-:-:S05]  /*78b0*/  IABS R5, R25 ;  /* 0x0000001900057213 */ /* 0x000fca0000000000 */
[----:B------:R-:W-:Y:S01]  /*78c0*/  @!P4 IMAD.IADD R22, R22, 0x1, -R0 ;  /* 0x000000011616c824 */ /* 0x000fe200078e0a00 */
[----:B------:R-:W-:Y:S01]  /*78d0*/  ISETP.GT.U32.AND P4, PT, R0, R20, PT ;  /* 0x000000140000720c */ /* 0x000fe20003f84070 */
[----:B------:R-:W-:-:S04]  /*78e0*/  IMAD.HI.U32 R17, R18, R5, RZ ;  /* 0x0000000512117227 */ /* 0x000fc800078e00ff */
[----:B------:R-:W-:Y:S02]  /*78f0*/  @!P0 IMAD.IADD R26, R26, 0x1, -R0 ;  /* 0x000000011a1a8824 */ /* 0x000fe400078e0a00 */
[----:B------:R-:W-:-:S04]  /*7900*/  IMAD.MOV R17, RZ, RZ, -R17 ;  /* 0x000000ffff117224 */ /* 0x000fc800078e0a11 */
[----:B------:R-:W-:Y:S01]  /*7910*/  IMAD R5, R0, R17, R5 ;  /* 0x0000001100057224 */ /* 0x000fe200078e0205 */
[----:B------:R-:W-:Y:S01]  /*7920*/  ISETP.GE.AND P5, PT, R27, RZ, PT ;  /* 0x000000ff1b00720c */ /* 0x000fe20003fa6270 */
[----:B------:R-:W-:-:S03]  /*7930*/  @!P4 IMAD.IADD R20, R20, 0x1, -R0 ;  /* 0x000000011414c824 */ /* 0x000fc600078e0a00 */
[C---:B------:R-:W-:Y:S01]  /*7940*/  ISETP.GT.U32.AND P4, PT, R0.reuse, R5, PT ;  /* 0x000000050000720c */ /* 0x040fe20003f84070 */
[----:B------:R-:W-:Y:S01]  /*7950*/  @!P2 IMAD.MOV R16, RZ, RZ, -R16 ;  /* 0x000000ffff10a224 */ /* 0x000fe200078e0a10 */
[----:B------:R-:W-:Y:S01]  /*7960*/  ISETP.GT.U32.AND P2, PT, R0, R4, PT ;  /* 0x000000040000720c */ /* 0x000fe20003f44070 */
[----:B------:R0:W-:Y:S10]  /*7970*/  STL [R1+0xa70], R14 ;  /* 0x000a700e01007387 */ /* 0x0001f40000100800 */
[----:B------:R-:W-:Y:S01]  /*7980*/  @!P4 IMAD.IADD R5, R5, 0x1, -R0 ;  /* 0x000000010505c824 */ /* 0x000fe200078e0a00 */
[----:B------:R-:W-:-:S02]  /*7990*/  ISETP.GE.AND P4, PT, R21, RZ, PT ;  /* 0x000000ff1500720c */ /* 0x000fc40003f86270 */
[----:B------:R-:W-:Y:S01]  /*79a0*/  ISETP.GT.U32.AND P3, PT, R0, R22, PT ;  /* 0x000000160000720c */ /* 0x000fe20003f64070 */
[--C-:B------:R-:W-:Y:S01]  /*79b0*/  @!P2 IMAD.IADD R4, R4, 0x1, -R0.reuse ;  /* 0x000000010404a824 */ /* 0x100fe200078e0a00 */
[----:B------:R1:W-:Y:S11]  /*79c0*/  STL [R1+0xa74], R16 ;  /* 0x000a741001007387 */ /* 0x0003f60000100800 */
[----:B------:R-:W-:Y:S01]  /*79d0*/  @!P3 IMAD.IADD R22, R22, 0x1, -R0 ;  /* 0x000000011616b824 */ /* 0x000fe200078e0a00 */
[----:B------:R-:W-:Y:S01]  /*79e0*/  ISETP.GT.U32.AND P3, PT, R0, R7, PT ;  /* 0x000000070000720c */ /* 0x000fe20003f64070 */
[----:B------:R-:W-:-:S02]  /*79f0*/  @!P4 IMAD.MOV R26, RZ, RZ, -R26 ;  /* 0x000000ffff1ac224 */ /* 0x000fc400078e0a1a */
[----:B------:R-:W-:-:S10]  /*7a00*/  @!P5 IMAD.MOV R22, RZ, RZ, -R22 ;  /* 0x000000ffff16d224 */ /* 0x000fd400078e0a16 */
[----:B------:R-:W-:Y:S01]  /*7a10*/  @!P3 IMAD.IADD R7, R7, 0x1, -R0 ;  /* 0x000000010707b824 */ /* 0x000fe200078e0a00 */
[----:B---3--:R-:W-:-:S05]  /*7a20*/  IABS R8, R3 ;  /* 0x0000000300087213 */ /* 0x008fca0000000000 */
[----:B------:R-:W-:-:S04]  /*7a30*/  IMAD.HI.U32 R13, R18, R8, RZ ;  /* 0x00000008120d7227 */ /* 0x000fc800078e00ff */
[----:B------:R-:W-:-:S04]  /*7a40*/  IMAD.MOV R13, RZ, RZ, -R13 ;  /* 0x000000ffff0d7224 */ /* 0x000fc800078e0a0d */
[----:B------:R-:W-:Y:S01]  /*7a50*/  IMAD R8, R0, R13, R8 ;  /* 0x0000000d00087224 */ /* 0x000fe200078e0208 */
[----:B----4-:R-:W-:-:S04]  /*7a60*/  IABS R13, R6 ;  /* 0x00000006000d7213 */ /* 0x010fc80000000000 */
[----:B------:R-:W-:Y:S02]  /*7a70*/  ISETP.GT.U32.AND P0, PT, R0, R8, PT ;  /* 0x000000080000720c */ /* 0x000fe40003f04070 */
[----:B--2---:R-:W-:-:S05]  /*7a80*/  IABS R10, R12 ;  /* 0x0000000c000a7213 */ /* 0x004fca0000000000 */
[----:B------:R-:W-:-:S04]  /*7a90*/  IMAD.HI.U32 R19, R18, R10, RZ ;  /* 0x0000000a12137227 */ /* 0x000fc800078e00ff */
[----:B------:R-:W-:-:S04]  /*7aa0*/  IMAD.MOV R19, RZ, RZ, -R19 ;  /* 0x000000ffff137224 */ /* 0x000fc800078e0a13 */
[----:B------:R-:W-:Y:S02]  /*7ab0*/  IMAD R10, R0, R19, R10 ;  /* 0x00000013000a7224 */ /* 0x000fe400078e020a */
[----:B------:R-:W-:-:S04]  /*7ac0*/  IMAD.HI.U32 R19, R18, R13, RZ ;  /* 0x0000000d12137227 */ /* 0x000fc800078e00ff */
[----:B------:R-:W-:Y:S01]  /*7ad0*/  IMAD.MOV R19, RZ, RZ, -R19 ;  /* 0x000000ffff137224 */ /* 0x000fe200078e0a13 */
[----:B------:R-:W-:-:S03]  /*7ae0*/  IABS R27, R29 ;  /* 0x0000001d001b7213 */ /* 0x000fc60000000000 */
[----:B------:R-:W-:Y:S02]  /*7af0*/  IMAD R13, R0, R19, R13 ;  /* 0x00000013000d7224 */ /* 0x000fe400078e020d */
[----:B------:R-:W-:Y:S02]  /*7b00*/  @!P0 IMAD.IADD R8, R8, 0x1, -R0 ;  /* 0x0000000108088824 */ /* 0x000fe400078e0a00 */
[----:B------:R-:W-:Y:S01]  /*7b10*/  IMAD.HI.U32 R17, R18, R27, RZ ;  /* 0x0000001b12117227 */ /* 0x000fe200078e00ff */
[----:B------:R-:W-:-:S03]  /*7b20*/  ISETP.GT.U32.AND P0, PT, R0, R13, PT ;  /* 0x0000000d0000720c */ /* 0x000fc60003f04070 */
[----:B------:R-:W-:-:S04]  /*7b30*/  IMAD.MOV R17, RZ, RZ, -R17 ;  /* 0x000000ffff117224 */ /* 0x000fc800078e0a11 */
[----:B------:R-:W-:Y:S01]  /*7b40*/  IMAD R27, R0, R17, R27 ;  /* 0x00000011001b7224 */ /* 0x000fe200078e021b */
[----:B------:R-:W-:-:S05]  /*7b50*/  IABS R17, R23 ;  /* 0x0000001700117213 */ /* 0x000fca0000000000 */
[----:B------:R-:W-:Y:S01]  /*7b60*/  @!P0 IMAD.IADD R13, R13, 0x1, -R0 ;  /* 0x000000010d0d8824 */ /* 0x000fe200078e0a00 */
[----:B------:R-:W-:Y:S01]  /*7b70*/  ISETP.GT.U32.AND P0, PT, R0, R5, PT ;  /* 0x000000050000720c */ /* 0x000fe20003f04070 */
[----:B------:R-:W-:-:S04]  /*7b80*/  IMAD.HI.U32 R21, R18, R17, RZ ;  /* 0x0000001112157227 */ /* 0x000fc800078e00ff */
[----:B0-----:R-:W-:Y:S01]  /*7b90*/  IMAD.MOV R14, RZ, RZ, -R21 ;  /* 0x000000ffff0e7224 */ /* 0x001fe200078e0a15 */
[----:B------:R-:W-:-:S03]  /*7ba0*/  ISETP.GT.U32.AND P2, PT, R0, R10, PT ;  /* 0x0000000a0000720c */ /* 0x000fc60003f44070 */
[----:B------:R-:W-:-:S04]  /*7bb0*/  IMAD R17, R0, R14, R17 ;  /* 0x0000000e00117224 */ /* 0x000fc800078e0211 */
[--C-:B------:R-:W-:Y:S01]  /*7bc0*/  @!P0 IMAD.IADD R5, R5, 0x1, -R0.reuse ;  /* 0x0000000105058824 */ /* 0x100fe200078e0a00 */
[----:B------:R-:W-:Y:S02]  /*7bd0*/  ISETP.GT.U32.AND P0, PT, R0, R17, PT ;  /* 0x000000110000720c */ /* 0x000fe40003f04070 */
[----:B-1----:R-:W-:Y:S02]  /*7be0*/  IABS R16, R9 ;  /* 0x0000000900107213 */ /* 0x002fe40000000000 */
[----:B------:R-:W-:Y:S01]  /*7bf0*/  IABS R19, R11 ;  /* 0x0000000b00137213 */ /* 0x000fe20000000000 */
[----:B------:R-:W-:Y:S02]  /*7c00*/  @!P2 IMAD.IADD R10, R10, 0x1, -R0 ;  /* 0x000000010a0aa824 */ /* 0x000fe400078e0a00 */
[----:B------:R-:W-:Y:S02]  /*7c10*/  IMAD.MOV.U32 R21, RZ, RZ, R16 ;  /* 0x000000ffff157224 */ /* 0x000fe400078e0010 */
[----:B------:R-:W-:Y:S01]  /*7c20*/  IMAD.HI.U32 R16, R18, R19, RZ ;  /* 0x0000001312107227 */ /* 0x000fe200078e00ff */
[----:B------:R-:W-:-:S03]  /*7c30*/  ISETP.GT.U32.AND P4, PT, R0, R10, PT ;  /* 0x0000000a0000720c */ /* 0x000fc60003f84070 */
[----:B------:R-:W-:Y:S01]  /*7c40*/  @!P0 IMAD.IADD R17, R17, 0x1, -R0 ;  /* 0x0000000111118824 */ /* 0x000fe200078e0a00 */
[----:B------:R-:W-:Y:S02]  /*7c50*/  ISETP.GE.AND P0, PT, R29, RZ, PT ;  /* 0x000000ff1d00720c */ /* 0x000fe40003f06270 */
[----:B------:R-:W0:Y:S01]  /*7c60*/  S2R R29, SR_TID.X ;  /* 0x00000000001d7919 */ /* 0x000e220000002100 */
[----:B------:R-:W-:Y:S01]  /*7c70*/  IMAD.HI.U32 R14, R18, R21, RZ ;  /* 0x00000015120e7227 */ /* 0x000fe200078e00ff */
[----:B------:R-:W-:-:S03]  /*7c80*/  ISETP.GT.U32.AND P3, PT, R0, R27, PT ;  /* 0x0000001b0000720c */ /* 0x000fc60003f64070 */
[----:B------:R-:W-:-:S04]  /*7c90*/  IMAD.MOV.U32 R18, RZ, RZ, R28 ;  /* 0x000000ffff127224 */ /* 0x000fc800078e001c */
[----:B------:R-:W-:Y:S01]  /*7ca0*/  @!P1 IMAD.MOV R18, RZ, RZ, -R18 ;  /* 0x000000ffff129224 */ /* 0x000fe200078e0a12 */
[C---:B------:R-:W-:Y:S02]  /*7cb0*/  ISETP.GT.U32.AND P1, PT, R0.reuse, R7, PT ;  /* 0x000000070000720c */ /* 0x040fe40003f24070 */
[----:B------:R-:W-:Y:S01]  /*7cc0*/  ISETP.GT.U32.AND P5, PT, R0, R8, PT ;  /* 0x000000080000720c */ /* 0x000fe20003fa4070 */
[--C-:B------:R-:W-:Y:S01]  /*7cd0*/  @!P4 IMAD.IADD R10, R10, 0x1, -R0.reuse ;  /* 0x000000010a0ac824 */ /* 0x100fe200078e0a00 */
[----:B------:R-:W-:Y:S02]  /*7ce0*/  ISETP.GE.AND P2, PT, R15, RZ, PT ;  /* 0x000000ff0f00720c */ /* 0x000fe40003f46270 */
[----:B------:R-:W-:Y:S01]  /*7cf0*/  ISETP.GE.AND P4, PT, R3, RZ, PT ;  /* 0x000000ff0300720c */ /* 0x000fe20003f86270 */
[----:B------:R-:W-:Y:S01]  /*7d00*/  @!P3 IMAD.IADD R27, R27, 0x1, -R0 ;  /* 0x000000011b1bb824 */ /* 0x000fe200078e0a00 */
[----:B------:R-:W-:Y:S01]  /*7d10*/  ISETP.GE.AND P3, PT, R25, RZ, PT ;  /* 0x000000ff1900720c */ /* 0x000fe20003f66270 */
[----:B------:R-:W-:Y:S01]  /*7d20*/  IMAD.MOV R28, RZ, RZ, -R16 ;  /* 0x000000ffff1c7224 */ /* 0x000fe200078e0a10 */
[----:B------:R-:W2:Y:S03]  /*7d30*/  LDL.LU R15, [R1+0xabc] ;  /* 0x000abc00010f7983 */ /* 0x000ea60000300800 */
[--C-:B------:R-:W-:Y:S01]  /*7d40*/  @!P1 IMAD.IADD R7, R7, 0x1, -R0.reuse ;  /* 0x0000000107079824 */ /* 0x100fe200078e0a00 */
[----:B------:R-:W-:Y:S01]  /*7d50*/  ISETP.GE.AND P1, PT, R24, RZ, PT ;  /* 0x000000ff1800720c */ /* 0x000fe20003f26270 */
[----:B------:R-:W-:Y:S01]  /*7d60*/  IMAD R19, R0, R28, R19 ;  /* 0x0000001c00137224 */ /* 0x000fe200078e0213 */
[----:B------:R-:W3:Y:S01]  /*7d70*/  LDL.LU R25, [R1+0xab8] ;  /* 0x000ab80001197983 */ /* 0x000ee20000300800 */
[----:B------:R-:W-:-:S02]  /*7d80*/  @!P5 IMAD.IADD R8, R8, 0x1, -R0 ;  /* 0x000000010808d824 */ /* 0x000fc400078e0a00 */
[----:B------:R-:W-:Y:S01]  /*7d90*/  @!P6 IMAD.MOV R20, RZ, RZ, -R20 ;  /* 0x000000ffff14e224 */ /* 0x000fe200078e0a14 */
[C---:B------:R-:W-:Y:S01]  /*7da0*/  ISETP.GT.U32.AND P5, PT, R0.reuse, R19, PT ;  /* 0x000000130000720c */ /* 0x040fe20003fa4070 */
[----:B------:R-:W-:Y:S01]  /*7db0*/  IMAD.MOV R28, RZ, RZ, -R14 ;  /* 0x000000ffff1c7224 */ /* 0x000fe200078e0a0e */
[----:B------:R-:W-:Y:S01]  /*7dc0*/  STL [R1+0xa78], R18 ;  /* 0x000a781201007387 */ /* 0x000fe20000100800 */
[----:B------:R-:W-:Y:S02]  /*7dd0*/  @!P2 IMAD.MOV R4, RZ, RZ, -R4 ;  /* 0x000000ffff04a224 */ /* 0x000fe400078e0a04 */
[----:B------:R-:W-:Y:S01]  /*7de0*/  @!P4 IMAD.MOV R8, RZ, RZ, -R8 ;  /* 0x000000ffff08c224 */ /* 0x000fe200078e0a08 */
[----:B------:R-:W-:Y:S01]  /*7df0*/  ISETP.GE.AND P4, PT, R23, RZ, PT ;  /* 0x000000ff1700720c */ /* 0x000fe20003f86270 */
[----:B------:R-:W-:Y:S01]  /*7e00*/  STL [R1+0xa7c], R20 ;  /* 0x000a7c1401007387 */ /* 0x000fe20000100800 */
[----:B------:R-:W1:Y:S01]  /*7e10*/  LDC R23, c[0x0][0x230] ;  /* 0x00008c00ff177b82 */ /* 0x000e620000000800 */
[C---:B------:R-:W-:Y:S01]  /*7e20*/  ISETP.GT.U32.AND P6, PT, R0.reuse, R13, PT ;  /* 0x0000000d0000720c */ /* 0x040fe20003fc4070 */
[----:B------:R-:W-:Y:S01]  /*7e30*/  IMAD R21, R0, R28, R21 ;  /* 0x0000001c00157224 */ /* 0x000fe200078e0215 */
[----:B------:R-:W-:Y:S01]  /*7e40*/  STL [R1+0xa80], R22 ;  /* 0x000a801601007387 */ /* 0x000fe20000100800 */
[----:B------:R-:W-:Y:S01]  /*7e50*/  @!P3 IMAD.MOV R5, RZ, RZ, -R5 ;  /* 0x000000ffff05b224 */ /* 0x000fe200078e0a05 */
[----:B0-----:R-:W-:-:S02]  /*7e60*/  LOP3.LUT R28, R29, 0x7, RZ, 0xc0, !PT ;  /* 0x000000071d1c7812 */ /* 0x001fc400078ec0ff */
[----:B------:R-:W-:Y:S01]  /*7e70*/  STL [R1+0xa84], R26 ;  /* 0x000a841a01007387 */ /* 0x000fe20000100800 */
[----:B------:R-:W-:-:S03]  /*7e80*/  @!P1 IMAD.MOV R7, RZ, RZ, -R7 ;  /* 0x000000ffff079224 */ /* 0x000fc600078e0a07 */
[----:B------:R0:W-:Y:S01]  /*7e90*/  STL [R1+0xa88], R4 ;  /* 0x000a880401007387 */ /* 0x0001e20000100800 */
[----:B------:R-:W-:-:S03]  /*7ea0*/  ISETP.GE.AND P1, PT, R6, RZ, PT ;  /* 0x000000ff0600720c */ /* 0x000fc60003f26270 */
[----:B------:R-:W4:Y:S01]  /*7eb0*/  LDL.LU R24, [R1+0xab4] ;  /* 0x000ab40001187983 */ /* 0x000f220000300800 */
[----:B------:R-:W-:-:S03]  /*7ec0*/  IMAD.SHL.U32 R6, R29, 0x2, RZ ;  /* 0x000000021d067824 */ /* 0x000fc600078e00ff */
[----:B------:R-:W2:Y:S04]  /*7ed0*/  LDL.LU R3, [R1+0xab0] ;  /* 0x000ab00001037983 */ /* 0x000ea80000300800 */
[----:B------:R0:W-:Y:S01]  /*7ee0*/  STL [R1+0xa8c], R5 ;  /* 0x000a8c0501007387 */ /* 0x0001e20000100800 */
[----:B------:R-:W-:Y:S01]  /*7ef0*/  ISETP.GT.U32.AND P3, PT, R0, R17, PT ;  /* 0x000000110000720c */ /* 0x000fe20003f64070 */
[----:B------:R-:W-:Y:S02]  /*7f00*/  @!P5 IMAD.IADD R19, R19, 0x1, -R0 ;  /* 0x000000011313d824 */ /* 0x000fe400078e0a00 */
[----:B0-----:R-:W-:Y:S02]  /*7f10*/  IMAD.SHL.U32 R4, R29, 0x40, RZ ;  /* 0x000000401d047824 */ /* 0x001fe400078e00ff */
[----:B------:R-:W-:-:S02]  /*7f20*/  IMAD R5, R28, 0x90, RZ ;  /* 0x000000901c057824 */ /* 0x000fc400078e02ff */
[----:B------:R-:W-:-:S03]  /*7f30*/  @!P6 IMAD.IADD R13, R13, 0x1, -R0 ;  /* 0x000000010d0de824 */ /* 0x000fc600078e0a00 */
[----:B------:R-:W-:Y:S02]  /*7f40*/  LOP3.LUT R28, R5, 0x10, R6, 0x78, !PT ;  /* 0x00000010051c7812 */ /* 0x000fe400078e7806 */
[----:B------:R-:W-:Y:S02]  /*7f50*/  ISETP.GE.AND P6, PT, R12, RZ, PT ;  /* 0x000000ff0c00720c */ /* 0x000fe40003fc6270 */
[----:B------:R-:W-:Y:S02]  /*7f60*/  ISETP.GT.U32.AND P5, PT, R0, R19, PT ;  /* 0x000000130000720c */ /* 0x000fe40003fa4070 */
[----:B------:R-:W-:Y:S01]  /*7f70*/  LOP3.LUT R4, R28, 0x400, R4, 0xf8, !PT ;  /* 0x000004001c047812 */ /* 0x000fe200078ef804 */
[----:B------:R0:W-:Y:S01]  /*7f80*/  STL [R1+0xa90], R7 ;  /* 0x000a900701007387 */ /* 0x0001e20000100800 */
[----:B------:R-:W-:-:S03]  /*7f90*/  @!P3 IMAD.IADD R17, R17, 0x1, -R0 ;  /* 0x000000011111b824 */ /* 0x000fc600078e0a00 */
[----:B------:R0:W-:Y:S01]  /*7fa0*/  STL [R1+0xa94], R8 ;  /* 0x000a940801007387 */ /* 0x0001e20000100800 */
[----:B-1----:R-:W-:Y:S01]  /*7fb0*/  VIADD R23, R23, 0x3f ;  /* 0x0000003f17177836 */ /* 0x002fe20000000000 */
[----:B------:R-:W-:Y:S02]  /*7fc0*/  ISETP.GE.AND P3, PT, R11, RZ, PT ;  /* 0x000000ff0b00720c */ /* 0x000fe40003f66270 */
[----:B------:R-:W3:Y:S01]  /*7fd0*/  LDL.LU R4, [R1+0x1e4] ;  /* 0x0001e40001047983 */ /* 0x000ee20000300800 */
[----:B------:R-:W-:-:S03]  /*7fe0*/  LOP3.LUT R5, R5, 0x30, R6, 0x78, !PT ;  /* 0x0000003005057812 */ /* 0x000fc600078e7806 */
[----:B------:R-:W4:Y:S01]  /*7ff0*/  LDL.LU R11, [R1+0x1dc] ;  /* 0x0001dc00010b7983 */ /* 0x000f220000300800 */
[----:B------:R-:W-:-:S03]  /*8000*/  @!P6 IMAD.MOV R10, RZ, RZ, -R10 ;  /* 0x000000ffff0ae224 */ /* 0x000fc600078e0a0a */
[----:B------:R-:W4:Y:S01]  /*8010*/  LDL.LU R26, [R1+0x1d8] ;  /* 0x0001d800011a7983 */ /* 0x000f220000300800 */
[----:B0-----:R-:W-:Y:S01]  /*8020*/  SHF.R.S32.HI R7, RZ, 0x1f, R23 ;  /* 0x0000001fff077819 */ /* 0x001fe20000011417 */
[----:B------:R-:W-:Y:S02]  /*8030*/  @!P5 IMAD.IADD R19, R19, 0x1, -R0 ;  /* 0x000000011313d824 */ /* 0x000fe400078e0a00 */
[----:B------:R-:W4:Y:S01]  /*8040*/  LDL.LU R6, [R1+0x1d4] ;  /* 0x0001d40001067983 */ /* 0x000f220000300800 */
[----:B------:R-:W-:-:S03]  /*8050*/  ISETP.GE.AND P5, PT, R9, RZ, PT ;  /* 0x000000ff0900720c */ /* 0x000fc60003fa6270 */
[----:B------:R-:W4:Y:S01]  /*8060*/  LDL.LU R9, [R1+0x1bc] ;  /* 0x0001bc0001097983 */ /* 0x000f220000300800 */
[----:B------:R-:W-:-:S03]  /*8070*/  LEA.HI R7, R7, R23, RZ, 0x6 ;  /* 0x0000001707077211 */ /* 0x000fc600078f30ff */
[----:B------:R-:W-:Y:S01]  /*8080*/  STL [R1+0xa98], R10 ;  /* 0x000a980a01007387 */ /* 0x000fe20000100800 */
[----:B------:R-:W-:-:S03]  /*8090*/  LOP3.LUT R29, R29, 0x3f, RZ, 0xc0, !PT ;  /* 0x0000003f1d1d7812 */ /* 0x000fc600078ec0ff */
[----:B------:R-:W4:Y:S02]  /*80a0*/  LDL.LU R23, [R1+0x1b8] ;  /* 0x0001b80001177983 */ /* 0x000f240000300800 */
[----:B------:R-:W-:Y:S02]  /*80b0*/  IMAD R5, R29, UR5, RZ ;  /* 0x000000051d057c24 */ /* 0x000fe4000f8e02ff */
[----:B------:R-:W4:Y:S01]  /*80c0*/  LDL.LU R29, [R1+0x1b4] ;  /* 0x0001b400011d7983 */ /* 0x000f220000300800 */
[----:B------:R-:W-:-:S03]  /*80d0*/  ISETP.GT.U32.AND P2, PT, R0, R27, PT ;  /* 0x0000001b0000720c */ /* 0x000fc60003f44070 */
[----:B------:R-:W4:Y:S04]  /*80e0*/  LDL.LU R22, [R1+0x1b0] ;  /* 0x0001b00001167983 */ /* 0x000f280000300800 */
[----:B------:R-:W4:Y:S04]  /*80f0*/  LDL.LU R20, [R1+0x1a0] ;  /* 0x0001a00001147983 */ /* 0x000f280000300800 */
[----:B------:R-:W4:Y:S02]  /*8100*/  LDL.LU R18, [R1+0x104] ;  /* 0x0001040001127983 */ /* 0x000f240000300800 */
[--C-:B------:R-:W-:Y:S01]  /*8110*/  @!P2 IMAD.IADD R27, R27, 0x1, -R0.reuse ;  /* 0x000000011b1ba824 */ /* 0x100fe200078e0a00 */
[C---:B------:R-:W-:Y:S01]  /*8120*/  ISETP.GT.U32.AND P2, PT, R0.reuse, R21, PT ;  /* 0x000000150000720c */ /* 0x040fe20003f44070 */
[----:B------:R-:W4:Y:S04]  /*8130*/  LDL.LU R16, [R1+0x108] ;  /* 0x0001080001107983 */ /* 0x000f280000300800 */
[----:B------:R-:W4:Y:S04]  /*8140*/  LDL.LU R28, [R1+0x10c] ;  /* 0x00010c00011c7983 */ /* 0x000f280000300800 */
[----:B------:R-:W4:Y:S04]  /*8150*/  LDL.LU R8, [R1+0x110] ;  /* 0x0001100001087983 */ /* 0x000f280000300800 */
[----:B------:R-:W-:Y:S01]  /*8160*/  @!P2 IMAD.IADD R21, R21, 0x1, -R0 ;  /* 0x000000011515a824 */ /* 0x000fe200078e0a00 */
[----:B------:R-:W4:Y:S04]  /*8170*/  LDL.LU R7, [R1+0x114] ;  /* 0x0001140001077983 */ /* 0x000f280000300800 */
[----:B------:R-:W-:Y:S01]  /*8180*/  ISETP.GT.U32.AND P2, PT, R0, R21, PT ;  /* 0x000000150000720c */ /* 0x000fe20003f44070 */
[----:B------:R-:W-:-:S12]  /*8190*/  @!P0 IMAD.MOV R27, RZ, RZ, -R27 ;  /* 0x000000ffff1b8224 */ /* 0x000fd800078e0a1b */
[----:B------:R-:W-:Y:S01]  /*81a0*/  @!P2 IMAD.IADD R21, R21, 0x1, -R0 ;  /* 0x000000011515a824 */ /* 0x000fe200078e0a00 */
[----:B------:R-:W-:Y:S01]  /*81b0*/  LEA R0, P6, R5, UR6, 0x1 ;  /* 0x0000000605007c11 */ /* 0x000fe2000f8c08ff */
[----:B------:R-:W-:Y:S01]  /*81c0*/  @!P1 IMAD.MOV R13, RZ, RZ, -R13 ;  /* 0x000000ffff0d9224 */ /* 0x000fe200078e0a0d */
[----:B------:R-:W4:Y:S01]  /*81d0*/  LDL.LU R5, [R1+0x118] ;  /* 0x0001180001057983 */ /* 0x000f220000300800 */
[----:B--2---:R-:W-:-:S03]  /*81e0*/  ISETP.NE.AND P2, PT, R3, RZ, PT ;  /* 0x000000ff0300720c */ /* 0x004fc60003f45270 */
[----:B------:R-:W2:Y:S01]  /*81f0*/  LDL.LU R14, [R1+0x11c] ;  /* 0x00011c00010e7983 */ /* 0x000ea20000300800 */
[----:B------:R-:W-:Y:S01]  /*8200*/  LOP3.LUT R3, RZ, R3, RZ, 0x33, !PT ;  /* 0x00000003ff037212 */ /* 0x000fe200078e33ff */
[----:B------:R-:W-:Y:S01]  /*8210*/  @!P4 IMAD.MOV R17, RZ, RZ, -R17 ;  /* 0x000000ffff11c224 */ /* 0x000fe200078e0a11 */
[----:B------:R-:W-:Y:S01]  /*8220*/  ULDC UR6, c[0x0][0x234] ;  /* 0x00008d0000067ab9 */ /* 0x000fe20000000800 */
[----:B------:R-:W2:Y:S04]  /*8230*/  LDL.LU R12, [R1+0x120] ;  /* 0x00012000010c7983 */ /* 0x000ea80000300800 */
[----:B------:R4:W-:Y:S04]  /*8240*/  STL [R1+0x9d8], R0 ;  /* 0x0009d80001007387 */ /* 0x0009e80000100800 */
[----:B------:R-:W-:Y:S01]  /*8250*/  STL [R1+0xa9c], R27 ;  /* 0x000a9c1b01007387 */ /* 0x000fe20000100800 */
[----:B---3--:R-:W-:-:S02]  /*8260*/  SEL R4, R3, R4, !P2 ;  /* 0x0000000403047207 */ /* 0x008fc40005000000 */
[C---:B----4-:R-:W-:Y:S02]  /*8270*/  SEL R0, R3.reuse, R11, !P2 ;  /* 0x0000000b03007207 */ /* 0x050fe40005000000 */
[----:B------:R-:W3:Y:S01]  /*8280*/  LDL.LU R11, [R1+0x124] ;  /* 0x00012400010b7983 */ /* 0x000ee20000300800 */
[----:B------:R-:W-:-:S03]  /*8290*/  SEL R10, R3, R26, !P2 ;  /* 0x0000001a030a7207 */ /* 0x000fc60005000000 */
[----:B------:R0:W-:Y:S04]  /*82a0*/  STL [R1+0xac], R4 ;  /* 0x0000ac0401007387 */ /* 0x0001e80000100800 */
[----:B------:R1:W-:Y:S01]  /*82b0*/  STL [R1+0xcc], R0 ;  /* 0x0000cc0001007387 */ /* 0x0003e20000100800 */
[----:B0-----:R-:W-:-:S03]  /*82c0*/  SEL R4, R3, R6, !P2 ;  /* 0x0000000603047207 */ /* 0x001fc60005000000 */
[----:B------:R-:W-:Y:S01]  /*82d0*/  STL [R1+0xd0], R10 ;  /* 0x0000d00a01007387 */ /* 0x000fe20000100800 */
[----:B-1----:R-:W-:-:S03]  /*82e0*/  SEL R0, R3, R9, !P2 ;  /* 0x0000000903007207 */ /* 0x002fc60005000000 */
[----:B------:R-:W4:Y:S04]  /*82f0*/  LDL.LU R9, [R1+0x128] ;  /* 0x0001280001097983 */ /* 0x000f280000300800 */
[----:B------:R0:W-:Y:S04]  /*8300*/  STL [R1+0xd4], R4 ;  /* 0x0000d40401007387 */ /* 0x0001e80000100800 */
[----:B------:R1:W-:Y:S04]  /*8310*/  STL [R1+0xd8], R0 ;  /* 0x0000d80001007387 */ /* 0x0003e80000100800 */
[----:B------:R-:W4:Y:S01]  /*8320*/  LDL.LU R6, [R1+0x130] ;  /* 0x0001300001067983 */ /* 0x000f220000300800 */
[----:B0-----:R-:W-:-:S05]  /*8330*/  SEL R4, R3, R23, !P2 ;  /* 0x0000001703047207 */ /* 0x001fca0005000000 */
[----:B------:R0:W-:Y:S01]  /*8340*/  STL [R1+0xec], R4 ;  /* 0x0000ec0401007387 */ /* 0x0001e20000100800 */
[----:B-1----:R-:W-:-:S03]  /*8350*/  SEL R0, R3, R29, !P2 ;  /* 0x0000001d03007207 */ /* 0x002fc60005000000 */
[----:B------:R-:W4:Y:S04]  /*8360*/  LDL.LU R23, [R1+0x134] ;  /* 0x0001340001177983 */ /* 0x000f280000300800 */
[----:B------:R-:W4:Y:S01]  /*8370*/  LDL.LU R29, [R1+0x138] ;  /* 0x00013800011d7983 */ /* 0x000f220000300800 */
[C---:B0-----:R-:W-:Y:S02]  /*8380*/  SEL R4, R3.reuse, R22, !P2 ;  /* 0x0000001603047207 */ /* 0x041fe40005000000 */
[C---:B------:R-:W-:Y:S01]  /*8390*/  SEL R10, R3.reuse, R20, !P2 ;  /* 0x00000014030a7207 */ /* 0x040fe20005000000 */
[----:B------:R0:W-:Y:S04]  /*83a0*/  STL [R1+0xf0], R0 ;  /* 0x0000f00001007387 */ /* 0x0001e80000100800 */
[----:B------:R1:W-:Y:S01]  /*83b0*/  STL [R1+0xfc], R4 ;  /* 0x0000fc0401007387 */ /* 0x0003e20000100800 */
[----:B0-----:R-:W-:-:S03]  /*83c0*/  SEL R0, R3, R18, !P2 ;  /* 0x0000001203007207 */ /* 0x001fc60005000000 */
[----:B------:R0:W-:Y:S01]  /*83d0*/  STL [R1+0x100], R10 ;  /* 0x0001000a01007387 */ /* 0x0001e20000100800 */
[----:B-1----:R-:W-:-:S03]  /*83e0*/  SEL R4, R3, R16, !P2 ;  /* 0x0000001003047207 */ /* 0x002fc60005000000 */
[----:B------:R-:W4:Y:S04]  /*83f0*/  LDL.LU R27, [R1+0x13c] ;  /* 0x00013c00011b7983 */ /* 0x000f280000300800 */
[----:B------:R1:W-:Y:S01]  /*8400*/  STL [R1+0x104], R0 ;  /* 0x0001040001007387 */ /* 0x0003e20000100800 */
[----:B0-----:R-:W-:-:S03]  /*8410*/  SEL R10, R3, R28, !P2 ;  /* 0x0000001c030a7207 */ /* 0x001fc60005000000 */
[----:B-1----:R-:W4:Y:S04]  /*8420*/  LDL.LU R0, [R1+0x140] ;  /* 0x0001400001007983 */ /* 0x002f280000300800 */
[----:B------:R0:W-:Y:S01]  /*8430*/  STL [R1+0x108], R4 ;  /* 0x0001080401007387 */ /* 0x0001e20000100800 */
[----:B------:R-:W-:-:S03]  /*8440*/  SEL R28, R3, R8, !P2 ;  /* 0x00000008031c7207 */ /* 0x000fc60005000000 */
[----:B0-----:R-:W4:Y:S04]  /*8450*/  LDL.LU R4, [R1+0x144] ;  /* 0x0001440001047983 */ /* 0x001f280000300800 */
[----:B------:R-:W4:Y:S04]  /*8460*/  LDL.LU R26, [R1+0x14c] ;  /* 0x00014c00011a7983 */ /* 0x000f280000300800 */
[----:B------:R-:W4:Y:S04]  /*8470*/  LDL.LU R22, [R1+0x158] ;  /* 0x0001580001167983 */ /* 0x000f280000300800 */
[----:B------:R-:W4:Y:S04]  /*8480*/  LDL.LU R20, [R1+0x15c] ;  /* 0x00015c0001147983 */ /* 0x000f280000300800 */
[----:B------:R-:W4:Y:S01]  /*8490*/  LDL.LU R18, [R1+0x164] ;  /* 0x0001640001127983 */ /* 0x000f220000300800 */
[----:B------:R-:W-:-:S03]  /*84a0*/  SEL R8, R3, R5, !P2 ;  /* 0x0000000503087207 */ /* 0x000fc60005000000 */
[----:B------:R-:W4:Y:S04]  /*84b0*/  LDL.LU R16, [R1+0x168] ;  /* 0x0001680001107983 */ /* 0x000f280000300800 */
[----:B------:R0:W-:Y:S04]  /*84c0*/  STL [R1+0x10c], R10 ;  /* 0x00010c0a01007387 */ /* 0x0001e80000100800 */
[----:B------:R-:W-:Y:S01]  /*84d0*/  STL [R1+0x110], R28 ;  /* 0x0001101c01007387 */ /* 0x000fe20000100800 */
[----:B0-----:R-:W-:-:S05]  /*84e0*/  SEL R10, R3, R7, !P2 ;  /* 0x00000007030a7207 */ /* 0x001fca0005000000 */
[----:B------:R0:W-:Y:S04]  /*84f0*/  STL [R1+0x114], R10 ;  /* 0x0001140a01007387 */ /* 0x0001e80000100800 */
[----:B------:R1:W-:Y:S04]  /*8500*/  STL [R1+0x118], R8 ;  /* 0x0001180801007387 */ /* 0x0003e80000100800 */
[----:B0-----:R-:W4:Y:S01]  /*8510*/  LDL.LU R10, [R1+0x174] ;  /* 0x00017400010a7983 */ /* 0x001f220000300800 */
[C---:B--2---:R-:W-:Y:S02]  /*8520*/  SEL R7, R3.reuse, R14, !P2 ;  /* 0x0000000e03077207 */ /* 0x044fe40005000000 */
[----:B------:R-:W-:-:S03]  /*8530*/  SEL R5, R3, R12, !P2 ;  /* 0x0000000c03057207 */ /* 0x000fc60005000000 */
[----:B------:R-:W-:Y:S04]  /*8540*/  STL [R1+0x11c], R7 ;  /* 0x00011c0701007387 */ /* 0x000fe80000100800 */
[----:B------:R-:W2:Y:S04]  /*8550*/  LDL.LU R28, [R1+0x178] ;  /* 0x00017800011c7983 */ /* 0x000ea80000300800 */
[----:B------:R3:W-:Y:S04]  /*8560*/  STL [R1+0x120], R5 ;  /* 0x0001200501007387 */ /* 0x0007e80000100800 */
[----:B------:R-:W2:Y:S04]  /*8570*/  LDL.LU R14, [R1+0x17c] ;  /* 0x00017c00010e7983 */ /* 0x000ea80000300800 */
[----:B-1----:R-:W2:Y:S04]  /*8580*/  LDL.LU R8, [R1+0x188] ;  /* 0x0001880001087983 */ /* 0x002ea80000300800 */
[----:B------:R-:W2:Y:S01]  /*8590*/  LDL.LU R12, [R1+0x18c] ;  /* 0x00018c00010c7983 */ /* 0x000ea20000300800 */
[----:B---3--:R-:W-:-:S05]  /*85a0*/  SEL R5, R3, R11, !P2 ;  /* 0x0000000b03057207 */ /* 0x008fca0005000000 */
[----:B------:R4:W-:Y:S04]  /*85b0*/  STL [R1+0x124], R5 ;  /* 0x0001240501007387 */ /* 0x0009e80000100800 */
[----:B------:R-:W3:Y:S01]  /*85c0*/  LDL.LU R11, [R1+0x194] ;  /* 0x00019400010b7983 */ /* 0x000ee20000300800 */
[----:B----4-:R-:W-:-:S03]  /*85d0*/  SEL R5, R3, R9, !P2 ;  /* 0x0000000903057207 */ /* 0x010fc60005000000 */
[----:B------:R-:W4:Y:S04]  /*85e0*/  LDL.LU R9, [R1+0x19c] ;  /* 0x00019c0001097983 */ /* 0x000f280000300800 */
[----:B------:R0:W-:Y:S01]  /*85f0*/  STL [R1+0x128], R5 ;  /* 0x0001280501007387 */ /* 0x0001e20000100800 */
[----:B------:R-:W-:-:S03]  /*8600*/  SEL R7, R3, R6, !P2 ;  /* 0x0000000603077207 */ /* 0x000fc60005000000 */
[----:B------:R-:W4:Y:S04]  /*8610*/  LDL.LU R6, [R1+0x198] ;  /* 0x0001980001067983 */ /* 0x000f280000300800 */
[----:B------:R1:W-:Y:S01]  /*8620*/  STL [R1+0x130], R7 ;  /* 0x0001300701007387 */ /* 0x0003e20000100800 */
[C---:B0-----:R-:W-:Y:S02]  /*8630*/  SEL R5, R3.reuse, R23, !P2 ;  /* 0x0000001703057207 */ /* 0x041fe40005000000 */
[C---:B------:R-:W-:Y:S01]  /*8640*/  SEL R23, R3.reuse, R29, !P2 ;  /* 0x0000001d03177207 */ /* 0x040fe20005000000 */
[----:B-1----:R-:W4:Y:S04]  /*8650*/  LDL.LU R7, [R1+0x190] ;  /* 0x0001900001077983 */ /* 0x002f280000300800 */
[----:B------:R0:W-:Y:S04]  /*8660*/  STL [R1+0x134], R5 ;  /* 0x0001340501007387 */ /* 0x0001e80000100800 */
[----:B0-----:R-:W4:Y:S04]  /*8670*/  LDL.LU R5, [R1+0x184] ;  /* 0x0001840001057983 */ /* 0x001f280000300800 */
[----:B------:R0:W-:Y:S04]  /*8680*/  STL [R1+0x138], R23 ;  /* 0x0001381701007387 */ /* 0x0001e80000100800 */
[----:B0-----:R-:W4:Y:S04]  /*8690*/  LDL.LU R23, [R1+0x180] ;  /* 0x0001800001177983 */ /* 0x001f280000300800 */
[----:B------:R-:W4:Y:S01]  /*86a0*/  LDL.LU R29, [R1+0x170] ;  /* 0x00017000011d7983 */ /* 0x000f220000300800 */
[----:B------:R-:W-:-:S02]  /*86b0*/  SEL R27, R3, R27, !P2 ;  /* 0x0000001b031b7207 */ /* 0x000fc40005000000 */
[----:B------:R-:W-:-:S03]  /*86c0*/  SEL R0, R3, R0, !P2 ;  /* 0x0000000003007207 */ /* 0x000fc60005000000 */
[----:B------:R-:W-:Y:S04]  /*86d0*/  STL [R1+0x13c], R27 ;  /* 0x00013c1b01007387 */ /* 0x000fe80000100800 */
[----:B------:R0:W-:Y:S01]  /*86e0*/  STL [R1+0x140], R0 ;  /* 0x0001400001007387 */ /* 0x0001e20000100800 */
[C---:B------:R-:W-:Y:S02]  /*86f0*/  SEL R4, R3.reuse, R4, !P2 ;  /* 0x0000000403047207 */ /* 0x040fe40005000000 */
[----:B------:R-:W-:-:S03]  /*8700*/  SEL R26, R3, R26, !P2 ;  /* 0x0000001a031a7207 */ /* 0x000fc60005000000 */
[----:B------:R1:W-:Y:S01]  /*8710*/  STL [R1+0x144], R4 ;  /* 0x0001440401007387 */ /* 0x0003e20000100800 */
[----:B0-----:R-:W-:-:S03]  /*8720*/  SEL R0, R3, R22, !P2 ;  /* 0x0000001603007207 */ /* 0x001fc60005000000 */
[----:B------:R-:W-:Y:S01]  /*8730*/  STL [R1+0x14c], R26 ;  /* 0x00014c1a01007387 */ /* 0x000fe20000100800 */
[----:B-1----:R-:W-:-:S03]  /*8740*/  SEL R4, R3, R20, !P2 ;  /* 0x0000001403047207 */ /* 0x002fc60005000000 */
[----:B------:R0:W-:Y:S01]  /*8750*/  STL [R1+0x158], R0 ;  /* 0x0001580001007387 */ /* 0x0001e20000100800 */
[----:B------:R-:W-:-:S03]  /*8760*/  SEL R18, R3, R18, !P2 ;  /* 0x0000001203127207 */ /* 0x000fc60005000000 */
[----:B------:R1:W-:Y:S01]  /*8770*/  STL [R1+0x15c], R4 ;  /* 0x00015c0401007387 */ /* 0x0003e20000100800 */
[----:B0-----:R-:W-:-:S03]  /*8780*/  SEL R0, R3, R16, !P2 ;  /* 0x0000001003007207 */ /* 0x001fc60005000000 */
[----:B-1----:R-:W4:Y:S04]  /*8790*/  LDL.LU R4, [R1+0x16c] ;  /* 0x00016c0001047983 */ /* 0x002f280000300800 */
[----:B------:R0:W-:Y:S04]  /*87a0*/  STL [R1+0x164], R18 ;  /* 0x0001641201007387 */ /* 0x0001e80000100800 */
[----:B------:R-:W4:Y:S04]  /*87b0*/  LDL.LU R26, [R1+0x160] ;  /* 0x00016000011a7983 */ /* 0x000f280000300800 */
[----:B------:R1:W-:Y:S04]  /*87c0*/  STL [R1+0x168], R0 ;  /* 0x0001680001007387 */ /* 0x0003e80000100800 */
[----:B------:R-:W4:Y:S01]  /*87d0*/  LDL.LU R22, [R1+0x154] ;  /* 0x0001540001167983 */ /* 0x000f220000300800 */
[----:B------:R-:W-:-:S03]  /*87e0*/  SEL R27, R3, R10, !P2 ;  /* 0x0000000a031b7207 */ /* 0x000fc60005000000 */
[----:B------:R-:W4:Y:S04]  /*87f0*/  LDL.LU R20, [R1+0x150] ;  /* 0x0001500001147983 */ /* 0x000f280000300800 */
[----:B0-----:R-:W4:Y:S04]  /*8800*/  LDL.LU R18, [R1+0x148] ;  /* 0x0001480001127983 */ /* 0x001f280000300800 */
[----:B------:R-:W4:Y:S04]  /*8810*/  LDL.LU R16, [R1+0x12c] ;  /* 0x00012c0001107983 */ /* 0x000f280000300800 */
[----:B------:R-:W-:Y:S01]  /*8820*/  STL [R1+0x174], R27 ;  /* 0x0001741b01007387 */ /* 0x000fe20000100800 */
[----:B--2---:R-:W-:-:S02]  /*8830*/  SEL R10, R3, R28, !P2 ;  /* 0x0000001c030a7207 */ /* 0x004fc40005000000 */
[C---:B-1----:R-:W-:Y:S02]  /*8840*/  SEL R0, R3.reuse, R14, !P2 ;  /* 0x0000000e03007207 */ /* 0x042fe40005000000 */
[----:B------:R-:W2:Y:S04]  /*8850*/  LDL.LU R14, [R1+0xf8] ;  /* 0x0000f800010e7983 */ /* 0x000ea80000300800 */
[----:B------:R0:W-:Y:S04]  /*8860*/  STL [R1+0x178], R10 ;  /* 0x0001780a01007387 */ /* 0x0001e80000100800 */
[----:B------:R3:W-:Y:S01]  /*8870*/  STL [R1+0x17c], R0 ;  /* 0x00017c0001007387 */ /* 0x0007e20000100800 */
[----:B0-----:R-:W-:-:S02]  /*8880*/  SEL R10, R3, R8, !P2 ;  /* 0x00000008030a7207 */ /* 0x001fc40005000000 */
[----:B------:R-:W-:-:S03]  /*8890*/  SEL R8, R3, R12, !P2 ;  /* 0x0000000c03087207 */ /* 0x000fc60005000000 */
[----:B------:R-:W-:Y:S01]  /*88a0*/  STL [R1+0x188], R10 ;  /* 0x0001880a01007387 */ /* 0x000fe20000100800 */
[----:B---3--:R-:W-:-:S03]  /*88b0*/  SEL R0, R3, R11, !P2 ;  /* 0x0000000b03007207 */ /* 0x008fc60005000000 */
[----:B------:R-:W3:Y:S04]  /*88c0*/  LDL.LU R11, [R1+0xf4] ;  /* 0x0000f400010b7983 */ /* 0x000ee80000300800 */
[----:B------:R4:W-:Y:S04]  /*88d0*/  STL [R1+0x18c], R8 ;  /* 0x00018c0801007387 */ /* 0x0009e80000100800 */
[----:B------:R0:W-:Y:S01]  /*88e0*/  STL [R1+0x194], R0 ;  /* 0x0001940001007387 */ /* 0x0001e20000100800 */
[----:B----4-:R-:W-:-:S03]  /*88f0*/  SEL R8, R3, R9, !P2 ;  /* 0x0000000903087207 */ /* 0x010fc60005000000 */
[----:B------:R-:W4:Y:S04]  /*8900*/  LDL.LU R9, [R1+0xe8] ;  /* 0x0000e80001097983 */ /* 0x000f280000300800 */
[----:B------:R-:W-:Y:S01]  /*8910*/  STL [R1+0x19c], R8 ;  /* 0x00019c0801007387 */ /* 0x000fe20000100800 */
[----:B0-----:R-:W-:-:S03]  /*8920*/  SEL R0, R3, R6, !P2 ;  /* 0x0000000603007207 */ /* 0x001fc60005000000 */
[----:B------:R-:W4:Y:S04]  /*8930*/  LDL.LU R12, [R1+0xe4] ;  /* 0x0000e400010c7983 */ /* 0x000f280000300800 */
[----:B------:R-:W4:Y:S04]  /*8940*/  LDL.LU R6, [R1+0x78] ;  /* 0x0000780001067983 */ /* 0x000f280000300800 */
[----:B------:R0:W-:Y:S02]  /*8950*/  STL [R1+0x1a0], R0 ;  /* 0x0001a00001007387 */ /* 0x0001e40000100800 */
[----:B0-----:R-:W-:-:S05]  /*8960*/  SEL R0, R3, R7, !P2 ;  /* 0x0000000703007207 */ /* 0x001fca0005000000 */
[----:B------:R0:W-:Y:S01]  /*8970*/  STL [R1+0x1a8], R0 ;  /* 0x0001a80001007387 */ /* 0x0001e20000100800 */
[----:B------:R-:W-:-:S05]  /*8980*/  SEL R7, R3, R5, !P2 ;  /* 0x0000000503077207 */ /* 0x000fca0005000000 */
[----:B------:R-:W-:Y:S01]  /*8990*/  STL [R1+0x1ac], R7 ;  /* 0x0001ac0701007387 */ /* 0x000fe20000100800 */
[----:B------:R-:W-:-:S03]  /*89a0*/  SEL R5, R3, R23, !P2 ;  /* 0x0000001703057207 */ /* 0x000fc60005000000 */
[----:B------:R-:W4:Y:S01]  /*89b0*/  LDL.LU R23, [R1+0x38] ;  /* 0x0000380001177983 */ /* 0x000f220000300800 */
[----:B0-----:R-:W-:-:S03]  /*89c0*/  SEL R0, R3, R29, !P2 ;  /* 0x0000001d03007207 */ /* 0x001fc60005000000 */
[----:B------:R-:W-:Y:S04]  /*89d0*/  STL [R1+0x1b0], R5 ;  /* 0x0001b00501007387 */ /* 0x000fe80000100800 */
[----:B------:R-:W4:Y:S04]  /*89e0*/  LDL.LU R29, [R1+0x34] ;  /* 0x00003400011d7983 */ /* 0x000f280000300800 */
[----:B------:R0:W-:Y:S04]  /*89f0*/  STL [R1+0x1b8], R0 ;  /* 0x0001b80001007387 */ /* 0x0001e80000100800 */
[----:B------:R-:W4:Y:S04]  /*8a00*/  LDL.LU R27, [R1+0x2c] ;  /* 0x00002c00011b7983 */ /* 0x000f280000300800 */
[----:B0-----:R-:W4:Y:S04]  /*8a10*/  LDL.LU R0, [R1+0x18] ;  /* 0x0000180001007983 */ /* 0x001f280000300800 */
[----:B------:R-:W4:Y:S04]  /*8a20*/  LDL.LU R10, [R1+0x14] ;  /* 0x00001400010a7983 */ /* 0x000f280000300800 */
[----:B------:R-:W4:Y:S04]  /*8a30*/  LDL.LU R28, [R1+0x10] ;  /* 0x00001000011c7983 */ /* 0x000f280000300800 */
[----:B------:R-:W4:Y:S04]  /*8a40*/  LDL.LU R8, [R1+0x8] ;  /* 0x0000080001087983 */ /* 0x000f280000300800 */
[----:B------:R-:W4:Y:S01]  /*8a50*/  LDL.LU R7, [R1+0x4] ;  /* 0x0000040001077983 */ /* 0x000f220000300800 */
[----:B------:R-:W-:-:S05]  /*8a60*/  SEL R5, R3, R4, !P2 ;  /* 0x0000000403057207 */ /* 0x000fca0005000000 */
[----:B------:R0:W-:Y:S01]  /*8a70*/  STL [R1+0x1e4], R5 ;  /* 0x0001e40501007387 */ /* 0x0001e20000100800 */
[----:B------:R-:W-:-:S05]  /*8a80*/  SEL R4, R3, R26, !P2 ;  /* 0x0000001a03047207 */ /* 0x000fca0005000000 */
[----:B------:R1:W-:Y:S01]  /*8a90*/  STL [R1+0x1e0], R4 ;  /* 0x0001e00401007387 */ /* 0x0003e20000100800 */
[C---:B------:R-:W-:Y:S02]  /*8aa0*/  SEL R22, R3.reuse, R22, !P2 ;  /* 0x0000001603167207 */ /* 0x040fe40005000000 */
[----:B0-----:R-:W-:-:S03]  /*8ab0*/  SEL R5, R3, R20, !P2 ;  /* 0x0000001403057207 */ /* 0x001fc60005000000 */
[----:B------:R-:W-:Y:S01]  /*8ac0*/  STL [R1+0x1dc], R22 ;  /* 0x0001dc1601007387 */ /* 0x000fe20000100800 */
[----:B-1----:R-:W-:-:S03]  /*8ad0*/  SEL R4, R3, R18, !P2 ;  /* 0x0000001203047207 */ /* 0x002fc60005000000 */
[----:B------:R0:W-:Y:S01]  /*8ae0*/  STL [R1+0x1d8], R5 ;  /* 0x0001d80501007387 */ /* 0x0001e20000100800 */
[----:B------:R-:W-:-:S03]  /*8af0*/  SEL R16, R3, R16, !P2 ;  /* 0x0000001003107207 */ /* 0x000fc60005000000 */
[----:B0-----:R-:W4:Y:S04]  /*8b00*/  LDL.LU R5, [R1+0xc0] ;  /* 0x0000c00001057983 */ /* 0x001f280000300800 */
[----:B------:R0:W-:Y:S04]  /*8b10*/  STL [R1+0x1d4], R4 ;  /* 0x0001d40401007387 */ /* 0x0001e80000100800 */
[----:B0-----:R-:W4:Y:S04]  /*8b20*/  LDL.LU R4, [R1+0xdc] ;  /* 0x0000dc0001047983 */ /* 0x001f280000300800 */
[----:B------:R3:W-:Y:S04]  /*8b30*/  STL [R1+0x1d0], R16 ;  /* 0x0001d01001007387 */ /* 0x0007e80000100800 */
[----:B------:R-:W4:Y:S04]  /*8b40*/  LDL.LU R26, [R1+0xe0] ;  /* 0x0000e000011a7983 */ /* 0x000f280000300800 */
[----:B------:R-:W4:Y:S04]  /*8b50*/  LDL.LU R22, [R1+0xc8] ;  /* 0x0000c80001167983 */ /* 0x000f280000300800 */
[----:B------:R-:W4:Y:S01]  /*8b60*/  LDL.LU R20, [R1+0xc4] ;  /* 0x0000c40001147983 */ /* 0x000f220000300800 */
[----:B--2---:R-:W-:-:S05]  /*8b70*/  SEL R14, R3, R14, !P2 ;  /* 0x0000000e030e7207 */ /* 0x004fca0005000000 */
[----:B------:R4:W-:Y:S04]  /*8b80*/  STL [R1+0x1cc], R14 ;  /* 0x0001cc0e01007387 */ /* 0x0009e80000100800 */
[----:B------:R-:W2:Y:S01]  /*8b90*/  LDL.LU R18, [R1+0xb8] ;  /* 0x0000b80001127983 */ /* 0x000ea20000300800 */
[----:B---3--:R-:W-:-:S03]  /*8ba0*/  SEL R16, R3, R11, !P2 ;  /* 0x0000000b03107207 */ /* 0x008fc60005000000 */
[----:B------:R-:W3:Y:S04]  /*8bb0*/  LDL.LU R11, [R1+0xbc] ;  /* 0x0000bc00010b7983 */ /* 0x000ee80000300800 */
[----:B------:R0:W-:Y:S01]  /*8bc0*/  STL [R1+0x1c8], R16 ;  /* 0x0001c81001007387 */ /* 0x0001e20000100800 */
[----:B----4-:R-:W-:-:S03]  /*8bd0*/  SEL R14, R3, R9, !P2 ;  /* 0x00000009030e7207 */ /* 0x010fc60005000000 */
[----:B------:R-:W4:Y:S01]  /*8be0*/  LDL.LU R9, [R1+0x94] ;  /* 0x0000940001097983 */ /* 0x000f220000300800 */
[----:B------:R-:W-:-:S03]  /*8bf0*/  SEL R12, R3, R12, !P2 ;  /* 0x0000000c030c7207 */ /* 0x000fc60005000000 */
[----:B------:R1:W-:Y:S01]  /*8c00*/  STL [R1+0x1c4], R14 ;  /* 0x0001c40e01007387 */ /* 0x0003e20000100800 */
[----:B------:R-:W-:-:S03]  /*8c10*/  SEL R6, R3, R6, !P2 ;  /* 0x0000000603067207 */ /* 0x000fc60005000000 */
[----:B0-----:R-:W4:Y:S04]  /*8c20*/  LDL.LU R16, [R1+0xa4] ;  /* 0x0000a40001107983 */ /* 0x001f280000300800 */
[----:B------:R0:W-:Y:S04]  /*8c30*/  STL [R1+0x1c0], R12 ;  /* 0x0001c00c01007387 */ /* 0x0001e80000100800 */
[----:B-1----:R-:W4:Y:S04]  /*8c40*/  LDL.LU R14, [R1+0xa8] ;  /* 0x0000a800010e7983 */ /* 0x002f280000300800 */
[----:B------:R1:W-:Y:S04]  /*8c50*/  STL [R1+0x1bc], R6 ;  /* 0x0001bc0601007387 */ /* 0x0003e80000100800 */
[----:B0-----:R-:W4:Y:S04]  /*8c60*/  LDL.LU R12, [R1+0xa0] ;  /* 0x0000a000010c7983 */ /* 0x001f280000300800 */
[----:B-1----:R-:W4:Y:S01]  /*8c70*/  LDL.LU R6, [R1+0x98] ;  /* 0x0000980001067983 */ /* 0x002f220000300800 */
[----:B------:R-:W-:-:S05]  /*8c80*/  SEL R23, R3, R23, !P2 ;  /* 0x0000001703177207 */ /* 0x000fca0005000000 */
[----:B------:R0:W-:Y:S01]  /*8c90*/  STL [R1+0x1b4], R23 ;  /* 0x0001b41701007387 */ /* 0x0001e20000100800 */
[----:B------:R-:W-:-:S03]  /*8ca0*/  SEL R29, R3, R29, !P2 ;  /* 0x0000001d031d7207 */ /* 0x000fc60005000000 */
[----:B0-----:R-:W2:Y:S04]  /*8cb0*/  LDL.LU R23, [R1+0xaac] ;  /* 0x000aac0001177983 */ /* 0x001ea80000300800 */
[----:B------:R0:W-:Y:S04]  /*8cc0*/  STL [R1+0x1a4], R29 ;  /* 0x0001a41d01007387 */ /* 0x0001e80000100800 */
[----:B0-----:R-:W3:Y:S01]  /*8cd0*/  LDL.LU R29, [R1+0xaa8] ;  /* 0x000aa800011d7983 */ /* 0x001ee20000300800 */
[C---:B------:R-:W-:Y:S02]  /*8ce0*/  SEL R27, R3.reuse, R27, !P2 ;  /* 0x0000001b031b7207 */ /* 0x040fe40005000000 */
[----:B------:R-:W-:-:S03]  /*8cf0*/  SEL R0, R3, R0, !P2 ;  /* 0x0000000003007207 */ /* 0x000fc60005000000 */
[----:B------:R0:W-:Y:S04]  /*8d00*/  STL [R1+0x198], R27 ;  /* 0x0001981b01007387 */ /* 0x0001e80000100800 */
[----:B------:R1:W-:Y:S01]  /*8d10*/  STL [R1+0x190], R0 ;  /* 0x0001900001007387 */ /* 0x0003e20000100800 */
[C---:B0-----:R-:W-:Y:S02]  /*8d20*/  SEL R27, R3.reuse, R10, !P2 ;  /* 0x0000000a031b7207 */ /* 0x041fe40005000000 */
[----:B-1----:R-:W-:-:S03]  /*8d30*/  SEL R0, R3, R28, !P2 ;  /* 0x0000001c03007207 */ /* 0x002fc60005000000 */
[----:B------:R-:W-:Y:S01]  /*8d40*/  STL [R1+0x184], R27 ;  /* 0x0001841b01007387 */ /* 0x000fe20000100800 */
[C---:B------:R-:W-:Y:S02]  /*8d50*/  SEL R10, R3.reuse, R8, !P2 ;  /* 0x00000008030a7207 */ /* 0x040fe40005000000 */
[C---:B------:R-:W-:Y:S01]  /*8d60*/  SEL R8, R3.reuse, R7, !P2 ;  /* 0x0000000703087207 */ /* 0x040fe20005000000 */
[----:B------:R-:W-:Y:S04]  /*8d70*/  STL [R1+0x180], R0 ;  /* 0x0001800001007387 */ /* 0x000fe80000100800 */
[----:B------:R-:W-:Y:S04]  /*8d80*/  STL [R1+0x170], R10 ;  /* 0x0001700a01007387 */ /* 0x000fe80000100800 */
[----:B------:R0:W-:Y:S01]  /*8d90*/  STL [R1+0x16c], R8 ;  /* 0x00016c0801007387 */ /* 0x0001e20000100800 */
[----:B------:R-:W-:-:S02]  /*8da0*/  SEL R2, R3, R2, !P2 ;  /* 0x0000000203027207 */ /* 0x000fc40005000000 */
[C---:B0-----:R-:W-:Y:S02]  /*8db0*/  SEL R8, R3.reuse, R24, !P2 ;  /* 0x0000001803087207 */ /* 0x041fe40005000000 */
[C---:B------:R-:W-:Y:S02]  /*8dc0*/  SEL R4, R3.reuse, R4, !P2 ;  /* 0x0000000403047207 */ /* 0x040fe40005000000 */
[C---:B--2---:R-:W-:Y:S02]  /*8dd0*/  SEL R7, R3.reuse, R23, !P2 ;  /* 0x0000001703077207 */ /* 0x044fe40005000000 */
[----:B---3--:R-:W-:-:S05]  /*8de0*/  SEL R0, R3, R29, !P2 ;  /* 0x0000001d03007207 */ /* 0x008fca0005000000 */
[----:B------:R0:W-:Y:S04]  /*8df0*/  STL [R1+0x160], R0 ;  /* 0x0001600001007387 */ /* 0x0001e80000100800 */
[----:B------:R1:W-:Y:S01]  /*8e00*/  STL [R1+0x154], R7 ;  /* 0x0001540701007387 */ /* 0x0003e20000100800 */
[----:B0-----:R-:W-:-:S03]  /*8e10*/  SEL R0, R3, R25, !P2 ;  /* 0x0000001903007207 */ /* 0x001fc60005000000 */
[----:B------:R-:W-:Y:S01]  /*8e20*/  STL [R1+0x150], R8 ;  /* 0x0001500801007387 */ /* 0x000fe20000100800 */
[----:B-1----:R-:W-:-:S03]  /*8e30*/  SEL R7, R3, R15, !P2 ;  /* 0x0000000f03077207 */ /* 0x002fc60005000000 */
[----:B------:R0:W-:Y:S04]  /*8e40*/  STL [R1+0x148], R0 ;  /* 0x0001480001007387 */ /* 0x0001e80000100800 */
[----:B------:R-:W-:Y:S01]  /*8e50*/  STL [R1+0x12c], R7 ;  /* 0x00012c0701007387 */ /* 0x000fe20000100800 */
[----:B0-----:R-:W-:-:S03]  /*8e60*/  SEL R0, R3, R5, !P2 ;  /* 0x0000000503007207 */ /* 0x001fc60005000000 */
[----:B------:R0:W-:Y:S01]  /*8e70*/  STL [R1+0xf8], R2 ;  /* 0x0000f80201007387 */ /* 0x0001e20000100800 */
[----:B------:R-:W-:-:S03]  /*8e80*/  SEL R5, R3, R22, !P2 ;  /* 0x0000001603057207 */ /* 0x000fc60005000000 */
[----:B------:R1:W-:Y:S01]  /*8e90*/  STL [R1+0xf4], R0 ;  /* 0x0000f40001007387 */ /* 0x0003e20000100800 */
[----:B0-----:R-:W-:-:S03]  /*8ea0*/  SEL R2, R3, R26, !P2 ;  /* 0x0000001a03027207 */ /* 0x001fc60005000000 */
[----:B-1----:R-:W2:Y:S04]  /*8eb0*/  LDL.LU R0, [R1+0x90] ;  /* 0x0000900001007983 */ /* 0x002ea80000300800 */
[----:B------:R0:W-:Y:S04]  /*8ec0*/  STL [R1+0xe8], R4 ;  /* 0x0000e80401007387 */ /* 0x0001e80000100800 */
[----:B------:R1:W-:Y:S01]  /*8ed0*/  STL [R1+0xe4], R2 ;  /* 0x0000e40201007387 */ /* 0x0003e20000100800 */
[----:B0-----:R-:W-:-:S03]  /*8ee0*/  SEL R4, R3, R20, !P2 ;  /* 0x0000001403047207 */ /* 0x001fc60005000000 */
[----:B------:R-:W-:Y:S01]  /*8ef0*/  STL [R1+0xe0], R5 ;  /* 0x0000e00501007387 */ /* 0x000fe20000100800 */
[----:B-1----:R-:W-:-:S03]  /*8f00*/  SEL R2, R3, R18, !P2 ;  /* 0x0000001203027207 */ /* 0x002fc60005000000 */
[----:B------:R-:W3:Y:S04]  /*8f10*/  LDL.LU R29, [R1+0x88] ;  /* 0x00008800011d7983 */ /* 0x000ee80000300800 */
[----:B------:R0:W-:Y:S04]  /*8f20*/  STL [R1+0xdc], R4 ;  /* 0x0000dc0401007387 */ /* 0x0001e80000100800 */
[----:B------:R4:W-:Y:S04]  /*8f30*/  STL [R1+0xc8], R2 ;  /* 0x0000c80201007387 */ /* 0x0009e80000100800 */
[----:B------:R-:W3:Y:S01]  /*8f40*/  LDL.LU R28, [R1+0x84] ;  /* 0x00008400011c7983 */ /* 0x000ee20000300800 */
[----:B0-----:R-:W-:-:S05]  /*8f50*/  SEL R4, R3, R11, !P2 ;  /* 0x0000000b03047207 */ /* 0x001fca0005000000 */
[----:B------:R0:W-:Y:S01]  /*8f60*/  STL [R1+0xc4], R4 ;  /* 0x0000c40401007387 */ /* 0x0001e20000100800 */
[----:B----4-:R-:W-:-:S03]  /*8f70*/  SEL R2, R3, R9, !P2 ;  /* 0x0000000903027207 */ /* 0x010fc60005000000 */
[----:B------:R-:W4:Y:S04]  /*8f80*/  LDL.LU R11, [R1+0x80] ;  /* 0x00008000010b7983 */ /* 0x000f280000300800 */
[----:B------:R-:W4:Y:S01]  /*8f90*/  LDL.LU R9, [R1+0x7c] ;  /* 0x00007c0001097983 */ /* 0x000f220000300800 */
[----:B------:R-:W-:-:S03]  /*8fa0*/  SEL R5, R3, R14, !P2 ;  /* 0x0000000e03057207 */ /* 0x000fc60005000000 */
[----:B------:R1:W-:Y:S01]  /*8fb0*/  STL [R1+0xc0], R2 ;  /* 0x0000c00201007387 */ /* 0x0003e20000100800 */
[C---:B0-----:R-:W-:Y:S02]  /*8fc0*/  SEL R4, R3.reuse, R12, !P2 ;  /* 0x0000000c03047207 */ /* 0x041fe40005000000 */
[----:B-1----:R-:W-:-:S05]  /*8fd0*/  SEL R2, R3, R16, !P2 ;  /* 0x0000001003027207 */ /* 0x002fca0005000000 */
[----:B------:R0:W-:Y:S04]  /*8fe0*/  STL [R1+0xbc], R2 ;  /* 0x0000bc0201007387 */ /* 0x0001e80000100800 */
[----:B------:R1:W-:Y:S04]  /*8ff0*/  STL [R1+0xb8], R5 ;  /* 0x0000b80501007387 */ /* 0x0003e80000100800 */
[----:B------:R-:W4:Y:S01]  /*9000*/  LDL.LU R27, [R1+0x70] ;  /* 0x00007000011b7983 */ /* 0x000f220000300800 */
[----:B0-----:R-:W-:-:S03]  /*9010*/  SEL R2, R3, R6, !P2 ;  /* 0x0000000603027207 */ /* 0x001fc60005000000 */
[----:B------:R0:W-:Y:S04]  /*9020*/  STL [R1+0xa8], R4 ;  /* 0x0000a80401007387 */ /* 0x0001e80000100800 */
[----:B------:R-:W4:Y:S04]  /*9030*/  LDL.LU R10, [R1+0x74] ;  /* 0x00007400010a7983 */ /* 0x000f280000300800 */
[----:B------:R0:W-:Y:S04]  /*9040*/  STL [R1+0xa4], R2 ;  /* 0x0000a40201007387 */ /* 0x0001e80000100800 */
[----:B------:R-:W4:Y:S04]  /*9050*/  LDL.LU R8, [R1+0x50] ;  /* 0x0000500001087983 */ /* 0x000f280000300800 */
[----:B------:R-:W4:Y:S04]  /*9060*/  LDL.LU R7, [R1+0x60] ;  /* 0x0000600001077983 */ /* 0x000f280000300800 */
[----:B-1----:R-:W4:Y:S04]  /*9070*/  LDL.LU R5, [R1+0x64] ;  /* 0x0000640001057983 */ /* 0x002f280000300800 */
[----:B0-----:R-:W4:Y:S04]  /*9080*/  LDL.LU R4, [R1+0x54] ;  /* 0x0000540001047983 */ /* 0x001f280000300800 */
[----:B------:R-:W4:Y:S04]  /*9090*/  LDL.LU R26, [R1+0x4c] ;  /* 0x00004c00011a7983 */ /* 0x000f280000300800 */
        /* <DEDUP_REMOVED lines=11> */
[----:B------:R-:W4:Y:S01]  /*9150*/  LDL.LU R23, [R1+0x20] ;  /* 0x0000200001177983 */ /* 0x000f220000300800 */
[----:B--2---:R-:W-:-:S05]  /*9160*/  SEL R0, R3, R0, !P2 ;  /* 0x0000000003007207 */ /* 0x004fca0005000000 */
[----:B------:R0:W-:Y:S04]  /*9170*/  STL [R1+0xa0], R0 ;  /* 0x0000a00001007387 */ /* 0x0001e80000100800 */
[----:B0-----:R-:W2:Y:S01]  /*9180*/  LDL.LU R0, [R1+0x24] ;  /* 0x0000240001007983 */ /* 0x001ea20000300800 */
[----:B---3--:R-:W-:-:S05]  /*9190*/  SEL R29, R3, R29, !P2 ;  /* 0x0000001d031d7207 */ /* 0x008fca0005000000 */
[----:B------:R0:W-:Y:S01]  /*91a0*/  STL [R1+0x98], R29 ;  /* 0x0000981d01007387 */ /* 0x0001e20000100800 */
[----:B------:R-:W-:-:S03]  /*91b0*/  SEL R28, R3, R28, !P2 ;  /* 0x0000001c031c7207 */ /* 0x000fc60005000000 */
[----:B0-----:R-:W3:Y:S04]  /*91c0*/  LDL.LU R29, [R1+0x30] ;  /* 0x00003000011d7983 */ /* 0x001ee80000300800 */
[----:B------:R0:W-:Y:S01]  /*91d0*/  STL [R1+0x94], R28 ;  /* 0x0000941c01007387 */ /* 0x0001e20000100800 */
[C---:B----4-:R-:W-:Y:S02]  /*91e0*/  SEL R11, R3.reuse, R11, !P2 ;  /* 0x0000000b030b7207 */ /* 0x050fe40005000000 */
[C---:B------:R-:W-:Y:S01]  /*91f0*/  SEL R9, R3.reuse, R9, !P2 ;  /* 0x0000000903097207 */ /* 0x040fe20005000000 */
[----:B0-----:R-:W4:Y:S04]  /*9200*/  LDL.LU R28, [R1+0x28] ;  /* 0x00002800011c7983 */ /* 0x001f280000300800 */
[----:B------:R0:W-:Y:S04]  /*9210*/  STL [R1+0x90], R11 ;  /* 0x0000900b01007387 */ /* 0x0001e80000100800 */
[----:B0-----:R-:W2:Y:S04]  /*9220*/  LDL.LU R11, [R1+0xaa4] ;  /* 0x000aa400010b7983 */ /* 0x001ea80000300800 */
[----:B------:R0:W-:Y:S04]  /*9230*/  STL [R1+0x88], R9 ;  /* 0x0000880901007387 */ /* 0x0001e80000100800 */
[----:B0-----:R-:W3:Y:S01]  /*9240*/  LDL.LU R9, [R1+0xaa0] ;  /* 0x000aa00001097983 */ /* 0x001ee20000300800 */
[----:B------:R-:W-:-:S02]  /*9250*/  SEL R27, R3, R27, !P2 ;  /* 0x0000001b031b7207 */ /* 0x000fc40005000000 */
[C---:B------:R-:W-:Y:S02]  /*9260*/  SEL R10, R3.reuse, R10, !P2 ;  /* 0x0000000a030a7207 */ /* 0x040fe40005000000 */
[C---:B------:R-:W-:Y:S02]  /*9270*/  SEL R8, R3.reuse, R8, !P2 ;  /* 0x0000000803087207 */ /* 0x040fe40005000000 */
[C---:B------:R-:W-:Y:S02]  /*9280*/  SEL R7, R3.reuse, R7, !P2 ;  /* 0x0000000703077207 */ /* 0x040fe40005000000 */
[C---:B------:R-:W-:Y:S02]  /*9290*/  SEL R5, R3.reuse, R5, !P2 ;  /* 0x0000000503057207 */ /* 0x040fe40005000000 */
[C---:B------:R-:W-:Y:S02]  /*92a0*/  SEL R4, R3.reuse, R4, !P2 ;  /* 0x0000000403047207 */ /* 0x040fe40005000000 */
        /* <DEDUP_REMOVED lines=8> */
[C---:B--2---:R-:W-:Y:S02]  /*9330*/  SEL R11, R3.reuse, R11, !P2 ;  /* 0x0000000b030b7207 */ /* 0x044fe40005000000 */
[----:B---3--:R-:W-:-:S05]  /*9340*/  SEL R9, R3, R9, !P2 ;  /* 0x0000000903097207 */ /* 0x008fca0005000000 */
[----:B------:R0:W-:Y:S04]  /*9350*/  STL [R1+0x84], R9 ;  /* 0x0000840901007387 */ /* 0x0001e80000100800 */
[----:B0-----:R-:W2:Y:S04]  /*9360*/  LDL.LU R9, [R1+0x6c] ;  /* 0x00006c0001097983 */ /* 0x001ea80000300800 */
[----:B------:R0:W-:Y:S04]  /*9370*/  STL [R1+0x80], R11 ;  /* 0x0000800b01007387 */ /* 0x0001e80000100800 */
[----:B0-----:R-:W3:Y:S04]  /*9380*/  LDL.LU R11, [R1+0x8c] ;  /* 0x00008c00010b7983 */ /* 0x001ee80000300800 */
[----:B------:R0:W-:Y:S04]  /*9390*/  STL [R1+0x7c], R27 ;  /* 0x00007c1b01007387 */ /* 0x0001e80000100800 */
[----:B0-----:R-:W2:Y:S04]  /*93a0*/  LDL.LU R27, [R1+0xa9c] ;  /* 0x000a9c00011b7983 */ /* 0x001ea80000300800 */
        /* <DEDUP_REMOVED lines=25> */
[----:B0-----:R-:W2:Y:S01]  /*9540*/  LDL.LU R6, [R1+0xa68] ;  /* 0x000a680001067983 */ /* 0x001ea20000300800 */
[----:B------:R-:W-:-:S02]  /*9550*/  SEL R0, R3, R0, !P2 ;  /* 0x0000000003007207 */ /* 0x000fc40005000000 */
[C---:B------:R-:W-:Y:S02]  /*9560*/  SEL R29, R3.reuse, R29, !P2 ;  /* 0x0000001d031d7207 */ /* 0x040fe40005000000 */
[C---:B----4-:R-:W-:Y:S02]  /*9570*/  SEL R28, R3.reuse, R28, !P2 ;  /* 0x0000001c031c7207 */ /* 0x050fe40005000000 */
[----:B---3--:R-:W-:-:S05]  /*9580*/  SEL R11, R3, R11, !P2 ;  /* 0x0000000b030b7207 */ /* 0x008fca0005000000 */
[----:B------:R2:W-:Y:S02]  /*9590*/  STL [R1+0x34], R11 ;  /* 0x0000340b01007387 */ /* 0x0005e40000100800 */
[C---:B--2---:R-:W-:Y:S02]  /*95a0*/  SEL R11, R3.reuse, R9, !P2 ;  /* 0x00000009030b7207 */ /* 0x044fe40005000000 */
[----:B------:R-:W-:-:S03]  /*95b0*/  SEL R9, R3, R2, !P2 ;  /* 0x0000000203097207 */ /* 0x000fc60005000000 */
[----:B------:R0:W-:Y:S01]  /*95c0*/  STL [R1+0x2c], R11 ;  /* 0x00002c0b01007387 */ /* 0x0001e20000100800 */
[----:B------:R-:W-:-:S03]  /*95d0*/  SEL R2, R3, R25, !P2 ;  /* 0x0000001903027207 */ /* 0x000fc60005000000 */
[----:B------:R-:W-:Y:S01]  /*95e0*/  STL [R1+0x18], R9 ;  /* 0x0000180901007387 */ /* 0x000fe20000100800 */
[----:B0-----:R-:W-:-:S05]  /*95f0*/  SEL R11, R3, R15, !P2 ;  /* 0x0000000f030b7207 */ /* 0x001fca0005000000 */
[----:B------:R-:W-:Y:S04]  /*9600*/  STL [R1+0x14], R11 ;  /* 0x0000140b01007387 */ /* 0x000fe80000100800 */
[----:B------:R0:W-:Y:S02]  /*9610*/  STL [R1+0x10], R2 ;  /* 0x0000100201007387 */ /* 0x0001e40000100800 */
[C---:B0-----:R-:W-:Y:S02]  /*9620*/  SEL R2, R3.reuse, R23, !P2 ;  /* 0x0000001703027207 */ /* 0x041fe40005000000 */
[C---:B------:R-:W-:Y:S02]  /*9630*/  SEL R22, R3.reuse, R22, !P2 ;  /* 0x0000001603167207 */ /* 0x040fe40005000000 */
[----:B------:R-:W-:-:S02]  /*9640*/  SEL R20, R3, R20, !P2 ;  /* 0x0000001403147207 */ /* 0x000fc40005000000 */
[C---:B------:R-:W-:Y:S02]  /*9650*/  SEL R18, R3.reuse, R18, !P2 ;  /* 0x0000001203127207 */ /* 0x040fe40005000000 */
[C---:B------:R-:W-:Y:S02]  /*9660*/  SEL R16, R3.reuse, R16, !P2 ;  /* 0x0000001003107207 */ /* 0x040fe40005000000 */
[C---:B------:R-:W-:Y:S02]  /*9670*/  SEL R14, R3.reuse, R14, !P2 ;  /* 0x0000000e030e7207 */ /* 0x040fe40005000000 */
[C---:B------:R-:W-:Y:S02]  /*9680*/  SEL R9, R3.reuse, R6, !P2 ;  /* 0x0000000603097207 */ /* 0x040fe40005000000 */
[----:B------:R-:W-:-:S03]  /*9690*/  SEL R6, R3, R24, !P2 ;  /* 0x0000001803067207 */ /* 0x000fc60005000000 */
[----:B------:R-:W-:Y:S04]  /*96a0*/  STL [R1+0xc], R9 ;  /* 0x00000c0901007387 */ /* 0x000fe80000100800 */
[----:B------:R0:W-:Y:S04]  /*96b0*/  STL [R1+0x8], R6 ;  /* 0x0000080601007387 */ /* 0x0001e80000100800 */
[----:B------:R-:W-:Y:S04]  /*96c0*/  STL [R1+0x9dc], R0 ;  /* 0x0009dc0001007387 */ /* 0x000fe80000100800 */
[----:B------:R-:W-:Y:S04]  /*96d0*/  STL [R1+0x4], R2 ;  /* 0x0000040201007387 */ /* 0x000fe80000100800 */
[----:B------:R1:W-:Y:S04]  /*96e0*/  STL [R1+0x9e0], R29 ;  /* 0x0009e01d01007387 */ /* 0x0003e80000100800 */
[----:B0-----:R-:W2:Y:S04]  /*96f0*/  LDL.LU R6, [R1+0xac] ;  /* 0x0000ac0001067983 */ /* 0x001ea80000300800 */
[----:B------:R-:W3:Y:S04]  /*9700*/  LDL.LU R9, [R1+0xcc] ;  /* 0x0000cc0001097983 */ /* 0x000ee80000300800 */
[----:B------:R-:W4:Y:S01]  /*9710*/  LDL.LU R11, [R1+0xd0] ;  /* 0x0000d000010b7983 */ /* 0x000f220000300800 */
[----:B------:R-:W-:-:S03]  /*9720*/  SEL R12, R3, R12, !P2 ;  /* 0x0000000c030c7207 */ /* 0x000fc60005000000 */
[----:B------:R-:W4:Y:S04]  /*9730*/  LDL.LU R15, [R1+0xd4] ;  /* 0x0000d400010f7983 */ /* 0x000f280000300800 */
[----:B------:R-:W4:Y:S04]  /*9740*/  LDL.LU R23, [R1+0xec] ;  /* 0x0000ec0001177983 */ /* 0x000f280000300800 */
[----:B------:R-:W4:Y:S04]  /*9750*/  LDL.LU R24, [R1+0xf0] ;  /* 0x0000f00001187983 */ /* 0x000f280000300800 */
[----:B------:R-:W4:Y:S04]  /*9760*/  LDL.LU R25, [R1+0xfc] ;  /* 0x0000fc0001197983 */ /* 0x000f280000300800 */
[----:B-1----:R-:W4:Y:S04]  /*9770*/  LDL.LU R29, [R1+0x114] ;  /* 0x00011400011d7983 */ /* 0x002f280000300800 */
[----:B------:R-:W4:Y:S04]  /*9780*/  LDL.LU R0, [R1+0x118] ;  /* 0x0001180001007983 */ /* 0x000f280000300800 */
[----:B------:R0:W-:Y:S04]  /*9790*/  STL [R1+0x9e4], R28 ;  /* 0x0009e41c01007387 */ /* 0x0001e80000100800 */
[----:B0-----:R-:W4:Y:S04]  /*97a0*/  LDL.LU R28, [R1+0x110] ;  /* 0x00011000011c7983 */ /* 0x001f280000300800 */
        /* <DEDUP_REMOVED lines=11> */
[----:B0-----:R-:W4:Y:S01]  /*9860*/  LDL.LU R22, [R1+0x1e8] ;  /* 0x0001e80001167983 */ /* 0x001f220000300800 */
[----:B------:R-:W0:Y:S01]  /*9870*/  S2R R2, SR_TID.X ;  /* 0x0000000000027919 */ /* 0x000e220000002100 */
[----:B------:R-:W-:-:S02]  /*9880*/  SEL R26, R3, R26, !P2 ;  /* 0x0000001a031a7207 */ /* 0x000fc40005000000 */
[C---:B------:R-:W-:Y:S02]  /*9890*/  SEL R4, R3.reuse, R4, !P2 ;  /* 0x0000000403047207 */ /* 0x040fe40005000000 */
[C---:B------:R-:W-:Y:S01]  /*98a0*/  SEL R5, R3.reuse, R5, !P2 ;  /* 0x0000000503057207 */ /* 0x040fe20005000000 */
[----:B------:R-:W-:Y:S01]  /*98b0*/  @!P3 IMAD.MOV R19, RZ, RZ, -R19 ;  /* 0x000000ffff13b224 */ /* 0x000fe200078e0a13 */
[C---:B------:R-:W-:Y:S01]  /*98c0*/  SEL R7, R3.reuse, R7, !P2 ;  /* 0x0000000703077207 */ /* 0x040fe20005000000 */
[----:B------:R-:W-:Y:S01]  /*98d0*/  @!P5 IMAD.MOV R21, RZ, RZ, -R21 ;  /* 0x000000ffff15d224 */ /* 0x000fe200078e0a15 */
[C---:B------:R-:W-:Y:S01]  /*98e0*/  SEL R8, R3.reuse, R8, !P2 ;  /* 0x0000000803087207 */ /* 0x040fe20005000000 */
[----:B------:R-:W-:Y:S01]  /*98f0*/  STL [R1+0xa00], R26 ;  /* 0x000a001a01007387 */ /* 0x000fe20000100800 */
[C---:B------:R-:W-:Y:S02]  /*9900*/  SEL R10, R3.reuse, R10, !P2 ;  /* 0x0000000a030a7207 */ /* 0x040fe40005000000 */
[C---:B------:R-:W-:Y:S01]  /*9910*/  SEL R27, R3.reuse, R27, !P2 ;  /* 0x0000001b031b7207 */ /* 0x040fe20005000000 */
[----:B------:R-:W-:Y:S01]  /*9920*/  STL [R1+0xa04], R4 ;  /* 0x000a040401007387 */ /* 0x000fe20000100800 */
[----:B------:R-:W-:-:S02]  /*9930*/  SEL R13, R3, R13, !P2 ;  /* 0x0000000d030d7207 */ /* 0x000fc40005000000 */
[C---:B------:R-:W-:Y:S01]  /*9940*/  SEL R17, R3.reuse, R17, !P2 ;  /* 0x0000001103117207 */ /* 0x040fe20005000000 */
[----:B------:R-:W-:Y:S01]  /*9950*/  STL [R1+0xa08], R5 ;  /* 0x000a080501007387 */ /* 0x000fe20000100800 */
[----:B------:R-:W-:-:S03]  /*9960*/  SEL R19, R3, R19, !P2 ;  /* 0x0000001303137207 */ /* 0x000fc60005000000 */
[----:B------:R-:W-:Y:S01]  /*9970*/  STL [R1+0xa0c], R7 ;  /* 0x000a0c0701007387 */ /* 0x000fe20000100800 */
[----:B------:R-:W-:Y:S02]  /*9980*/  SEL R3, R3, R21, !P2 ;  /* 0x0000001503037207 */ /* 0x000fe40005000000 */
[----:B0-----:R-:W-:Y:S01]  /*9990*/  LOP3.LUT R2, R2, 0x3f, RZ, 0xc0, !PT ;  /* 0x0000003f02027812 */ /* 0x001fe200078ec0ff */
[----:B------:R-:W-:Y:S04]  /*99a0*/  STL [R1+0xa10], R8 ;  /* 0x000a100801007387 */ /* 0x000fe80000100800 */
[----:B------:R-:W-:Y:S01]  /*99b0*/  IMAD R2, R2, UR5, RZ ;  /* 0x0000000502027c24 */ /* 0x000fe2000f8e02ff */
[----:B------:R-:W-:Y:S04]  /*99c0*/  STL [R1+0xa14], R10 ;  /* 0x000a140a01007387 */ /* 0x000fe80000100800 */
[----:B------:R-:W-:Y:S01]  /*99d0*/  STL [R1+0xa18], R27 ;  /* 0x000a181b01007387 */ /* 0x000fe20000100800 */
[----:B------:R-:W-:Y:S01]  /*99e0*/  LEA.HI.X.SX32 R2, R2, UR7, 0x1, P6 ;  /* 0x0000000702027c11 */ /* 0x000fe2000b0f0eff */
[----:B------:R-:W-:-:S02]  /*99f0*/  ULDC UR7, c[0x0][0x240] ;  /* 0x0000900000077ab9 */ /* 0x000fc40000000800 */
[----:B------:R-:W-:Y:S04]  /*9a00*/  STL [R1+0xa1c], R13 ;  /* 0x000a1c0d01007387 */ /* 0x000fe80000100800 */
[----:B------:R-:W-:Y:S04]  /*9a10*/  STL [R1+0xa20], R17 ;  /* 0x000a201101007387 */ /* 0x000fe80000100800 */
[----:B------:R-:W-:Y:S04]  /*9a20*/  STL [R1+0xa24], R19 ;  /* 0x000a241301007387 */ /* 0x000fe80000100800 */
[----:B------:R0:W-:Y:S04]  /*9a30*/  STL [R1+0xa28], R3 ;  /* 0x000a280301007387 */ /* 0x0001e80000100800 */
[----:B------:R1:W-:Y:S01]  /*9a40*/  STL [R1+0xa2c], R2 ;  /* 0x000a2c0201007387 */ /* 0x0003e20000100800 */
[----:B--2---:R-:W-:-:S02]  /*9a50*/  IMAD R6, R6, UR7, RZ ;  /* 0x0000000706067c24 */ /* 0x004fc4000f8e02ff */
[----:B---3--:R-:W-:-:S03]  /*9a60*/  IMAD R9, R9, UR7, RZ ;  /* 0x0000000709097c24 */ /* 0x008fc6000f8e02ff */
[----:B------:R-:W-:Y:S01]  /*9a70*/  STL [R1+0xa30], R6 ;  /* 0x000a300601007387 */ /* 0x000fe20000100800 */
[----:B----4-:R-:W-:Y:S02]  /*9a80*/  IMAD R11, R11, UR7, RZ ;  /* 0x000000070b0b7c24 */ /* 0x010fe4000f8e02ff */
[----:B------:R-:W-:Y:S02]  /*9a90*/  IMAD R15, R15, UR7, RZ ;  /* 0x000000070f0f7c24 */ /* 0x000fe4000f8e02ff */
[----:B------:R-:W-:Y:S02]  /*9aa0*/  IMAD R23, R23, UR7, RZ ;  /* 0x0000000717177c24 */ /* 0x000fe4000f8e02ff */
[----:B------:R-:W-:Y:S02]  /*9ab0*/  IMAD R24, R24, UR7, RZ ;  /* 0x0000000718187c24 */ /* 0x000fe4000f8e02ff */
[----:B------:R-:W-:Y:S02]  /*9ac0*/  IMAD R25, R25, UR7, RZ ;  /* 0x0000000719197c24 */ /* 0x000fe4000f8e02ff */
[----:B0-----:R-:W-:-:S02]  /*9ad0*/  IMAD R3, R16, UR7, RZ ;  /* 0x0000000710037c24 */ /* 0x001fc4000f8e02ff */
[----:B------:R-:W-:Y:S02]  /*9ae0*/  IMAD R4, R18, UR7, RZ ;  /* 0x0000000712047c24 */ /* 0x000fe4000f8e02ff */
[----:B------:R-:W-:Y:S02]  /*9af0*/  IMAD R21, R20, UR7, RZ ;  /* 0x0000000714157c24 */ /* 0x000fe4000f8e02ff */
[----:B-1----:R-:W-:-:S05]  /*9b00*/  IMAD R2, R22, UR6, RZ ;  /* 0x0000000616027c24 */ /* 0x002fca000f8e02ff */
[----:B------:R0:W-:Y:S04]  /*9b10*/  STL [R1+0x1e8], R2 ;  /* 0x0001e80201007387 */ /* 0x0001e80000100800 */
[----:B------:R-:W-:Y:S04]  /*9b20*/  STL [R1+0xa34], R9 ;  /* 0x000a340901007387 */ /* 0x000fe80000100800 */
[----:B------:R-:W-:Y:S04]  /*9b30*/  STL [R1+0xa38], R11 ;  /* 0x000a380b01007387 */ /* 0x000fe80000100800 */
[----:B------:R-:W-:Y:S04]  /*9b40*/  STL [R1+0xa3c], R15 ;  /* 0x000a3c0f01007387 */ /* 0x000fe80000100800 */
[----:B------:R-:W-:Y:S01]  /*9b50*/  STL [R1+0xa40], R21 ;  /* 0x000a401501007387 */ /* 0x000fe20000100800 */
[----:B0-----:R-:W-:-:S03]  /*9b60*/  IMAD R2, R14, UR7, RZ ;  /* 0x000000070e027c24 */ /* 0x001fc6000f8e02ff */
[----:B------:R-:W-:Y:S04]  /*9b70*/  STL [R1+0xa44], R23 ;  /* 0x000a441701007387 */ /* 0x000fe80000100800 */
[----:B------:R-:W-:Y:S04]  /*9b80*/  STL [R1+0xa48], R24 ;  /* 0x000a481801007387 */ /* 0x000fe80000100800 */
[----:B------:R-:W-:Y:S04]  /*9b90*/  STL [R1+0xa4c], R25 ;  /* 0x000a4c1901007387 */ /* 0x000fe80000100800 */
[----:B------:R0:W-:Y:S04]  /*9ba0*/  STL [R1+0x1c], R4 ;  /* 0x00001c0401007387 */ /* 0x0001e80000100800 */
[----:B------:R1:W-:Y:S01]  /*9bb0*/  STL [R1+0x20], R3 ;  /* 0x0000200301007387 */ /* 0x0003e20000100800 */
[----:B0-----:R-:W-:-:S03]  /*9bc0*/  IMAD R4, R12, UR7, RZ ;  /* 0x000000070c047c24 */ /* 0x001fc6000f8e02ff */
[----:B------:R0:W-:Y:S01]  /*9bd0*/  STL [R1+0x24], R2 ;  /* 0x0000240201007387 */ /* 0x0001e20000100800 */
[----:B-1----:R-:W-:-:S03]  /*9be0*/  IMAD R3, R28, UR7, RZ ;  /* 0x000000071c037c24 */ /* 0x002fc6000f8e02ff */
[----:B------:R-:W-:Y:S04]  /*9bf0*/  STL [R1+0x28], R4 ;  /* 0x0000280401007387 */ /* 0x000fe80000100800 */
[----:B------:R-:W-:Y:S04]  /*9c00*/  STL [R1+0x30], R3 ;  /* 0x0000300301007387 */ /* 0x000fe80000100800 */
[----:B------:R-:W2:Y:S01]  /*9c10*/  LDL.LU R25, [R1+0x124] ;  /* 0x0001240001197983 */ /* 0x000ea20000300800 */
[----:B0-----:R-:W-:Y:S02]  /*9c20*/  IMAD R2, R29, UR7, RZ ;  /* 0x000000071d027c24 */ /* 0x001fe4000f8e02ff */
[----:B------:R-:W-:-:S03]  /*9c30*/  IMAD R0, R0, UR7, RZ ;  /* 0x0000000700007c24 */ /* 0x000fc6000f8e02ff */
[----:B------:R-:W-:Y:S04]  /*9c40*/  STL [R1+0x58], R2 ;  /* 0x0000580201007387 */ /* 0x000fe80000100800 */
[----:B--2---:R0:W-:Y:S04]  /*9c50*/  STL [R1+0xa60], R25 ;  /* 0x000a601901007387 */ /* 0x0041e80000100800 */
[----:B------:R-:W-:Y:S04]  /*9c60*/  STL [R1+0x5c], R0 ;  /* 0x00005c0001007387 */ /* 0x000fe80000100800 */
[----:B0-----:R-:W2:Y:S04]  /*9c70*/  LDL.LU R25, [R1+0x120] ;  /* 0x0001200001197983 */ /* 0x001ea80000300800 */
[----:B--2---:R0:W-:Y:S04]  /*9c80*/  STL [R1+0xa64], R25 ;  /* 0x000a641901007387 */ /* 0x0041e80000100800 */
[----:B0-----:R-:W2:Y:S04]  /*9c90*/  LDL.LU R25, [R1+0x11c] ;  /* 0x00011c0001197983 */ /* 0x001ea80000300800 */
[----:B------:R-:W3:Y:S04]  /*9ca0*/  LDL.LU R24, [R1+0x128] ;  /* 0x0001280001187983 */ /* 0x000ee80000300800 */
[----:B------:R-:W4:Y:S04]  /*9cb0*/  LDL.LU R23, [R1+0x130] ;  /* 0x0001300001177983 */ /* 0x000f280000300800 */
[----:B------:R-:W4:Y:S04]  /*9cc0*/  LDL.LU R21, [R1+0x134] ;  /* 0x0001340001157983 */ /* 0x000f280000300800 */
[----:B------:R-:W4:Y:S04]  /*9cd0*/  LDL.LU R15, [R1+0x138] ;  /* 0x00013800010f7983 */ /* 0x000f280000300800 */
[----:B------:R-:W4:Y:S04]  /*9ce0*/  LDL.LU R11, [R1+0x13c] ;  /* 0x00013c00010b7983 */ /* 0x000f280000300800 */
[----:B------:R-:W4:Y:S04]  /*9cf0*/  LDL.LU R9, [R1+0x140] ;  /* 0x0001400001097983 */ /* 0x000f280000300800 */
[----:B------:R-:W3:Y:S04]  /*9d00*/  LDL.LU R6, [R1+0x144] ;  /* 0x0001440001067983 */ /* 0x000ee80000300800 */
        /* <DEDUP_REMOVED lines=21> */
[----:B--2---:R-:W-:-:S05]  /*9e60*/  IMAD R25, R25, UR7, RZ ;  /* 0x0000000719197c24 */ /* 0x004fca000f8e02ff */
[----:B------:R0:W-:Y:S04]  /*9e70*/  STL [R1+0x68], R25 ;  /* 0x0000681901007387 */ /* 0x0001e80000100800 */
[----:B0-----:R-:W2:Y:S02]  /*9e80*/  LDL.LU R25, [R1+0xa64] ;  /* 0x000a640001197983 */ /* 0x001ea40000300800 */
[----:B--2---:R-:W-:-:S05]  /*9e90*/  IMAD R25, R25, UR7, RZ ;  /* 0x0000000719197c24 */ /* 0x004fca000f8e02ff */
[----:B------:R0:W-:Y:S04]  /*9ea0*/  STL [R1+0x6c], R25 ;  /* 0x00006c1901007387 */ /* 0x0001e80000100800 */
[----:B0-----:R-:W2:Y:S01]  /*9eb0*/  LDL.LU R25, [R1+0xa60] ;  /* 0x000a600001197983 */ /* 0x001ea20000300800 */
[----:B---3--:R-:W-:Y:S02]  /*9ec0*/  IMAD R6, R6, UR7, RZ ;  /* 0x0000000706067c24 */ /* 0x008fe4000f8e02ff */
[----:B--2---:R-:W-:-:S05]  /*9ed0*/  IMAD R25, R25, UR7, RZ ;  /* 0x0000000719197c24 */ /* 0x004fca000f8e02ff */
[----:B------:R0:W-:Y:S02]  /*9ee0*/  STL [R1+0x8c], R25 ;  /* 0x00008c1901007387 */ /* 0x0001e40000100800 */
[----:B0-----:R-:W-:Y:S02]  /*9ef0*/  IMAD R25, R24, UR7, RZ ;  /* 0x0000000718197c24 */ /* 0x001fe4000f8e02ff */
[----:B----4-:R-:W-:Y:S02]  /*9f00*/  IMAD R24, R23, UR7, RZ ;  /* 0x0000000717187c24 */ /* 0x010fe4000f8e02ff */
[----:B------:R-:W-:Y:S02]  /*9f10*/  IMAD R23, R21, UR7, RZ ;  /* 0x0000000715177c24 */ /* 0x000fe4000f8e02ff */
[----:B------:R-:W-:Y:S01]  /*9f20*/  IMAD R21, R15, UR7, RZ ;  /* 0x000000070f157c24 */ /* 0x000fe2000f8e02ff */
[----:B------:R-:W-:Y:S01]  /*9f30*/  STL [R1+0x9c], R25 ;  /* 0x00009c1901007387 */ /* 0x000fe20000100800 */
[----:B------:R-:W-:-:S02]  /*9f40*/  IMAD R15, R11, UR7, RZ ;  /* 0x000000070b0f7c24 */ /* 0x000fc4000f8e02ff */
[----:B------:R-:W-:Y:S01]  /*9f50*/  IMAD R11, R9, UR7, RZ ;  /* 0x00000007090b7c24 */ /* 0x000fe2000f8e02ff */
[----:B------:R-:W-:Y:S01]  /*9f60*/  STL [R1+0xac], R24 ;  /* 0x0000ac1801007387 */ /* 0x000fe20000100800 */
[----:B------:R-:W-:-:S03]  /*9f70*/  IMAD R9, R2, UR7, RZ ;  /* 0x0000000702097c24 */ /* 0x000fc6000f8e02ff */
[----:B------:R-:W-:Y:S01]  /*9f80*/  STL [R1+0xb0], R23 ;  /* 0x0000b01701007387 */ /* 0x000fe20000100800 */
[----:B------:R-:W-:-:S03]  /*9f90*/  IMAD R2, R3, UR7, RZ ;  /* 0x0000000703027c24 */ /* 0x000fc6000f8e02ff */
[----:B------:R-:W-:Y:S04]  /*9fa0*/  STL [R1+0xb4], R21 ;  /* 0x0000b41501007387 */ /* 0x000fe80000100800 */
[----:B------:R-:W-:Y:S01]  /*9fb0*/  STL [R1+0xcc], R15 ;  /* 0x0000cc0f01007387 */ /* 0x000fe20000100800 */
[----:B------:R-:W-:-:S03]  /*9fc0*/  IMAD R3, R17, UR7, RZ ;  /* 0x0000000711037c24 */ /* 0x000fc6000f8e02ff */
[----:B------:R-:W-:Y:S04]  /*9fd0*/  STL [R1+0xd0], R11 ;  /* 0x0000d00b01007387 */ /* 0x000fe80000100800 */
[----:B------:R0:W-:Y:S04]  /*9fe0*/  STL [R1+0xd4], R6 ;  /* 0x0000d40601007387 */ /* 0x0001e80000100800 */
[----:B------:R-:W-:Y:S01]  /*9ff0*/  STL [R1+0xd8], R9 ;  /* 0x0000d80901007387 */ /* 0x000fe20000100800 */
[----:B0-----:R-:W-:-:S03]  /*a000*/  IMAD R6, R19, UR7, RZ ;  /* 0x0000000713067c24 */ /* 0x001fc6000f8e02ff */
[----:B------:R0:W-:Y:S04]  /*a010*/  STL [R1+0xec], R2 ;  /* 0x0000ec0201007387 */ /* 0x0001e80000100800 */
[----:B------:R1:W-:Y:S04]  /*a020*/  STL [R1+0xf0], R6 ;  /* 0x0000f00601007387 */ /* 0x0003e80000100800 */
[----:B------:R2:W-:Y:S01]  /*a030*/  STL [R1+0xfc], R3 ;  /* 0x0000fc0301007387 */ /* 0x0005e20000100800 */
[----:B0-----:R-:W-:Y:S02]  /*a040*/  IMAD R2, R13, UR7, RZ ;  /* 0x000000070d027c24 */ /* 0x001fe4000f8e02ff */
[----:B-1----:R-:W-:-:S03]  /*a050*/  IMAD R6, R27, UR7, RZ ;  /* 0x000000071b067c24 */ /* 0x002fc6000f8e02ff */
[----:B------:R0:W-:Y:S01]  /*a060*/  STL [R1+0x100], R2 ;  /* 0x0001000201007387 */ /* 0x0001e20000100800 */
[----:B--2---:R-:W-:-:S03]  /*a070*/  IMAD R3, R10, UR7, RZ ;  /* 0x000000070a037c24 */ /* 0x004fc6000f8e02ff */
[----:B------:R1:W-:Y:S04]  /*a080*/  STL [R1+0x104], R6 ;  /* 0x0001040601007387 */ /* 0x0003e80000100800 */
[----:B------:R2:W-:Y:S01]  /*a090*/  STL [R1+0x108], R3 ;  /* 0x0001080301007387 */ /* 0x0005e20000100800 */
[----:B0-----:R-:W-:Y:S02]  /*a0a0*/  IMAD R2, R8, UR7, RZ ;  /* 0x0000000708027c24 */ /* 0x001fe4000f8e02ff */
[----:B-1----:R-:W-:-:S03]  /*a0b0*/  IMAD R6, R7, UR7, RZ ;  /* 0x0000000707067c24 */ /* 0x002fc6000f8e02ff */
[----:B------:R0:W-:Y:S01]  /*a0c0*/  STL [R1+0x10c], R2 ;  /* 0x00010c0201007387 */ /* 0x0001e20000100800 */
[----:B--2---:R-:W-:-:S03]  /*a0d0*/  IMAD R3, R5, UR7, RZ ;  /* 0x0000000705037c24 */ /* 0x004fc6000f8e02ff */
[----:B------:R-:W-:Y:S04]  /*a0e0*/  STL [R1+0x110], R6 ;  /* 0x0001100601007387 */ /* 0x000fe80000100800 */
[----:B------:R1:W-:Y:S01]  /*a0f0*/  STL [R1+0x114], R3 ;  /* 0x0001140301007387 */ /* 0x0003e20000100800 */
[----:B0-----:R-:W-:Y:S02]  /*a100*/  IMAD R2, R4, UR7, RZ ;  /* 0x0000000704027c24 */ /* 0x001fe4000f8e02ff */
[----:B------:R-:W-:-:S03]  /*a110*/  IMAD R4, R26, UR7, RZ ;  /* 0x000000071a047c24 */ /* 0x000fc6000f8e02ff */
[----:B------:R0:W-:Y:S01]  /*a120*/  STL [R1+0x118], R2 ;  /* 0x0001180201007387 */ /* 0x0001e20000100800 */
[----:B-1----:R-:W-:-:S03]  /*a130*/  IMAD R3, R22, UR7, RZ ;  /* 0x0000000716037c24 */ /* 0x002fc6000f8e02ff */
        /* <DEDUP_REMOVED lines=155> */
[----:B----4-:R-:W-:Y:S02]  /*aaf0*/  IMAD R23, R23, UR7, RZ ;  /* 0x0000000717177c24 */ /* 0x010fe4000f8e02ff */
[----:B------:R-:W-:Y:S02]  /*ab00*/  IMAD R21, R21, UR7, RZ ;  /* 0x0000000715157c24 */ /* 0x000fe4000f8e02ff */
[----:B------:R-:W-:-:S02]  /*ab10*/  IMAD R15, R15, UR7, RZ ;  /* 0x000000070f0f7c24 */ /* 0x000fc4000f8e02ff */
[----:B------:R-:W-:Y:S02]  /*ab20*/  IMAD R11, R11, UR7, RZ ;  /* 0x000000070b0b7c24 */ /* 0x000fe4000f8e02ff */
[----:B------:R-:W-:Y:S02]  /*ab30*/  IMAD R9, R9, UR7, RZ ;  /* 0x0000000709097c24 */ /* 0x000fe4000f8e02ff */
[----:B------:R-:W-:Y:S02]  /*ab40*/  IMAD R6, R6, UR7, RZ ;  /* 0x0000000706067c24 */ /* 0x000fe4000f8e02ff */
[----:B------:R-:W-:Y:S02]  /*ab50*/  IMAD R2, R2, UR7, RZ ;  /* 0x0000000702027c24 */ /* 0x000fe4000f8e02ff */
        /* <DEDUP_REMOVED lines=20> */
[----:B--2---:R-:W-:-:S05]  /*aca0*/  IMAD R25, R25, UR7, RZ ;  /* 0x0000000719197c24 */ /* 0x004fca000f8e02ff */
[----:B------:R0:W-:Y:S04]  /*acb0*/  STL [R1+0xa0], R25 ;  /* 0x0000a01901007387 */ /* 0x0001e80000100800 */
[----:B0-----:R-:W2:Y:S04]  /*acc0*/  LDL.LU R25, [R1+0xa4c] ;  /* 0x000a4c0001197983 */ /* 0x001ea80000300800 */
[----:B------:R0:W-:Y:S04]  /*acd0*/  STL [R1+0x98], R24 ;  /* 0x0000981801007387 */ /* 0x0001e80000100800 */
[----:B0-----:R-:W3:Y:S04]  /*ace0*/  LDL.LU R24, [R1+0xa48] ;  /* 0x000a480001187983 */ /* 0x001ee80000300800 */
[----:B------:R0:W-:Y:S04]  /*acf0*/  STL [R1+0x94], R23 ;  /* 0x0000941701007387 */ /* 0x0001e80000100800 */
[----:B0-----:R-:W4:Y:S04]  /*ad00*/  LDL.LU R23, [R1+0xa44] ;  /* 0x000a440001177983 */ /* 0x001f280000300800 */
        /* <DEDUP_REMOVED lines=51> */
[----:B0-----:R-:W2:Y:S02]  /*b040*/  LDL.LU R0, [R1+0x9dc] ;  /* 0x0009dc0001007983 */ /* 0x001ea40000300800 */
[----:B--2---:R-:W-:-:S05]  /*b050*/  IMAD R0, R0, UR7, RZ ;  /* 0x0000000700007c24 */ /* 0x004fca000f8e02ff */
[----:B------:R0:W-:Y:S04]  /*b060*/  STL [R1], R0 ;  /* 0x0000000001007387 */ /* 0x0001e80000100800 */
[----:B0-----:R-:W2:Y:S01]  /*b070*/  LDL.LU R0, [R1+0x9d8] ;  /* 0x0009d80001007983 */ /* 0x001ea20000300800 */
[----:B----4-:R-:W-:Y:S02]  /*b080*/  IMAD R29, R29, UR7, RZ ;  /* 0x000000071d1d7c24 */ /* 0x010fe4000f8e02ff */
[----:B---3--:R-:W-:Y:S02]  /*b090*/  IMAD R28, R28, UR7, RZ ;  /* 0x000000071c1c7c24 */ /* 0x008fe4000f8e02ff */
[----:B------:R-:W-:Y:S01]  /*b0a0*/  IMAD R12, R12, UR7, RZ ;  /* 0x000000070c0c7c24 */ /* 0x000fe2000f8e02ff */
[----:B------:R0:W-:Y:S01]  /*b0b0*/  STL [R1+0x99c], R29 ;  /* 0x00099c1d01007387 */ /* 0x0001e20000100800 */
[----:B------:R-:W-:-:S02]  /*b0c0*/  IMAD R14, R14, UR7, RZ ;  /* 0x000000070e0e7c24 */ /* 0x000fc4000f8e02ff */
[----:B------:R-:W-:Y:S01]  /*b0d0*/  IMAD R16, R16, UR7, RZ ;  /* 0x0000000710107c24 */ /* 0x000fe2000f8e02ff */
[----:B0-----:R-:W3:Y:S04]  /*b0e0*/  LDL.LU R29, [R1+0x30] ;  /* 0x00003000011d7983 */ /* 0x001ee80000300800 */
[----:B------:R0:W-:Y:S04]  /*b0f0*/  STL [R1+0x9a0], R28 ;  /* 0x0009a01c01007387 */ /* 0x0001e80000100800 */
[----:B0-----:R-:W4:Y:S04]  /*b100*/  LDL.LU R28, [R1+0x28] ;  /* 0x00002800011c7983 */ /* 0x001f280000300800 */
[----:B------:R0:W-:Y:S04]  /*b110*/  STL [R1+0x9a4], R12 ;  /* 0x0009a40c01007387 */ /* 0x0001e80000100800 */
[----:B0-----:R-:W3:Y:S04]  /*b120*/  LDL.LU R12, [R1+0x24] ;  /* 0x00002400010c7983 */ /* 0x001ee80000300800 */
[----:B------:R0:W-:Y:S04]  /*b130*/  STL [R1+0x9a8], R14 ;  /* 0x0009a80e01007387 */ /* 0x0001e80000100800 */
[----:B0-----:R-:W4:Y:S04]  /*b140*/  LDL.LU R14, [R1+0x20] ;  /* 0x00002000010e7983 */ /* 0x001f280000300800 */
[----:B------:R0:W-:Y:S04]  /*b150*/  STL [R1+0x9ac], R16 ;  /* 0x0009ac1001007387 */ /* 0x0001e80000100800 */
[----:B0-----:R-:W3:Y:S01]  /*b160*/  LDL.LU R16, [R1+0x1c] ;  /* 0x00001c0001107983 */ /* 0x001ee20000300800 */
[----:B------:R-:W-:-:S02]  /*b170*/  IMAD R18, R18, UR7, RZ ;  /* 0x0000000712127c24 */ /* 0x000fc4000f8e02ff */
[----:B------:R-:W-:Y:S02]  /*b180*/  IMAD R20, R20, UR7, RZ ;  /* 0x0000000714147c24 */ /* 0x000fe4000f8e02ff */
[----:B------:R-:W-:Y:S02]  /*b190*/  IMAD R22, R22, UR7, RZ ;  /* 0x0000000716167c24 */ /* 0x000fe4000f8e02ff */
[----:B------:R-:W-:Y:S01]  /*b1a0*/  IMAD R26, R26, UR7, RZ ;  /* 0x000000071a1a7c24 */ /* 0x000fe2000f8e02ff */
[----:B------:R-:W-:Y:S01]  /*b1b0*/  STL [R1+0x9b0], R18 ;  /* 0x0009b01201007387 */ /* 0x000fe20000100800 */
[----:B------:R-:W-:Y:S02]  /*b1c0*/  IMAD R4, R4, UR7, RZ ;  /* 0x0000000704047c24 */ /* 0x000fe4000f8e02ff */
[----:B------:R-:W-:Y:S01]  /*b1d0*/  IMAD R5, R5, UR7, RZ ;  /* 0x0000000705057c24 */ /* 0x000fe2000f8e02ff */
[----:B------:R-:W-:Y:S01]  /*b1e0*/  STL [R1+0x9b4], R20 ;  /* 0x0009b41401007387 */ /* 0x000fe20000100800 */
[----:B------:R-:W-:-:S02]  /*b1f0*/  IMAD R7, R7, UR7, RZ ;  /* 0x0000000707077c24 */ /* 0x000fc4000f8e02ff */
[----:B------:R-:W-:Y:S01]  /*b200*/  IMAD R8, R8, UR7, RZ ;  /* 0x0000000708087c24 */ /* 0x000fe2000f8e02ff */
[----:B------:R-:W-:Y:S01]  /*b210*/  STL [R1+0x9b8], R22 ;  /* 0x0009b81601007387 */ /* 0x000fe20000100800 */
[----:B------:R-:W-:Y:S02]  /*b220*/  IMAD R10, R10, UR7, RZ ;  /* 0x000000070a0a7c24 */ /* 0x000fe4000f8e02ff */
[----:B------:R-:W-:Y:S01]  /*b230*/  IMAD R27, R27, UR7, RZ ;  /* 0x000000071b1b7c24 */ /* 0x000fe2000f8e02ff */
[----:B------:R-:W-:Y:S04]  /*b240*/  STL [R1+0x9bc], R26 ;  /* 0x0009bc1a01007387 */ /* 0x000fe80000100800 */
[----:B------:R2:W-:Y:S04]  /*b250*/  STL [R1+0x9c0], R4 ;  /* 0x0009c00401007387 */ /* 0x0005e80000100800 */
[----:B------:R-:W-:Y:S04]  /*b260*/  STL [R1+0x9c4], R5 ;  /* 0x0009c40501007387 */ /* 0x000fe80000100800 */
[----:B------:R0:W-:Y:S04]  /*b270*/  STL [R1+0x9c8], R7 ;  /* 0x0009c80701007387 */ /* 0x0001e80000100800 */
[----:B------:R-:W-:Y:S04]  /*b280*/  STL [R1+0x9cc], R8 ;  /* 0x0009cc0801007387 */ /* 0x000fe80000100800 */
[----:B------:R-:W-:Y:S04]  /*b290*/  STL [R1+0x9d0], R10 ;  /* 0x0009d00a01007387 */ /* 0x000fe80000100800 */
[----:B------:R1:W-:Y:S01]  /*b2a0*/  STL [R1+0x9d4], R27 ;  /* 0x0009d41b01007387 */ /* 0x0003e20000100800 */
[----:B--2---:R-:W-:-:S02]  /*b2b0*/  LEA R4, P4, R6, R0, 0x1 ;  /* 0x0000000006047211 */ /* 0x004fc400078808ff */
[-C--:B0-----:R-:W-:Y:S02]  /*b2c0*/  LEA R7, P3, R9, R0.reuse, 0x1 ;  /* 0x0000000009077211 */ /* 0x081fe400078608ff */
[-C--:B------:R-:W-:Y:S01]  /*b2d0*/  LEA R5, P2, R11, R0.reuse, 0x1 ;  /* 0x000000000b057211 */ /* 0x080fe200078408ff */
[----:B------:R0:W-:Y:S04]  /*b2e0*/  STL [R1+0x940], R4 ;  /* 0x0009400401007387 */ /* 0x0001e80000100800 */
[----:B------:R-:W-:Y:S04]  /*b2f0*/  STL [R1+0x928], R7 ;  /* 0x0009280701007387 */ /* 0x000fe80000100800 */
[----:B-1----:R-:W2:Y:S01]  /*b300*/  LDL.LU R27, [R1+0x68] ;  /* 0x00006800011b7983 */ /* 0x002ea20000300800 */
[----:B0-----:R-:W-:-:S03]  /*b310*/  LEA R4, P1, R15, R0, 0x1 ;  /* 0x000000000f047211 */ /* 0x001fc600078208ff */
[----:B------:R0:W-:Y:S04]  /*b320*/  STL [R1+0x92c], R5 ;  /* 0x00092c0501007387 */ /* 0x0001e80000100800 */
[----:B------:R1:W-:Y:S04]  /*b330*/  STL [R1+0x930], R4 ;  /* 0x0009300401007387 */ /* 0x0003e80000100800 */
[----:B------:R-:W2:Y:S01]  /*b340*/  LDL.LU R10, [R1+0x6c] ;  /* 0x00006c00010a7983 */ /* 0x000ea20000300800 */
[-C--:B0-----:R-:W-:Y:S02]  /*b350*/  LEA R5, P0, R21, R0.reuse, 0x1 ;  /* 0x0000000015057211 */ /* 0x081fe400078008ff */
[----:B-1----:R-:W-:-:S03]  /*b360*/  LEA R4, P6, R23, R0, 0x1 ;  /* 0x0000000017047211 */ /* 0x002fc600078c08ff */
[----:B------:R0:W-:Y:S04]  /*b370*/  STL [R1+0x934], R5 ;  /* 0x0009340501007387 */ /* 0x0001e80000100800 */
[----:B------:R1:W-:Y:S01]  /*b380*/  STL [R1+0x938], R4 ;  /* 0x0009380401007387 */ /* 0x0003e20000100800 */
[----:B0-----:R-:W-:Y:S02]  /*b390*/  LEA R5, P5, R24, R0, 0x1 ;  /* 0x0000000018057211 */ /* 0x001fe400078a08ff */
[-C--:B-1----:R-:W-:Y:S02]  /*b3a0*/  LEA.HI.X.SX32 R4, R6, R2.reuse, 0x1, P4 ;  /* 0x0000000206047211 */ /* 0x082fe400020f0eff */
[----:B------:R-:W2:Y:S04]  /*b3b0*/  LDL.LU R6, [R1+0x5c] ;  /* 0x00005c0001067983 */ /* 0x000ea80000300800 */
[----:B------:R-:W-:Y:S04]  /*b3c0*/  STL [R1+0x93c], R5 ;  /* 0x00093c0501007387 */ /* 0x000fe80000100800 */
[----:B------:R-:W2:Y:S04]  /*b3d0*/  LDL.LU R8, [R1+0x8c] ;  /* 0x00008c0001087983 */ /* 0x000ea80000300800 */
[----:B------:R0:W-:Y:S02]  /*b3e0*/  STL [R1+0x924], R4 ;  /* 0x0009240401007387 */ /* 0x0001e40000100800 */
[----:B0-----:R-:W-:-:S02]  /*b3f0*/  LEA.HI.X.SX32 R4, R9, R2, 0x1, P3 ;  /* 0x0000000209047211 */ /* 0x001fc400018f0eff */
[----:B------:R-:W2:Y:S01]  /*b400*/  LDL.LU R9, [R1+0x58] ;  /* 0x0000580001097983 */ /* 0x000ea20000300800 */
[----:B------:R-:W-:-:S05]  /*b410*/  LEA R5, P4, R25, R0, 0x1 ;  /* 0x0000000019057211 */ /* 0x000fca00078808ff */
[----:B------:R0:W-:Y:S04]  /*b420*/  STL [R1+0x920], R5 ;  /* 0x0009200501007387 */ /* 0x0001e80000100800 */
[----:B------:R-:W2:Y:S04]  /*b430*/  LDL.LU R7, [R1+0x9c] ;  /* 0x00009c0001077983 */ /* 0x000ea80000300800 */
[----:B------:R1:W-:Y:S04]  /*b440*/  STL [R1+0x918], R4 ;  /* 0x0009180401007387 */ /* 0x0003e80000100800 */
[----:B0-----:R-:W2:Y:S01]  /*b450*/  LDL.LU R5, [R1+0xac] ;  /* 0x0000ac0001057983 */ /* 0x001ea20000300800 */
[----:B---3--:R-:W-:-:S02]  /*b460*/  LEA R18, P3, R16, R0, 0x1 ;  /* 0x0000000010127211 */ /* 0x008fc400078608ff */
[----:B-1----:R-:W-:-:S03]  /*b470*/  LEA.HI.X.SX32 R4, R11, R2, 0x1, P2 ;  /* 0x000000020b047211 */ /* 0x002fc600010f0eff */
[----:B------:R4:W-:Y:S01]  /*b480*/  STL [R1+0x91c], R18 ;  /* 0x00091c1201007387 */ /* 0x0009e20000100800 */
[----:B------:R-:W-:-:S03]  /*b490*/  LEA.HI.X.SX32 R11, R15, R2, 0x1, P1 ;  /* 0x000000020f0b7211 */ /* 0x000fc600008f0eff */
[----:B------:R0:W-:Y:S01]  /*b4a0*/  STL [R1+0x910], R4 ;  /* 0x0009100401007387 */ /* 0x0001e20000100800 */
[----:B----4-:R-:W-:-:S03]  /*b4b0*/  LEA R18, P2, R14, R0, 0x1 ;  /* 0x000000000e127211 */ /* 0x010fc600078408ff */
[----:B0-----:R-:W3:Y:S04]  /*b4c0*/  LDL.LU R4, [R1+0xb0] ;  /* 0x0000b00001047983 */ /* 0x001ee80000300800 */
[----:B------:R-:W-:Y:S04]  /*b4d0*/  STL [R1+0x914], R18 ;  /* 0x0009141201007387 */ /* 0x000fe80000100800 */
[----:B------:R0:W-:Y:S04]  /*b4e0*/  STL [R1+0x908], R11 ;  /* 0x0009080b01007387 */ /* 0x0001e80000100800 */
[----:B------:R-:W4:Y:S01]  /*b4f0*/  LDL.LU R26, [R1+0xb4] ;  /* 0x0000b400011a7983 */ /* 0x000f220000300800 */
[----:B------:R-:W-:-:S02]  /*b500*/  LEA R15, P1, R12, R0, 0x1 ;  /* 0x000000000c0f7211 */ /* 0x000fc400078208ff */
[----:B0-----:R-:W-:-:S03]  /*b510*/  LEA.HI.X.SX32 R11, R21, R2, 0x1, P0 ;  /* 0x00000002150b7211 */ /* 0x001fc600000f0eff */
[----:B------:R0:W-:Y:S04]  /*b520*/  STL [R1+0x90c], R15 ;  /* 0x00090c0f01007387 */ /* 0x0001e80000100800 */
[----:B------:R1:W-:Y:S04]  /*b530*/  STL [R1+0x900], R11 ;  /* 0x0009000b01007387 */ /* 0x0003e80000100800 */
[----:B------:R-:W4:Y:S01]  /*b540*/  LDL.LU R22, [R1+0xcc] ;  /* 0x0000cc0001167983 */ /* 0x000f220000300800 */
[----:B0-----:R-:W-:Y:S02]  /*b550*/  LEA R15, P0, R28, R0, 0x1 ;  /* 0x000000001c0f7211 */ /* 0x001fe400078008ff */
[----:B-1----:R-:W-:-:S03]  /*b560*/  LEA.HI.X.SX32 R11, R23, R2, 0x1, P6 ;  /* 0x00000002170b7211 */ /* 0x002fc600030f0eff */
[----:B------:R0:W-:Y:S04]  /*b570*/  STL [R1+0x904], R15 ;  /* 0x0009040f01007387 */ /* 0x0001e80000100800 */
[----:B------:R1:W-:Y:S04]  /*b580*/  STL [R1+0x8f8], R11 ;  /* 0x0008f80b01007387 */ /* 0x0003e80000100800 */
[----:B------:R-:W4:Y:S01]  /*b590*/  LDL.LU R20, [R1+0xd0] ;  /* 0x0000d00001147983 */ /* 0x000f220000300800 */
[----:B0-----:R-:W-:Y:S02]  /*b5a0*/  LEA R15, P6, R29, R0, 0x1 ;  /* 0x000000001d0f7211 */ /* 0x001fe400078c08ff */
[----:B-1----:R-:W-:-:S03]  /*b5b0*/  LEA.HI.X.SX32 R11, R24, R2, 0x1, P5 ;  /* 0x00000002180b7211 */ /* 0x002fc600028f0eff */
[----:B------:R-:W-:Y:S04]  /*b5c0*/  STL [R1+0x8fc], R15 ;  /* 0x0008fc0f01007387 */ /* 0x000fe80000100800 */
[----:B------:R0:W-:Y:S04]  /*b5d0*/  STL [R1+0x8f0], R11 ;  /* 0x0008f00b01007387 */ /* 0x0001e80000100800 */
[----:B------:R-:W4:Y:S01]  /*b5e0*/  LDL.LU R18, [R1+0xd4] ;  /* 0x0000d40001127983 */ /* 0x000f220000300800 */
[----:B0-----:R-:W-:Y:S02]  /*b5f0*/  LEA.HI.X.SX32 R11, R25, R2, 0x1, P4 ;  /* 0x00000002190b7211 */ /* 0x001fe400020f0eff */
[----:B--2---:R-:W-:-:S05]  /*b600*/  LEA R15, P5, R9, R0, 0x1 ;  /* 0x00000000090f7211 */ /* 0x004fca00078a08ff */
[----:B------:R-:W-:Y:S04]  /*b610*/  STL [R1+0x8f4], R15 ;  /* 0x0008f40f01007387 */ /* 0x000fe80000100800 */
[----:B------:R0:W-:Y:S02]  /*b620*/  STL [R1+0x564], R11 ;  /* 0x0005640b01007387 */ /* 0x0001e40000100800 */
[----:B0-----:R-:W-:Y:S02]  /*b630*/  LEA.HI.X.SX32 R11, R16, R2, 0x1, P3 ;  /* 0x00000002100b7211 */ /* 0x001fe400018f0eff */
[----:B------:R-:W2:Y:S01]  /*b640*/  LDL.LU R16, [R1+0xd8] ;  /* 0x0000d80001107983 */ /* 0x000ea20000300800 */
[----:B------:R-:W-:-:S05]  /*b650*/  LEA R15, P4, R6, R0, 0x1 ;  /* 0x00000000060f7211 */ /* 0x000fca00078808ff */
[----:B------:R0:W-:Y:S04]  /*b660*/  STL [R1+0x584], R15 ;  /* 0x0005840f01007387 */ /* 0x0001e80000100800 */
[----:B------:R1:W-:Y:S01]  /*b670*/  STL [R1+0x568], R11 ;  /* 0x0005680b01007387 */ /* 0x0003e20000100800 */
[----:B0-----:R-:W-:Y:S02]  /*b680*/  LEA R15, P3, R27, R0, 0x1 ;  /* 0x000000001b0f7211 */ /* 0x001fe400078608ff */
[----:B-1----:R-:W-:Y:S02]  /*b690*/  LEA.HI.X.SX32 R11, R14, R2, 0x1, P2 ;  /* 0x000000020e0b7211 */ /* 0x002fe400010f0eff */
[----:B------:R-:W2:Y:S04]  /*b6a0*/  LDL.LU R14, [R1+0xec] ;  /* 0x0000ec00010e7983 */ /* 0x000ea80000300800 */
[----:B------:R0:W-:Y:S04]  /*b6b0*/  STL [R1+0x58c], R15 ;  /* 0x00058c0f01007387 */ /* 0x0001e80000100800 */
[----:B------:R1:W-:Y:S01]  /*b6c0*/  STL [R1+0x56c], R11 ;  /* 0x00056c0b01007387 */ /* 0x0003e20000100800 */
[----:B0-----:R-:W-:-:S02]  /*b6d0*/  LEA R15, P2, R10, R0, 0x1 ;  /* 0x000000000a0f7211 */ /* 0x001fc400078408ff */
[-C--:B-1----:R-:W-:Y:S02]  /*b6e0*/  LEA.HI.X.SX32 R11, R12, R2.reuse, 0x1, P1 ;  /* 0x000000020c0b7211 */ /* 0x082fe400008f0eff */
[----:B------:R-:W2:Y:S04]  /*b6f0*/  LDL.LU R12, [R1+0xf0] ;  /* 0x0000f000010c7983 */ /* 0x000ea80000300800 */
[----:B------:R-:W-:Y:S04]  /*b700*/  STL [R1+0x594], R15 ;  /* 0x0005940f01007387 */ /* 0x000fe80000100800 */
[----:B------:R0:W-:Y:S02]  /*b710*/  STL [R1+0x570], R11 ;  /* 0x0005700b01007387 */ /* 0x0001e40000100800 */
[----:B0-----:R-:W-:-:S02]  /*b720*/  LEA.HI.X.SX32 R11, R28, R2, 0x1, P0 ;  /* 0x000000021c0b7211 */ /* 0x001fc400000f0eff */
[----:B------:R-:W2:Y:S01]  /*b730*/  LDL.LU R28, [R1+0xfc] ;  /* 0x0000fc00011c7983 */ /* 0x000ea20000300800 */
[----:B------:R-:W-:-:S05]  /*b740*/  LEA R15, P1, R8, R0, 0x1 ;  /* 0x00000000080f7211 */ /* 0x000fca00078208ff */
[----:B------:R-:W-:Y:S04]  /*b750*/  STL [R1+0x59c], R15 ;  /* 0x00059c0f01007387 */ /* 0x000fe80000100800 */
[----:B------:R0:W-:Y:S02]  /*b760*/  STL [R1+0x574], R11 ;  /* 0x0005740b01007387 */ /* 0x0001e40000100800 */
[----:B0-----:R-:W-:Y:S02]  /*b770*/  LEA.HI.X.SX32 R11, R29, R2, 0x1, P6 ;  /* 0x000000021d0b7211 */ /* 0x001fe400030f0eff */
        /* <DEDUP_REMOVED lines=11> */
[----:B---3--:R-:W-:-:S05]  /*b830*/  LEA R15, P5, R4, R0, 0x1 ;  /* 0x00000000040f7211 */ /* 0x008fca00078a08ff */
[----:B------:R4:W-:Y:S04]  /*b840*/  STL [R1+0x5b4], R15 ;  /* 0x0005b40f01007387 */ /* 0x0009e80000100800 */
[----:B------:R0:W-:Y:S01]  /*b850*/  STL [R1+0x580], R11 ;  /* 0x0005800b01007387 */ /* 0x0001e20000100800 */
[----:B----4-:R-:W-:Y:S02]  /*b860*/  LEA R15, P4, R26, R0, 0x1 ;  /* 0x000000001a0f7211 */ /* 0x010fe400078808ff */
[-C--:B0-----:R-:W-:Y:S02]  /*b870*/  LEA.HI.X.SX32 R11, R27, R2.reuse, 0x1, P3 ;  /* 0x000000021b0b7211 */ /* 0x081fe400018f0eff */
[----:B------:R-:W3:Y:S04]  /*b880*/  LDL.LU R27, [R1+0x10c] ;  /* 0x00010c00011b7983 */ /* 0x000ee80000300800 */
[----:B------:R-:W-:Y:S04]  /*b890*/  STL [R1+0x5bc], R15 ;  /* 0x0005bc0f01007387 */ /* 0x000fe80000100800 */
[----:B------:R0:W-:Y:S02]  /*b8a0*/  STL [R1+0x588], R11 ;  /* 0x0005880b01007387 */ /* 0x0001e40000100800 */
[----:B0-----:R-:W-:-:S02]  /*b8b0*/  LEA.HI.X.SX32 R11, R10, R2, 0x1, P2 ;  /* 0x000000020a0b7211 */ /* 0x001fc400010f0eff */
[----:B------:R-:W4:Y:S01]  /*b8c0*/  LDL.LU R10, [R1+0x110] ;  /* 0x00011000010a7983 */ /* 0x000f220000300800 */
[----:B------:R-:W-:-:S05]  /*b8d0*/  LEA R15, P3, R22, R0, 0x1 ;  /* 0x00000000160f7211 */ /* 0x000fca00078608ff */
[----:B------:R0:W-:Y:S04]  /*b8e0*/  STL [R1+0x5c4], R15 ;  /* 0x0005c40f01007387 */ /* 0x0001e80000100800 */
[----:B------:R1:W-:Y:S01]  /*b8f0*/  STL [R1+0x590], R11 ;  /* 0x0005900b01007387 */ /* 0x0003e20000100800 */
[----:B0-----:R-:W-:Y:S02]  /*b900*/  LEA R15, P2, R20, R0, 0x1 ;  /* 0x00000000140f7211 */ /* 0x001fe400078408ff */
[----:B-1----:R-:W-:Y:S02]  /*b910*/  LEA.HI.X.SX32 R11, R8, R2, 0x1, P1 ;  /* 0x00000002080b7211 */ /* 0x002fe400008f0eff */
[----:B------:R-:W4:Y:S04]  /*b920*/  LDL.LU R8, [R1+0x114] ;  /* 0x0001140001087983 */ /* 0x000f280000300800 */
[----:B------:R0:W-:Y:S04]  /*b930*/  STL [R1+0x5cc], R15 ;  /* 0x0005cc0f01007387 */ /* 0x0001e80000100800 */
[----:B------:R1:W-:Y:S01]  /*b940*/  STL [R1+0x598], R11 ;  /* 0x0005980b01007387 */ /* 0x0003e20000100800 */
[----:B0-----:R-:W-:-:S02]  /*b950*/  LEA R15, P1, R18, R0, 0x1 ;  /* 0x00000000120f7211 */ /* 0x001fc400078208ff */
[-C--:B-1----:R-:W-:Y:S02]  /*b960*/  LEA.HI.X.SX32 R11, R7, R2.reuse, 0x1, P0 ;  /* 0x00000002070b7211 */ /* 0x082fe400000f0eff */
[----:B------:R-:W4:Y:S04]  /*b970*/  LDL.LU R7, [R1+0x118] ;  /* 0x0001180001077983 */ /* 0x000f280000300800 */
[----:B------:R-:W-:Y:S04]  /*b980*/  STL [R1+0x5d4], R15 ;  /* 0x0005d40f01007387 */ /* 0x000fe80000100800 */
[----:B------:R0:W-:Y:S02]  /*b990*/  STL [R1+0x5a0], R11 ;  /* 0x0005a00b01007387 */ /* 0x0001e40000100800 */
[----:B0-----:R-:W-:-:S02]  /*b9a0*/  LEA.HI.X.SX32 R11, R5, R2, 0x1, P6 ;  /* 0x00000002050b7211 */ /* 0x001fc400030f0eff */
[----:B------:R-:W4:Y:S01]  /*b9b0*/  LDL.LU R5, [R1+0x11c] ;  /* 0x00011c0001057983 */ /* 0x000f220000300800 */
[----:B--2---:R-:W-:-:S05]  /*b9c0*/  LEA R15, P0, R16, R0, 0x1 ;  /* 0x00000000100f7211 */ /* 0x004fca00078008ff */
        /* <DEDUP_REMOVED lines=55> */
[----:B------:R-:W-:Y:S01]  /*bd40*/  STL [R1+0x634], R15 ;  /* 0x0006340f01007387 */ /* 0x000fe20000100800 */
[----:B------:R-:W-:-:S03]  /*bd50*/  LEA.HI.X.SX32 R6, R6, R2, 0x1, P1 ;  /* 0x0000000206067211 */ /* 0x000fc600008f0eff */
[----:B------:R0:W-:Y:S04]  /*bd60*/  STL [R1+0x600], R11 ;  /* 0x0006000b01007387 */ /* 0x0001e80000100800 */
[----:B0-----:R-:W4:Y:S01]  /*bd70*/  LDL.LU R11, [R1+0x15c] ;  /* 0x00015c00010b7983 */ /* 0x001f220000300800 */
[-C--:B------:R-:W-:Y:S02]  /*bd80*/  LEA.HI.X.SX32 R21, R27, R2.reuse, 0x1, P0 ;  /* 0x000000021b157211 */ /* 0x080fe400000f0eff */
[-C--:B------:R-:W-:Y:S02]  /*bd90*/  LEA.HI.X.SX32 R10, R10, R2.reuse, 0x1, P6 ;  /* 0x000000020a0a7211 */ /* 0x080fe400030f0eff */
[-C--:B------:R-:W-:Y:S02]  /*bda0*/  LEA.HI.X.SX32 R8, R8, R2.reuse, 0x1, P5 ;  /* 0x0000000208087211 */ /* 0x080fe400028f0eff */
[----:B------:R-:W-:-:S02]  /*bdb0*/  LEA.HI.X.SX32 R7, R7, R2, 0x1, P4 ;  /* 0x0000000207077211 */ /* 0x000fc400020f0eff */
[----:B--2---:R-:W-:-:S05]  /*bdc0*/  LEA R15, P2, R4, R0, 0x1 ;  /* 0x00000000040f7211 */ /* 0x004fca00078408ff */
[----:B------:R-:W-:Y:S04]  /*bdd0*/  STL [R1+0x63c], R15 ;  /* 0x00063c0f01007387 */ /* 0x000fe80000100800 */
[----:B------:R0:W-:Y:S04]  /*bde0*/  STL [R1+0x608], R6 ;  /* 0x0006080601007387 */ /* 0x0001e80000100800 */
[----:B0-----:R-:W2:Y:S01]  /*bdf0*/  LDL.LU R6, [R1+0x164] ;  /* 0x0001640001067983 */ /* 0x001ea20000300800 */
[----:B------:R-:W-:-:S05]  /*be00*/  LEA R15, P1, R26, R0, 0x1 ;  /* 0x000000001a0f7211 */ /* 0x000fca00078208ff */
[----:B------:R0:W-:Y:S04]  /*be10*/  STL [R1+0x644], R15 ;  /* 0x0006440f01007387 */ /* 0x0001e80000100800 */
[----:B------:R-:W-:Y:S04]  /*be20*/  STL [R1+0x610], R21 ;  /* 0x0006101501007387 */ /* 0x000fe80000100800 */
[----:B------:R-:W2:Y:S01]  /*be30*/  LDL.LU R27, [R1+0x168] ;  /* 0x00016800011b7983 */ /* 0x000ea20000300800 */
[----:B0-----:R-:W-:-:S05]  /*be40*/  LEA R15, P0, R22, R0, 0x1 ;  /* 0x00000000160f7211 */ /* 0x001fca00078008ff */
[----:B------:R-:W-:Y:S04]  /*be50*/  STL [R1+0x64c], R15 ;  /* 0x00064c0f01007387 */ /* 0x000fe80000100800 */
[----:B------:R0:W-:Y:S04]  /*be60*/  STL [R1+0x618], R10 ;  /* 0x0006180a01007387 */ /* 0x0001e80000100800 */
[----:B0-----:R-:W2:Y:S01]  /*be70*/  LDL.LU R10, [R1+0x174] ;  /* 0x00017400010a7983 */ /* 0x001ea20000300800 */
[----:B------:R-:W-:-:S05]  /*be80*/  LEA R15, P6, R20, R0, 0x1 ;  /* 0x00000000140f7211 */ /* 0x000fca00078c08ff */
[----:B------:R-:W-:Y:S04]  /*be90*/  STL [R1+0x654], R15 ;  /* 0x0006540f01007387 */ /* 0x000fe80000100800 */
[----:B------:R0:W-:Y:S04]  /*bea0*/  STL [R1+0x620], R8 ;  /* 0x0006200801007387 */ /* 0x0001e80000100800 */
[----:B0-----:R-:W2:Y:S01]  /*beb0*/  LDL.LU R8, [R1+0x178] ;  /* 0x0001780001087983 */ /* 0x001ea20000300800 */
[----:B------:R-:W-:-:S05]  /*bec0*/  LEA R15, P5, R18, R0, 0x1 ;  /* 0x00000000120f7211 */ /* 0x000fca00078a08ff */
[----:B------:R-:W-:Y:S04]  /*bed0*/  STL [R1+0x65c], R15 ;  /* 0x00065c0f01007387 */ /* 0x000fe80000100800 */
[----:B------:R0:W-:Y:S01]  /*bee0*/  STL [R1+0x628], R7 ;  /* 0x0006280701007387 */ /* 0x0001e20000100800 */
[----:B------:R-:W-:-:S03]  /*bef0*/  LEA.HI.X.SX32 R5, R5, R2, 0x1, P3 ;  /* 0x0000000205057211 */ /* 0x000fc600018f0eff */
        /* <DEDUP_REMOVED lines=11> */
[----:B---3--:R-:W-:-:S05]  /*bfb0*/  LEA R15, P2, R12, R0, 0x1 ;  /* 0x000000000c0f7211 */ /* 0x008fca00078408ff */
[----:B------:R-:W-:Y:S04]  /*bfc0*/  STL [R1+0x674], R15 ;  /* 0x0006740f01007387 */ /* 0x000fe80000100800 */
[----:B------:R0:W-:Y:S04]  /*bfd0*/  STL [R1+0x640], R21 ;  /* 0x0006401501007387 */ /* 0x0001e80000100800 */
[----:B------:R-:W3:Y:S01]  /*bfe0*/  LDL.LU R26, [R1+0x190] ;  /* 0x00019000011a7983 */ /* 0x000ee20000300800 */
[----:B0-----:R-:W-:Y:S02]  /*bff0*/  LEA.HI.X.SX32 R21, R22, R2, 0x1, P0 ;  /* 0x0000000216157211 */ /* 0x001fe400000f0eff */
[----:B----4-:R-:W-:-:S05]  /*c000*/  LEA R15, P1, R28, R0, 0x1 ;  /* 0x000000001c0f7211 */ /* 0x010fca00078208ff */
[----:B------:R0:W-:Y:S04]  /*c010*/  STL [R1+0x67c], R15 ;  /* 0x00067c0f01007387 */ /* 0x0001e80000100800 */
[----:B------:R-:W-:Y:S04]  /*c020*/  STL [R1+0x648], R21 ;  /* 0x0006481501007387 */ /* 0x000fe80000100800 */
[----:B------:R-:W4:Y:S01]  /*c030*/  LDL.LU R22, [R1+0x184] ;  /* 0x0001840001167983 */ /* 0x000f220000300800 */
[----:B------:R-:W-:Y:S02]  /*c040*/  LEA.HI.X.SX32 R20, R20, R2, 0x1, P6 ;  /* 0x0000000214147211 */ /* 0x000fe400030f0eff */
[----:B0-----:R-:W-:-:S05]  /*c050*/  LEA R15, P0, R29, R0, 0x1 ;  /* 0x000000001d0f7211 */ /* 0x001fca00078008ff */
[----:B------:R-:W-:Y:S01]  /*c060*/  STL [R1+0x684], R15 ;  /* 0x0006840f01007387 */ /* 0x000fe20000100800 */
[----:B------:R-:W-:-:S03]  /*c070*/  LEA.HI.X.SX32 R18, R18, R2, 0x1, P5 ;  /* 0x0000000212127211 */ /* 0x000fc600028f0eff */
[----:B------:R0:W-:Y:S01]  /*c080*/  STL [R1+0x650], R20 ;  /* 0x0006501401007387 */ /* 0x0001e20000100800 */
[----:B------:R-:W-:-:S03]  /*c090*/  LEA.HI.X.SX32 R16, R16, R2, 0x1, P4 ;  /* 0x0000000210107211 */ /* 0x000fc600020f0eff */
[----:B0-----:R-:W4:Y:S01]  /*c0a0*/  LDL.LU R20, [R1+0x180] ;  /* 0x0001800001147983 */ /* 0x001f220000300800 */
[----:B------:R-:W-:-:S05]  /*c0b0*/  LEA R15, P6, R9, R0, 0x1 ;  /* 0x00000000090f7211 */ /* 0x000fca00078c08ff */
[----:B------:R0:W-:Y:S04]  /*c0c0*/  STL [R1+0x68c], R15 ;  /* 0x00068c0f01007387 */ /* 0x0001e80000100800 */
[----:B------:R1:W-:Y:S01]  /*c0d0*/  STL [R1+0x658], R18 ;  /* 0x0006581201007387 */ /* 0x0003e20000100800 */
[----:B0-----:R-:W-:-:S03]  /*c0e0*/  LEA R15, P5, R11, R0, 0x1 ;  /* 0x000000000b0f7211 */ /* 0x001fc600078a08ff */
[----:B-1----:R-:W4:Y:S04]  /*c0f0*/  LDL.LU R18, [R1+0x170] ;  /* 0x0001700001127983 */ /* 0x002f280000300800 */
[----:B------:R-:W-:Y:S01]  /*c100*/  STL [R1+0x694], R15 ;  /* 0x0006940f01007387 */ /* 0x000fe20000100800 */
[----:B------:R-:W-:-:S03]  /*c110*/  LEA.HI.X.SX32 R14, R14, R2, 0x1, P3 ;  /* 0x000000020e0e7211 */ /* 0x000fc600018f0eff */
[----:B------:R0:W-:Y:S04]  /*c120*/  STL [R1+0x660], R16 ;  /* 0x0006601001007387 */ /* 0x0001e80000100800 */
[----:B0-----:R-:W4:Y:S01]  /*c130*/  LDL.LU R16, [R1+0x16c] ;  /* 0x00016c0001107983 */ /* 0x001f220000300800 */
[----:B------:R-:W-:Y:S02]  /*c140*/  LEA.HI.X.SX32 R21, R12, R2, 0x1, P2 ;  /* 0x000000020c157211 */ /* 0x000fe400010f0eff */
[----:B--2---:R-:W-:-:S05]  /*c150*/  LEA R15, P4, R6, R0, 0x1 ;  /* 0x00000000060f7211 */ /* 0x004fca00078808ff */
[----:B------:R-:W-:Y:S04]  /*c160*/  STL [R1+0x69c], R15 ;  /* 0x00069c0f01007387 */ /* 0x000fe80000100800 */
[----:B------:R0:W-:Y:S04]  /*c170*/  STL [R1+0x668], R14 ;  /* 0x0006680e01007387 */ /* 0x0001e80000100800 */
[----:B0-----:R-:W2:Y:S01]  /*c180*/  LDL.LU R14, [R1+0x160] ;  /* 0x00016000010e7983 */ /* 0x001ea20000300800 */
[----:B------:R-:W-:-:S05]  /*c190*/  LEA R15, P3, R27, R0, 0x1 ;  /* 0x000000001b0f7211 */ /* 0x000fca00078608ff */
[----:B------:R0:W-:Y:S04]  /*c1a0*/  STL [R1+0x6a4], R15 ;  /* 0x0006a40f01007387 */ /* 0x0001e80000100800 */
[----:B------:R-:W2:Y:S04]  /*c1b0*/  LDL.LU R12, [R1+0x154] ;  /* 0x00015400010c7983 */ /* 0x000ea80000300800 */
[----:B------:R1:W-:Y:S01]  /*c1c0*/  STL [R1+0x670], R21 ;  /* 0x0006701501007387 */ /* 0x0003e20000100800 */
[----:B0-----:R-:W-:Y:S02]  /*c1d0*/  LEA R15, P2, R10, R0, 0x1 ;  /* 0x000000000a0f7211 */ /* 0x001fe400078408ff */
[----:B-1----:R-:W-:-:S03]  /*c1e0*/  LEA.HI.X.SX32 R21, R28, R2, 0x1, P1 ;  /* 0x000000021c157211 */ /* 0x002fc600008f0eff */
        /* <DEDUP_REMOVED lines=16> */
[----:B------:R1:W-:Y:S01]  /*c2f0*/  STL [R1+0x690], R21 ;  /* 0x0006901501007387 */ /* 0x0003e20000100800 */
[----:B0-----:R-:W-:-:S03]  /*c300*/  LEA.HI.X.SX32 R15, R6, R2, 0x1, P4 ;  /* 0x00000002060f7211 */ /* 0x001fc600020f0eff */
[----:B------:R-:W2:Y:S01]  /*c310*/  LDL.LU R6, [R1+0xf8] ;  /* 0x0000f80001067983 */ /* 0x000ea20000300800 */
[----:B------:R-:W-:-:S05]  /*c320*/  LEA R11, P5, R4, R0, 0x1 ;  /* 0x00000000040b7211 */ /* 0x000fca00078a08ff */
[----:B------:R-:W-:Y:S04]  /*c330*/  STL [R1+0x6cc], R11 ;  /* 0x0006cc0b01007387 */ /* 0x000fe80000100800 */
[----:B------:R0:W-:Y:S01]  /*c340*/  STL [R1+0x698], R15 ;  /* 0x0006980f01007387 */ /* 0x0001e20000100800 */
[----:B-1----:R-:W-:-:S03]  /*c350*/  LEA.HI.X.SX32 R21, R27, R2, 0x1, P3 ;  /* 0x000000021b157211 */ /* 0x002fc600018f0eff */
[----:B0-----:R-:W2:Y:S01]  /*c360*/  LDL.LU R15, [R1+0xf4] ;  /* 0x0000f400010f7983 */ /* 0x001ea20000300800 */
[----:B---3--:R-:W-:Y:S02]  /*c370*/  LEA R11, P4, R26, R0, 0x1 ;  /* 0x000000001a0b7211 */ /* 0x008fe400078808ff */
[----:B------:R-:W-:-:S03]  /*c380*/  LEA.HI.X.SX32 R10, R10, R2, 0x1, P2 ;  /* 0x000000020a0a7211 */ /* 0x000fc600010f0eff */
[----:B------:R4:W-:Y:S04]  /*c390*/  STL [R1+0x6d4], R11 ;  /* 0x0006d40b01007387 */ /* 0x0009e80000100800 */
[----:B------:R-:W-:Y:S04]  /*c3a0*/  STL [R1+0x6a0], R21 ;  /* 0x0006a01501007387 */ /* 0x000fe80000100800 */
[----:B------:R-:W3:Y:S01]  /*c3b0*/  LDL.LU R27, [R1+0xe8] ;  /* 0x0000e800011b7983 */ /* 0x000ee20000300800 */
[----:B----4-:R-:W-:-:S05]  /*c3c0*/  LEA R11, P3, R22, R0, 0x1 ;  /* 0x00000000160b7211 */ /* 0x010fca00078608ff */
[----:B------:R-:W-:Y:S04]  /*c3d0*/  STL [R1+0x6dc], R11 ;  /* 0x0006dc0b01007387 */ /* 0x000fe80000100800 */
[----:B------:R0:W-:Y:S04]  /*c3e0*/  STL [R1+0x6a8], R10 ;  /* 0x0006a80a01007387 */ /* 0x0001e80000100800 */
[----:B0-----:R-:W4:Y:S01]  /*c3f0*/  LDL.LU R10, [R1+0xe4] ;  /* 0x0000e400010a7983 */ /* 0x001f220000300800 */
[----:B------:R-:W-:Y:S02]  /*c400*/  LEA.HI.X.SX32 R8, R8, R2, 0x1, P1 ;  /* 0x0000000208087211 */ /* 0x000fe400008f0eff */
[----:B------:R-:W-:-:S05]  /*c410*/  LEA R11, P2, R20, R0, 0x1 ;  /* 0x00000000140b7211 */ /* 0x000fca00078408ff */
[----:B------:R0:W-:Y:S04]  /*c420*/  STL [R1+0x6e4], R11 ;  /* 0x0006e40b01007387 */ /* 0x0001e80000100800 */
[----:B------:R1:W-:Y:S01]  /*c430*/  STL [R1+0x6b0], R8 ;  /* 0x0006b00801007387 */ /* 0x0003e20000100800 */
[----:B0-----:R-:W-:-:S03]  /*c440*/  LEA.HI.X.SX32 R11, R7, R2, 0x1, P0 ;  /* 0x00000002070b7211 */ /* 0x001fc600000f0eff */
[----:B-1----:R-:W4:Y:S01]  /*c450*/  LDL.LU R8, [R1+0xe0] ;  /* 0x0000e00001087983 */ /* 0x002f220000300800 */
[----:B------:R-:W-:-:S05]  /*c460*/  LEA R21, P1, R18, R0, 0x1 ;  /* 0x0000000012157211 */ /* 0x000fca00078208ff */
[----:B------:R-:W-:Y:S04]  /*c470*/  STL [R1+0x6ec], R21 ;  /* 0x0006ec1501007387 */ /* 0x000fe80000100800 */
[----:B------:R0:W-:Y:S01]  /*c480*/  STL [R1+0x6b8], R11 ;  /* 0x0006b80b01007387 */ /* 0x0001e20000100800 */
[----:B------:R-:W-:Y:S02]  /*c490*/  LEA R7, P0, R16, R0, 0x1 ;  /* 0x0000000010077211 */ /* 0x000fe400078008ff */
[----:B0-----:R-:W-:-:S03]  /*c4a0*/  LEA.HI.X.SX32 R11, R5, R2, 0x1, P6 ;  /* 0x00000002050b7211 */ /* 0x001fc600030f0eff */
[----:B------:R0:W-:Y:S04]  /*c4b0*/  STL [R1+0x6f4], R7 ;  /* 0x0006f40701007387 */ /* 0x0001e80000100800 */
[----:B0-----:R-:W4:Y:S04]  /*c4c0*/  LDL.LU R7, [R1+0xdc] ;  /* 0x0000dc0001077983 */ /* 0x001f280000300800 */
[----:B------:R0:W-:Y:S02]  /*c4d0*/  STL [R1+0x6c0], R11 ;  /* 0x0006c00b01007387 */ /* 0x0001e40000100800 */
[----:B0-----:R-:W-:-:S02]  /*c4e0*/  LEA.HI.X.SX32 R11, R4, R2, 0x1, P5 ;  /* 0x00000002040b7211 */ /* 0x001fc400028f0eff */
[----:B--2---:R-:W-:-:S05]  /*c4f0*/  LEA R5, P6, R14, R0, 0x1 ;  /* 0x000000000e057211 */ /* 0x004fca00078c08ff */
[----:B------:R0:W-:Y:S04]  /*c500*/  STL [R1+0x6fc], R5 ;  /* 0x0006fc0501007387 */ /* 0x0001e80000100800 */
[----:B0-----:R-:W2:Y:S01]  /*c510*/  LDL.LU R5, [R1+0xc8] ;  /* 0x0000c80001057983 */ /* 0x001ea20000300800 */
[----:B------:R-:W-:-:S03]  /*c520*/  LEA R4, P5, R12, R0, 0x1 ;  /* 0x000000000c047211 */ /* 0x000fc600078a08ff */
[----:B------:R0:W-:Y:S04]  /*c530*/  STL [R1+0x6c8], R11 ;  /* 0x0006c80b01007387 */ /* 0x0001e80000100800 */
[----:B------:R1:W-:Y:S01]  /*c540*/  STL [R1+0x704], R4 ;  /* 0x0007040401007387 */ /* 0x0003e20000100800 */
[----:B0-----:R-:W-:-:S03]  /*c550*/  LEA.HI.X.SX32 R11, R26, R2, 0x1, P4 ;  /* 0x000000021a0b7211 */ /* 0x001fc600020f0eff */
[----:B-1----:R-:W2:Y:S01]  /*c560*/  LDL.LU R4, [R1+0xc4] ;  /* 0x0000c40001047983 */ /* 0x002ea20000300800 */
[----:B------:R-:W-:-:S03]  /*c570*/  LEA R21, P4, R28, R0, 0x1 ;  /* 0x000000001c157211 */ /* 0x000fc600078808ff */
[----:B------:R0:W-:Y:S04]  /*c580*/  STL [R1+0x6d0], R11 ;  /* 0x0006d00b01007387 */ /* 0x0001e80000100800 */
[----:B------:R1:W-:Y:S04]  /*c590*/  STL [R1+0x70c], R21 ;  /* 0x00070c1501007387 */ /* 0x0003e80000100800 */
[----:B------:R-:W2:Y:S01]  /*c5a0*/  LDL.LU R26, [R1+0xc0] ;  /* 0x0000c000011a7983 */ /* 0x000ea20000300800 */
[----:B0-----:R-:W-:Y:S02]  /*c5b0*/  LEA.HI.X.SX32 R11, R22, R2, 0x1, P3 ;  /* 0x00000002160b7211 */ /* 0x001fe400018f0eff */
[----:B-1----:R-:W-:-:S03]  /*c5c0*/  LEA R21, P3, R29, R0, 0x1 ;  /* 0x000000001d157211 */ /* 0x002fc600078608ff */
[----:B------:R0:W-:Y:S04]  /*c5d0*/  STL [R1+0x6d8], R11 ;  /* 0x0006d80b01007387 */ /* 0x0001e80000100800 */
[----:B------:R-:W-:Y:S04]  /*c5e0*/  STL [R1+0x714], R21 ;  /* 0x0007141501007387 */ /* 0x000fe80000100800 */
[----:B------:R-:W2:Y:S01]  /*c5f0*/  LDL.LU R22, [R1+0xbc] ;  /* 0x0000bc0001167983 */ /* 0x000ea20000300800 */
[----:B0-----:R-:W-:-:S05]  /*c600*/  LEA.HI.X.SX32 R11, R20, R2, 0x1, P2 ;  /* 0x00000002140b7211 */ /* 0x001fca00010f0eff */
[----:B------:R0:W-:Y:S01]  /*c610*/  STL [R1+0x6e0], R11 ;  /* 0x0006e00b01007387 */ /* 0x0001e20000100800 */
[----:B------:R-:W-:-:S05]  /*c620*/  LEA R20, P2, R9, R0, 0x1 ;  /* 0x0000000009147211 */ /* 0x000fca00078408ff */
[----:B------:R1:W-:Y:S01]  /*c630*/  STL [R1+0x71c], R20 ;  /* 0x00071c1401007387 */ /* 0x0003e20000100800 */
[----:B0-----:R-:W-:-:S03]  /*c640*/  LEA.HI.X.SX32 R11, R18, R2, 0x1, P1 ;  /* 0x00000002120b7211 */ /* 0x001fc600008f0eff */
[----:B-1----:R-:W2:Y:S04]  /*c650*/  LDL.LU R20, [R1+0xb8] ;  /* 0x0000b80001147983 */ /* 0x002ea80000300800 */
[----:B------:R0:W-:Y:S04]  /*c660*/  STL [R1+0x6e8], R11 ;  /* 0x0006e80b01007387 */ /* 0x0001e80000100800 */
[----:B------:R-:W2:Y:S01]  /*c670*/  LDL.LU R18, [R1+0xa8] ;  /* 0x0000a80001127983 */ /* 0x000ea20000300800 */
[----:B0-----:R-:W-:Y:S02]  /*c680*/  LEA.HI.X.SX32 R11, R16, R2, 0x1, P0 ;  /* 0x00000002100b7211 */ /* 0x001fe400000f0eff */
[----:B------:R-:W-:-:S05]  /*c690*/  LEA R21, P1, R6, R0, 0x1 ;  /* 0x0000000006157211 */ /* 0x000fca00078208ff */
[----:B------:R-:W-:Y:S04]  /*c6a0*/  STL [R1+0x724], R21 ;  /* 0x0007241501007387 */ /* 0x000fe80000100800 */
[----:B------:R0:W-:Y:S04]  /*c6b0*/  STL [R1+0x6f0], R11 ;  /* 0x0006f00b01007387 */ /* 0x0001e80000100800 */
[----:B------:R-:W2:Y:S01]  /*c6c0*/  LDL.LU R16, [R1+0xa4] ;  /* 0x0000a40001107983 */ /* 0x000ea20000300800 */
[----:B0-----:R-:W-:Y:S02]  /*c6d0*/  LEA.HI.X.SX32 R11, R14, R2, 0x1, P6 ;  /* 0x000000020e0b7211 */ /* 0x001fe400030f0eff */
[----:B------:R-:W-:-:S05]  /*c6e0*/  LEA R21, P0, R15, R0, 0x1 ;  /* 0x000000000f157211 */ /* 0x000fca00078008ff */
[----:B------:R3:W-:Y:S04]  /*c6f0*/  STL [R1+0x72c], R21 ;  /* 0x00072c1501007387 */ /* 0x0007e80000100800 */
[----:B------:R0:W-:Y:S04]  /*c700*/  STL [R1+0x6f8], R11 ;  /* 0x0006f80b01007387 */ /* 0x0001e80000100800 */
[----:B------:R-:W2:Y:S01]  /*c710*/  LDL.LU R14, [R1+0xa0] ;  /* 0x0000a000010e7983 */ /* 0x000ea20000300800 */
[----:B---3--:R-:W-:Y:S02]  /*c720*/  LEA R21, P6, R27, R0, 0x1 ;  /* 0x000000001b157211 */ /* 0x008fe400078c08ff */
[----:B0-----:R-:W-:-:S03]  /*c730*/  LEA.HI.X.SX32 R11, R12, R2, 0x1, P5 ;  /* 0x000000020c0b7211 */ /* 0x001fc600028f0eff */
[----:B------:R4:W-:Y:S04]  /*c740*/  STL [R1+0x734], R21 ;  /* 0x0007341501007387 */ /* 0x0009e80000100800 */
[----:B------:R-:W3:Y:S04]  /*c750*/  LDL.LU R12, [R1+0x98] ;  /* 0x00009800010c7983 */ /* 0x000ee80000300800 */
[----:B------:R0:W-:Y:S01]  /*c760*/  STL [R1+0x700], R11 ;  /* 0x0007000b01007387 */ /* 0x0001e20000100800 */
[----:B----4-:R-:W-:Y:S02]  /*c770*/  LEA R21, P5, R10, R0, 0x1 ;  /* 0x000000000a157211 */ /* 0x010fe400078a08ff */
[----:B0-----:R-:W-:-:S03]  /*c780*/  LEA.HI.X.SX32 R11, R28, R2, 0x1, P4 ;  /* 0x000000021c0b7211 */ /* 0x001fc600020f0eff */
[----:B------:R0:W-:Y:S04]  /*c790*/  STL [R1+0x73c], R21 ;  /* 0x00073c1501007387 */ /* 0x0001e80000100800 */
[----:B------:R-:W4:Y:S04]  /*c7a0*/  LDL.LU R28, [R1+0x94] ;  /* 0x00009400011c7983 */ /* 0x000f280000300800 */
[----:B------:R1:W-:Y:S01]  /*c7b0*/  STL [R1+0x708], R11 ;  /* 0x0007080b01007387 */ /* 0x0003e20000100800 */
[----:B------:R-:W-:Y:S02]  /*c7c0*/  LEA.HI.X.SX32 R9, R9, R2, 0x1, P2 ;  /* 0x0000000209097211 */ /* 0x000fe400010f0eff */
[----:B0-----:R-:W-:-:S02]  /*c7d0*/  LEA R21, P4, R8, R0, 0x1 ;  /* 0x0000000008157211 */ /* 0x001fc400078808ff */
[----:B-1----:R-:W-:-:S03]  /*c7e0*/  LEA.HI.X.SX32 R11, R29, R2, 0x1, P3 ;  /* 0x000000021d0b7211 */ /* 0x002fc600018f0eff */
[----:B------:R-:W-:Y:S04]  /*c7f0*/  STL [R1+0x744], R21 ;  /* 0x0007441501007387 */ /* 0x000fe80000100800 */
[----:B------:R-:W4:Y:S04]  /*c800*/  LDL.LU R29, [R1+0x90] ;  /* 0x00009000011d7983 */ /* 0x000f280000300800 */
[----:B------:R0:W-:Y:S01]  /*c810*/  STL [R1+0x710], R11 ;  /* 0x0007100b01007387 */ /* 0x0001e20000100800 */
[----:B------:R-:W-:-:S03]  /*c820*/  LEA.HI.X.SX32 R6, R6, R2, 0x1, P1 ;  /* 0x0000000206067211 */ /* 0x000fc600008f0eff */
[----:B0-----:R-:W4:Y:S01]  /*c830*/  LDL.LU R11, [R1+0x88] ;  /* 0x00008800010b7983 */ /* 0x001f220000300800 */
[----:B------:R-:W-:-:S05]  /*c840*/  LEA R21, P3, R7, R0, 0x1 ;  /* 0x0000000007157211 */ /* 0x000fca00078608ff */
[----:B------:R-:W-:Y:S04]  /*c850*/  STL [R1+0x74c], R21 ;  /* 0x00074c1501007387 */ /* 0x000fe80000100800 */
[----:B------:R0:W-:Y:S04]  /*c860*/  STL [R1+0x718], R9 ;  /* 0x0007180901007387 */ /* 0x0001e80000100800 */
[----:B0-----:R-:W4:Y:S01]  /*c870*/  LDL.LU R9, [R1+0x84] ;  /* 0x0000840001097983 */ /* 0x001f220000300800 */
[-C--:B------:R-:W-:Y:S02]  /*c880*/  LEA.HI.X.SX32 R23, R15, R2.reuse, 0x1, P0 ;  /* 0x000000020f177211 */ /* 0x080fe400000f0eff */
[----:B------:R-:W-:-:S02]  /*c890*/  LEA.HI.X.SX32 R15, R27, R2, 0x1, P6 ;  /* 0x000000021b0f7211 */ /* 0x000fc400030f0eff */
[----:B------:R-:W-:Y:S02]  /*c8a0*/  LEA.HI.X.SX32 R8, R8, R2, 0x1, P4 ;  /* 0x0000000208087211 */ /* 0x000fe400020f0eff */
[----:B--2---:R-:W-:-:S05]  /*c8b0*/  LEA R21, P2, R5, R0, 0x1 ;  /* 0x0000000005157211 */ /* 0x004fca00078408ff */
[----:B------:R-:W-:Y:S04]  /*c8c0*/  STL [R1+0x754], R21 ;  /* 0x0007541501007387 */ /* 0x000fe80000100800 */
[----:B------:R0:W-:Y:S04]  /*c8d0*/  STL [R1+0x720], R6 ;  /* 0x0007200601007387 */ /* 0x0001e80000100800 */
[----:B0-----:R-:W2:Y:S01]  /*c8e0*/  LDL.LU R6, [R1+0x80] ;  /* 0x0000800001067983 */ /* 0x001ea20000300800 */
[----:B------:R-:W-:-:S05]  /*c8f0*/  LEA R21, P1, R4, R0, 0x1 ;  /* 0x0000000004157211 */ /* 0x000fca00078208ff */
[----:B------:R0:W-:Y:S04]  /*c900*/  STL [R1+0x75c], R21 ;  /* 0x00075c1501007387 */ /* 0x0001e80000100800 */
[----:B------:R1:W-:Y:S04]  /*c910*/  STL [R1+0x728], R23 ;  /* 0x0007281701007387 */ /* 0x0003e80000100800 */
[----:B------:R-:W2:Y:S01]  /*c920*/  LDL.LU R27, [R1+0x7c] ;  /* 0x00007c00011b7983 */ /* 0x000ea20000300800 */
[----:B0-----:R-:W-:-:S05]  /*c930*/  LEA R21, P0, R26, R0, 0x1 ;  /* 0x000000001a157211 */ /* 0x001fca00078008ff */
[----:B------:R0:W-:Y:S04]  /*c940*/  STL [R1+0x764], R21 ;  /* 0x0007641501007387 */ /* 0x0001e80000100800 */
[----:B------:R0:W-:Y:S01]  /*c950*/  STL [R1+0x730], R15 ;  /* 0x0007300f01007387 */ /* 0x0001e20000100800 */
[----:B-1----:R-:W-:Y:S02]  /*c960*/  LEA R23, P6, R22, R0, 0x1 ;  /* 0x0000000016177211 */ /* 0x002fe400078c08ff */
[----:B0-----:R-:W-:-:S03]  /*c970*/  LEA.HI.X.SX32 R21, R10, R2, 0x1, P5 ;  /* 0x000000020a157211 */ /* 0x001fc600028f0eff */
[----:B------:R-:W-:Y:S04]  /*c980*/  STL [R1+0x76c], R23 ;  /* 0x00076c1701007387 */ /* 0x000fe80000100800 */
[----:B------:R-:W2:Y:S04]  /*c990*/  LDL.LU R10, [R1+0x78] ;  /* 0x00007800010a7983 */ /* 0x000ea80000300800 */
[----:B------:R0:W-:Y:S01]  /*c9a0*/  STL [R1+0x738], R21 ;  /* 0x0007381501007387 */ /* 0x0001e20000100800 */
[----:B------:R-:W-:-:S05]  /*c9b0*/  LEA R15, P5, R20, R0, 0x1 ;  /* 0x00000000140f7211 */ /* 0x000fca00078a08ff */
[----:B------:R-:W-:Y:S04]  /*c9c0*/  STL [R1+0x774], R15 ;  /* 0x0007740f01007387 */ /* 0x000fe80000100800 */
[----:B------:R1:W-:Y:S01]  /*c9d0*/  STL [R1+0x740], R8 ;  /* 0x0007400801007387 */ /* 0x0003e20000100800 */
[----:B0-----:R-:W-:-:S03]  /*c9e0*/  LEA R21, P4, R18, R0, 0x1 ;  /* 0x0000000012157211 */ /* 0x001fc600078808ff */
[----:B-1----:R-:W2:Y:S01]  /*c9f0*/  LDL.LU R8, [R1+0x74] ;  /* 0x0000740001087983 */ /* 0x002ea20000300800 */
[----:B------:R-:W-:-:S03]  /*ca00*/  LEA.HI.X.SX32 R15, R7, R2, 0x1, P3 ;  /* 0x00000002070f7211 */ /* 0x000fc600018f0eff */
[----:B------:R-:W-:Y:S01]  /*ca10*/  STL [R1+0x77c], R21 ;  /* 0x00077c1501007387 */ /* 0x000fe20000100800 */
[----:B------:R-:W-:-:S03]  /*ca20*/  LEA R7, P3, R16, R0, 0x1 ;  /* 0x0000000010077211 */ /* 0x000fc600078608ff */
[----:B------:R-:W-:Y:S04]  /*ca30*/  STL [R1+0x748], R15 ;  /* 0x0007480f01007387 */ /* 0x000fe80000100800 */
[----:B------:R0:W-:Y:S01]  /*ca40*/  STL [R1+0x784], R7 ;  /* 0x0007840701007387 */ /* 0x0001e20000100800 */
[----:B------:R-:W-:-:S03]  /*ca50*/  LEA.HI.X.SX32 R5, R5, R2, 0x1, P2 ;  /* 0x0000000205057211 */ /* 0x000fc600010f0eff */
[----:B0-----:R-:W2:Y:S04]  /*ca60*/  LDL.LU R7, [R1+0x70] ;  /* 0x0000700001077983 */ /* 0x001ea80000300800 */
[----:B------:R0:W-:Y:S01]  /*ca70*/  STL [R1+0x750], R5 ;  /* 0x0007500501007387 */ /* 0x0001e20000100800 */
[----:B------:R-:W-:Y:S02]  /*ca80*/  LEA R15, P2, R14, R0, 0x1 ;  /* 0x000000000e0f7211 */ /* 0x000fe400078408ff */
[----:B0-----:R-:W-:-:S03]  /*ca90*/  LEA.HI.X.SX32 R5, R4, R2, 0x1, P1 ;  /* 0x0000000204057211 */ /* 0x001fc600008f0eff */
[----:B------:R-:W-:Y:S04]  /*caa0*/  STL [R1+0x78c], R15 ;  /* 0x00078c0f01007387 */ /* 0x000fe80000100800 */
[----:B------:R0:W-:Y:S01]  /*cab0*/  STL [R1+0x758], R5 ;  /* 0x0007580501007387 */ /* 0x0001e20000100800 */
[----:B---3--:R-:W-:-:S03]  /*cac0*/  LEA R4, P1, R12, R0, 0x1 ;  /* 0x000000000c047211 */ /* 0x008fc600078208ff */
[----:B0-----:R-:W3:Y:S01]  /*cad0*/  LDL.LU R5, [R1+0x64] ;  /* 0x0000640001057983 */ /* 0x001ee20000300800 */
[----:B------:R-:W-:-:S03]  /*cae0*/  LEA.HI.X.SX32 R15, R26, R2, 0x1, P0 ;  /* 0x000000021a0f7211 */ /* 0x000fc600000f0eff */
[----:B------:R4:W-:Y:S04]  /*caf0*/  STL [R1+0x794], R4 ;  /* 0x0007940401007387 */ /* 0x0009e80000100800 */
[----:B------:R-:W-:Y:S01]  /*cb00*/  STL [R1+0x760], R15 ;  /* 0x0007600f01007387 */ /* 0x000fe20000100800 */
[----:B----4-:R-:W-:-:S05]  /*cb10*/  LEA R4, P0, R28, R0, 0x1 ;  /* 0x000000001c047211 */ /* 0x010fca00078008ff */
[----:B------:R0:W-:Y:S04]  /*cb20*/  STL [R1+0x79c], R4 ;  /* 0x00079c0401007387 */ /* 0x0001e80000100800 */
[----:B0-----:R-:W4:Y:S01]  /*cb30*/  LDL.LU R4, [R1+0x60] ;  /* 0x0000600001047983 */ /* 0x001f220000300800 */
[----:B------:R-:W-:-:S05]  /*cb40*/  LEA.HI.X.SX32 R21, R22, R2, 0x1, P6 ;  /* 0x0000000216157211 */ /* 0x000fca00030f0eff */
[----:B------:R0:W-:Y:S01]  /*cb50*/  STL [R1+0x768], R21 ;  /* 0x0007681501007387 */ /* 0x0001e20000100800 */
[----:B------:R-:W-:Y:S02]  /*cb60*/  LEA R15, P6, R29, R0, 0x1 ;  /* 0x000000001d0f7211 */ /* 0x000fe400078c08ff */
[----:B0-----:R-:W-:-:S03]  /*cb70*/  LEA.HI.X.SX32 R21, R20, R2, 0x1, P5 ;  /* 0x0000000214157211 */ /* 0x001fc600028f0eff */
[----:B------:R0:W-:Y:S04]  /*cb80*/  STL [R1+0x7a4], R15 ;  /* 0x0007a40f01007387 */ /* 0x0001e80000100800 */
[----:B------:R1:W-:Y:S01]  /*cb90*/  STL [R1+0x770], R21 ;  /* 0x0007701501007387 */ /* 0x0003e20000100800 */
[----:B------:R-:W-:-:S03]  /*cba0*/  LEA R20, P5, R11, R0, 0x1 ;  /* 0x000000000b147211 */ /* 0x000fc600078a08ff */
[----:B------:R-:W4:Y:S01]  /*cbb0*/  LDL.LU R26, [R1+0x54] ;  /* 0x00005400011a7983 */ /* 0x000f220000300800 */
[----:B0-----:R-:W-:-:S03]  /*cbc0*/  LEA.HI.X.SX32 R15, R18, R2, 0x1, P4 ;  /* 0x00000002120f7211 */ /* 0x001fc600020f0eff */
[----:B------:R-:W-:Y:S01]  /*cbd0*/  STL [R1+0x7ac], R20 ;  /* 0x0007ac1401007387 */ /* 0x000fe20000100800 */
[----:B------:R-:W-:-:S03]  /*cbe0*/  LEA.HI.X.SX32 R16, R16, R2, 0x1, P3 ;  /* 0x0000000210107211 */ /* 0x000fc600018f0eff */
[----:B------:R2:W-:Y:S01]  /*cbf0*/  STL [R1+0x778], R15 ;  /* 0x0007780f01007387 */ /* 0x0005e20000100800 */
[----:B------:R-:W-:Y:S02]  /*cc00*/  LEA.HI.X.SX32 R14, R14, R2, 0x1, P2 ;  /* 0x000000020e0e7211 */ /* 0x000fe400010f0eff */
[----:B------:R-:W-:-:S05]  /*cc10*/  LEA R18, P4, R9, R0, 0x1 ;  /* 0x0000000009127211 */ /* 0x000fca00078808ff */
[----:B------:R-:W-:Y:S04]  /*cc20*/  STL [R1+0x7b4], R18 ;  /* 0x0007b41201007387 */ /* 0x000fe80000100800 */
[----:B------:R-:W4:Y:S04]  /*cc30*/  LDL.LU R22, [R1+0x50] ;  /* 0x0000500001167983 */ /* 0x000f280000300800 */
[----:B------:R-:W-:Y:S01]  /*cc40*/  STL [R1+0x780], R16 ;  /* 0x0007801001007387 */ /* 0x000fe20000100800 */
[----:B-1----:R-:W-:Y:S02]  /*cc50*/  LEA.HI.X.SX32 R21, R28, R2, 0x1, P0 ;  /* 0x000000021c157211 */ /* 0x002fe400000f0eff */
[----:B--2---:R-:W-:-:S05]  /*cc60*/  LEA R15, P3, R6, R0, 0x1 ;  /* 0x00000000060f7211 */ /* 0x004fca00078608ff */
[----:B------:R0:W-:Y:S04]  /*cc70*/  STL [R1+0x7bc], R15 ;  /* 0x0007bc0f01007387 */ /* 0x0001e80000100800 */
[----:B------:R-:W2:Y:S04]  /*cc80*/  LDL.LU R20, [R1+0x4c] ;  /* 0x00004c0001147983 */ /* 0x000ea80000300800 */
[----:B------:R1:W-:Y:S01]  /*cc90*/  STL [R1+0x788], R14 ;  /* 0x0007880e01007387 */ /* 0x0003e20000100800 */
[----:B0-----:R-:W-:-:S03]  /*cca0*/  LEA R15, P2, R27, R0, 0x1 ;  /* 0x000000001b0f7211 */ /* 0x001fc600078408ff */
[----:B------:R-:W2:Y:S04]  /*ccb0*/  LDL.LU R18, [R1+0x48] ;  /* 0x0000480001127983 */ /* 0x000ea80000300800 */
[----:B------:R-:W-:Y:S01]  /*ccc0*/  STL [R1+0x7c4], R15 ;  /* 0x0007c40f01007387 */ /* 0x000fe20000100800 */
[----:B-1----:R-:W-:-:S03]  /*ccd0*/  LEA.HI.X.SX32 R14, R12, R2, 0x1, P1 ;  /* 0x000000020c0e7211 */ /* 0x002fc600008f0eff */
[----:B------:R-:W2:Y:S04]  /*cce0*/  LDL.LU R16, [R1+0x44] ;  /* 0x0000440001107983 */ /* 0x000ea80000300800 */
[----:B------:R0:W-:Y:S04]  /*ccf0*/  STL [R1+0x790], R14 ;  /* 0x0007900e01007387 */ /* 0x0001e80000100800 */
[----:B0-----:R-:W2:Y:S01]  /*cd00*/  LDL.LU R14, [R1+0x40] ;  /* 0x00004000010e7983 */ /* 0x001ea20000300800 */
[----:B------:R-:W-:-:S05]  /*cd10*/  LEA R12, P1, R10, R0, 0x1 ;  /* 0x000000000a0c7211 */ /* 0x000fca00078208ff */
[----:B------:R0:W-:Y:S04]  /*cd20*/  STL [R1+0x7cc], R12 ;  /* 0x0007cc0c01007387 */ /* 0x0001e80000100800 */
[----:B0-----:R-:W2:Y:S04]  /*cd30*/  LDL.LU R12, [R1+0x3c] ;  /* 0x00003c00010c7983 */ /* 0x001ea80000300800 */
[----:B------:R0:W-:Y:S04]  /*cd40*/  STL [R1+0x798], R21 ;  /* 0x0007981501007387 */ /* 0x0001e80000100800 */
[----:B------:R-:W2:Y:S01]  /*cd50*/  LDL.LU R28, [R1+0x38] ;  /* 0x00003800011c7983 */ /* 0x000ea20000300800 */
[----:B0-----:R-:W-:-:S02]  /*cd60*/  LEA.HI.X.SX32 R21, R29, R2, 0x1, P6 ;  /* 0x000000021d157211 */ /* 0x001fc400030f0eff */
[----:B------:R-:W-:-:S05]  /*cd70*/  LEA R15, P0, R8, R0, 0x1 ;  /* 0x00000000080f7211 */ /* 0x000fca00078008ff */
[----:B------:R0:W-:Y:S04]  /*cd80*/  STL [R1+0x7d4], R15 ;  /* 0x0007d40f01007387 */ /* 0x0001e80000100800 */
[----:B------:R-:W2:Y:S04]  /*cd90*/  LDL.LU R29, [R1+0x34] ;  /* 0x00003400011d7983 */ /* 0x000ea80000300800 */
[----:B------:R-:W-:Y:S04]  /*cda0*/  STL [R1+0x7a0], R21 ;  /* 0x0007a01501007387 */ /* 0x000fe80000100800 */
[----:B------:R-:W2:Y:S01]  /*cdb0*/  LDL.LU R25, [R1+0x2c] ;  /* 0x00002c0001197983 */ /* 0x000ea20000300800 */
[----:B0-----:R-:W-:-:S02]  /*cdc0*/  LEA R15, P6, R7, R0, 0x1 ;  /* 0x00000000070f7211 */ /* 0x001fc400078c08ff */
[----:B------:R-:W-:-:S03]  /*cdd0*/  LEA.HI.X.SX32 R11, R11, R2, 0x1, P5 ;  /* 0x000000020b0b7211 */ /* 0x000fc600028f0eff */
[----:B------:R3:W-:Y:S04]  /*cde0*/  STL [R1+0x7dc], R15 ;  /* 0x0007dc0f01007387 */ /* 0x0007e80000100800 */
[----:B------:R-:W2:Y:S04]  /*cdf0*/  LDL.LU R24, [R1+0x18] ;  /* 0x0000180001187983 */ /* 0x000ea80000300800 */
[----:B------:R0:W-:Y:S04]  /*ce00*/  STL [R1+0x7a8], R11 ;  /* 0x0007a80b01007387 */ /* 0x0001e80000100800 */
[----:B------:R-:W2:Y:S01]  /*ce10*/  LDL.LU R23, [R1+0x14] ;  /* 0x0000140001177983 */ /* 0x000ea20000300800 */
[----:B---3--:R-:W-:-:S02]  /*ce20*/  LEA R15, P5, R5, R0, 0x1 ;  /* 0x00000000050f7211 */ /* 0x008fc400078a08ff */
[----:B0-----:R-:W-:-:S03]  /*ce30*/  LEA.HI.X.SX32 R11, R9, R2, 0x1, P4 ;  /* 0x00000002090b7211 */ /* 0x001fc600020f0eff */
[----:B------:R0:W-:Y:S04]  /*ce40*/  STL [R1+0x7e4], R15 ;  /* 0x0007e40f01007387 */ /* 0x0001e80000100800 */
[----:B------:R-:W3:Y:S04]  /*ce50*/  LDL.LU R21, [R1+0x10] ;  /* 0x0000100001157983 */ /* 0x000ee80000300800 */
[----:B------:R1:W-:Y:S04]  /*ce60*/  STL [R1+0x7b0], R11 ;  /* 0x0007b00b01007387 */ /* 0x0003e80000100800 */
[----:B0-----:R-:W3:Y:S01]  /*ce70*/  LDL.LU R15, [R1+0xc] ;  /* 0x00000c00010f7983 */ /* 0x001ee20000300800 */
[----:B----4-:R-:W-:-:S02]  /*ce80*/  LEA R9, P4, R4, R0, 0x1 ;  /* 0x0000000004097211 */ /* 0x010fc400078808ff */
[----:B-1----:R-:W-:-:S03]  /*ce90*/  LEA.HI.X.SX32 R11, R6, R2, 0x1, P3 ;  /* 0x00000002060b7211 */ /* 0x002fc600018f0eff */
[----:B------:R0:W-:Y:S04]  /*cea0*/  STL [R1+0x7ec], R9 ;  /* 0x0007ec0901007387 */ /* 0x0001e80000100800 */
[----:B0-----:R-:W4:Y:S04]  /*ceb0*/  LDL.LU R9, [R1+0x8] ;  /* 0x0000080001097983 */ /* 0x001f280000300800 */
[----:B------:R0:W-:Y:S04]  /*cec0*/  STL [R1+0x7b8], R11 ;  /* 0x0007b80b01007387 */ /* 0x0001e80000100800 */
[----:B0-----:R-:W4:Y:S01]  /*ced0*/  LDL.LU R11, [R1+0x4] ;  /* 0x00000400010b7983 */ /* 0x001f220000300800 */
[----:B------:R-:W-:-:S02]  /*cee0*/  LEA R6, P3, R26, R0, 0x1 ;  /* 0x000000001a067211 */ /* 0x000fc400078608ff */
[----:B------:R-:W-:-:S03]  /*cef0*/  LEA.HI.X.SX32 R27, R27, R2, 0x1, P2 ;  /* 0x000000021b1b7211 */ /* 0x000fc600010f0eff */
[----:B------:R0:W-:Y:S01]  /*cf00*/  STL [R1+0x7f4], R6 ;  /* 0x0007f40601007387 */ /* 0x0001e20000100800 */
[----:B------:R-:W-:-:S03]  /*cf10*/  LEA.HI.X.SX32 R10, R10, R2, 0x1, P1 ;  /* 0x000000020a0a7211 */ /* 0x000fc600008f0eff */
[----:B0-----:R-:W4:Y:S04]  /*cf20*/  LDL.LU R6, [R1] ;  /* 0x0000000001067983 */ /* 0x001f280000300800 */
[----:B------:R0:W-:Y:S01]  /*cf30*/  STL [R1+0x7c0], R27 ;  /* 0x0007c01b01007387 */ /* 0x0001e20000100800 */
[----:B------:R-:W-:Y:S02]  /*cf40*/  LEA.HI.X.SX32 R8, R8, R2, 0x1, P0 ;  /* 0x0000000208087211 */ /* 0x000fe400000f0eff */
[----:B0-----:R-:W-:-:S05]  /*cf50*/  LEA R27, P2, R22, R0, 0x1 ;  /* 0x00000000161b7211 */ /* 0x001fca00078408ff */
[----:B------:R0:W-:Y:S04]  /*cf60*/  STL [R1+0x7fc], R27 ;  /* 0x0007fc1b01007387 */ /* 0x0001e80000100800 */
[----:B0-----:R-:W4:Y:S04]  /*cf70*/  LDL.LU R27, [R1+0x9d4] ;  /* 0x0009d400011b7983 */ /* 0x001f280000300800 */
[----:B------:R2:W-:Y:S01]  /*cf80*/  STL [R1+0x7c8], R10 ;  /* 0x0007c80a01007387 */ /* 0x0005e20000100800 */
[-C--:B------:R-:W-:Y:S02]  /*cf90*/  LEA.HI.X.SX32 R7, R7, R2.reuse, 0x1, P6 ;  /* 0x0000000207077211 */ /* 0x080fe400030f0eff */
[----:B------:R-:W-:-:S02]  /*cfa0*/  LEA.HI.X.SX32 R5, R5, R2, 0x1, P5 ;  /* 0x0000000205057211 */ /* 0x000fc400028f0eff */
[-C--:B------:R-:W-:Y:S02]  /*cfb0*/  LEA.HI.X.SX32 R4, R4, R2.reuse, 0x1, P4 ;  /* 0x0000000204047211 */ /* 0x080fe400020f0eff */
[-C--:B------:R-:W-:Y:S02]  /*cfc0*/  LEA.HI.X.SX32 R26, R26, R2.reuse, 0x1, P3 ;  /* 0x000000021a1a7211 */ /* 0x080fe400018f0eff */
[----:B------:R-:W-:Y:S02]  /*cfd0*/  LEA.HI.X.SX32 R22, R22, R2, 0x1, P2 ;  /* 0x0000000216167211 */ /* 0x000fe400010f0eff */
[----:B--2---:R-:W-:-:S05]  /*cfe0*/  LEA R10, P1, R20, R0, 0x1 ;  /* 0x00000000140a7211 */ /* 0x004fca00078208ff */
[----:B------:R0:W-:Y:S04]  /*cff0*/  STL [R1+0x804], R10 ;  /* 0x0008040a01007387 */ /* 0x0001e80000100800 */
[----:B0-----:R-:W2:Y:S04]  /*d000*/  LDL.LU R10, [R1+0x9d0] ;  /* 0x0009d000010a7983 */ /* 0x001ea80000300800 */
[----:B------:R0:W-:Y:S02]  /*d010*/  STL [R1+0x7d0], R8 ;  /* 0x0007d00801007387 */ /* 0x0001e40000100800 */
[----:B0-----:R-:W-:-:S05]  /*d020*/  LEA R8, P0, R18, R0, 0x1 ;  /* 0x0000000012087211 */ /* 0x001fca00078008ff */
        /* <DEDUP_REMOVED lines=16> */
[----:B------:R0:W-:Y:S01]  /*d130*/  STL [R1+0x82c], R26 ;  /* 0x00082c1a01007387 */ /* 0x0001e20000100800 */
[----:B------:R-:W-:-:S03]  /*d140*/  LEA.HI.X.SX32 R20, R20, R2, 0x1, P1 ;  /* 0x0000000214147211 */ /* 0x000fc600008f0eff */
        /* <DEDUP_REMOVED lines=22> */
[----:B---3--:R-:W-:-:S05]  /*d2b0*/  LEA R14, P5, R21, R0, 0x1 ;  /* 0x00000000150e7211 */ /* 0x008fca00078a08ff */
[----:B------:R0:W-:Y:S01]  /*d2c0*/  STL [R1+0x854], R14 ;  /* 0x0008540e01007387 */ /* 0x0001e20000100800 */
[----:B------:R-:W-:-:S03]  /*d2d0*/  LEA.HI.X.SX32 R28, R28, R2, 0x1, P3 ;  /* 0x000000021c1c7211 */ /* 0x000fc600018f0eff */
[----:B0-----:R-:W3:Y:S04]  /*d2e0*/  LDL.LU R14, [R1+0x9a8] ;  /* 0x0009a800010e7983 */ /* 0x001ee80000300800 */
[----:B------:R0:W-:Y:S02]  /*d2f0*/  STL [R1+0x820], R12 ;  /* 0x0008200c01007387 */ /* 0x0001e40000100800 */
[----:B0-----:R-:W-:-:S05]  /*d300*/  LEA R12, P4, R15, R0, 0x1 ;  /* 0x000000000f0c7211 */ /* 0x001fca00078808ff */
[----:B------:R0:W-:Y:S01]  /*d310*/  STL [R1+0x85c], R12 ;  /* 0x00085c0c01007387 */ /* 0x0001e20000100800 */
[----:B------:R-:W-:-:S03]  /*d320*/  LEA.HI.X.SX32 R29, R29, R2, 0x1, P2 ;  /* 0x000000021d1d7211 */ /* 0x000fc600010f0eff */
[----:B0-----:R-:W2:Y:S04]  /*d330*/  LDL.LU R12, [R1+0x9a4] ;  /* 0x0009a400010c7983 */ /* 0x001ea80000300800 */
[----:B------:R4:W-:Y:S02]  /*d340*/  STL [R1+0x828], R28 ;  /* 0x0008281c01007387 */ /* 0x0009e40000100800 */
[----:B----4-:R-:W-:-:S05]  /*d350*/  LEA R28, P3, R9, R0, 0x1 ;  /* 0x00000000091c7211 */ /* 0x010fca00078608ff */
[----:B------:R0:W-:Y:S04]  /*d360*/  STL [R1+0x864], R28 ;  /* 0x0008641c01007387 */ /* 0x0001e80000100800 */
[----:B0-----:R-:W4:Y:S04]  /*d370*/  LDL.LU R28, [R1+0x9a0] ;  /* 0x0009a000011c7983 */ /* 0x001f280000300800 */
[----:B------:R0:W-:Y:S02]  /*d380*/  STL [R1+0x830], R29 ;  /* 0x0008301d01007387 */ /* 0x0001e40000100800 */
[----:B0-----:R-:W-:-:S05]  /*d390*/  LEA R29, P2, R11, R0, 0x1 ;  /* 0x000000000b1d7211 */ /* 0x001fca00078408ff */
[----:B------:R0:W-:Y:S04]  /*d3a0*/  STL [R1+0x86c], R29 ;  /* 0x00086c1d01007387 */ /* 0x0001e80000100800 */
[----:B0-----:R-:W3:Y:S01]  /*d3b0*/  LDL.LU R29, [R1+0x99c] ;  /* 0x00099c00011d7983 */ /* 0x001ee20000300800 */
[-C--:B------:R-:W-:Y:S02]  /*d3c0*/  LEA.HI.X.SX32 R25, R25, R2.reuse, 0x1, P1 ;  /* 0x0000000219197211 */ /* 0x080fe400008f0eff */
[----:B------:R-:W-:-:S03]  /*d3d0*/  LEA.HI.X.SX32 R24, R24, R2, 0x1, P0 ;  /* 0x0000000218187211 */ /* 0x000fc600000f0eff */
[----:B------:R0:W-:Y:S02]  /*d3e0*/  STL [R1+0x838], R25 ;  /* 0x0008381901007387 */ /* 0x0001e40000100800 */
[----:B0-----:R-:W-:-:S05]  /*d3f0*/  LEA R25, P1, R6, R0, 0x1 ;  /* 0x0000000006197211 */ /* 0x001fca00078208ff */
[----:B------:R-:W-:Y:S04]  /*d400*/  STL [R1+0x874], R25 ;  /* 0x0008741901007387 */ /* 0x000fe80000100800 */
[----:B------:R0:W-:Y:S01]  /*d410*/  STL [R1+0x840], R24 ;  /* 0x0008401801007387 */ /* 0x0001e20000100800 */
[-C--:B------:R-:W-:Y:S02]  /*d420*/  LEA.HI.X.SX32 R21, R21, R2.reuse, 0x1, P5 ;  /* 0x0000000215157211 */ /* 0x080fe400028f0eff */
[----:B0-----:R-:W-:Y:S02]  /*d430*/  LEA.HI.X.SX32 R24, R23, R2, 0x1, P6 ;  /* 0x0000000217187211 */ /* 0x001fe400030f0eff */
[-C--:B----4-:R-:W-:Y:S02]  /*d440*/  LEA R23, P6, R28, R0.reuse, 0x1 ;  /* 0x000000001c177211 */ /* 0x090fe400078c08ff */
[----:B---3--:R-:W-:-:S05]  /*d450*/  LEA R25, P0, R29, R0, 0x1 ;  /* 0x000000001d197211 */ /* 0x008fca00078008ff */
[----:B------:R-:W-:Y:S04]  /*d460*/  STL [R1+0x87c], R25 ;  /* 0x00087c1901007387 */ /* 0x000fe80000100800 */
[----:B------:R2:W-:Y:S04]  /*d470*/  STL [R1+0x848], R24 ;  /* 0x0008481801007387 */ /* 0x0005e80000100800 */
[----:B------:R0:W-:Y:S01]  /*d480*/  STL [R1+0x884], R23 ;  /* 0x0008841701007387 */ /* 0x0001e20000100800 */
[----:B--2---:R-:W-:-:S03]  /*d490*/  LEA R24, P5, R12, R0, 0x1 ;  /* 0x000000000c187211 */ /* 0x004fc600078a08ff */
[----:B------:R1:W-:Y:S01]  /*d4a0*/  STL [R1+0x850], R21 ;  /* 0x0008501501007387 */ /* 0x0003e20000100800 */
[----:B0-----:R-:W-:-:S03]  /*d4b0*/  LEA.HI.X.SX32 R23, R15, R2, 0x1, P4 ;  /* 0x000000020f177211 */ /* 0x001fc600020f0eff */
[----:B------:R-:W-:Y:S01]  /*d4c0*/  STL [R1+0x88c], R24 ;  /* 0x00088c1801007387 */ /* 0x000fe20000100800 */
[----:B------:R-:W-:-:S03]  /*d4d0*/  LEA.HI.X.SX32 R15, R9, R2, 0x1, P3 ;  /* 0x00000002090f7211 */ /* 0x000fc600018f0eff */
[----:B------:R-:W-:Y:S04]  /*d4e0*/  STL [R1+0x858], R23 ;  /* 0x0008581701007387 */ /* 0x000fe80000100800 */
[----:B------:R-:W2:Y:S01]  /*d4f0*/  LDL.LU R9, [R1+0x1e8] ;  /* 0x0001e80001097983 */ /* 0x000ea20000300800 */
[----:B-1----:R-:W-:-:S05]  /*d500*/  LEA R21, P4, R14, R0, 0x1 ;  /* 0x000000000e157211 */ /* 0x002fca00078808ff */
[----:B------:R0:W-:Y:S01]  /*d510*/  STL [R1+0x894], R21 ;  /* 0x0008941501007387 */ /* 0x0001e20000100800 */
[----:B------:R-:W-:-:S03]  /*d520*/  LEA.HI.X.SX32 R6, R6, R2, 0x1, P1 ;  /* 0x0000000206067211 */ /* 0x000fc600008f0eff */
[----:B------:R1:W-:Y:S01]  /*d530*/  STL [R1+0x860], R15 ;  /* 0x0008600f01007387 */ /* 0x0003e20000100800 */
[----:B0-----:R-:W-:Y:S02]  /*d540*/  LEA R21, P3, R16, R0, 0x1 ;  /* 0x0000000010157211 */ /* 0x001fe400078608ff */
[----:B-1----:R-:W-:Y:S02]  /*d550*/  LEA.HI.X.SX32 R15, R11, R2, 0x1, P2 ;  /* 0x000000020b0f7211 */ /* 0x002fe400010f0eff */
[-C--:B------:R-:W-:Y:S01]  /*d560*/  LEA R11, P2, R18, R0.reuse, 0x1 ;  /* 0x00000000120b7211 */ /* 0x080fe200078408ff */
[----:B------:R-:W-:Y:S04]  /*d570*/  STL [R1+0x89c], R21 ;  /* 0x00089c1501007387 */ /* 0x000fe80000100800 */
[----:B------:R0:W-:Y:S04]  /*d580*/  STL [R1+0x868], R15 ;  /* 0x0008680f01007387 */ /* 0x0001e80000100800 */
[----:B------:R1:W-:Y:S04]  /*d590*/  STL [R1+0x8a4], R11 ;  /* 0x0008a40b01007387 */ /* 0x0003e80000100800 */
[----:B------:R3:W-:Y:S01]  /*d5a0*/  STL [R1+0x870], R6 ;  /* 0x0008700601007387 */ /* 0x0007e20000100800 */
[----:B0-----:R-:W-:-:S02]  /*d5b0*/  LEA R15, P1, R20, R0, 0x1 ;  /* 0x00000000140f7211 */ /* 0x001fc400078208ff */
[----:B-1----:R-:W-:-:S03]  /*d5c0*/  LEA.HI.X.SX32 R11, R29, R2, 0x1, P0 ;  /* 0x000000021d0b7211 */ /* 0x002fc600000f0eff */
[----:B------:R0:W-:Y:S01]  /*d5d0*/  STL [R1+0x8ac], R15 ;  /* 0x0008ac0f01007387 */ /* 0x0001e20000100800 */
[----:B---3--:R-:W-:-:S03]  /*d5e0*/  LEA R6, P0, R22, R0, 0x1 ;  /* 0x0000000016067211 */ /* 0x008fc600078008ff */
[----:B------:R1:W-:Y:S04]  /*d5f0*/  STL [R1+0x878], R11 ;  /* 0x0008780b01007387 */ /* 0x0003e80000100800 */
[----:B------:R3:W-:Y:S01]  /*d600*/  STL [R1+0x8b4], R6 ;  /* 0x0008b40601007387 */ /* 0x0007e20000100800 */
[----:B0-----:R-:W-:Y:S02]  /*d610*/  LEA.HI.X.SX32 R15, R28, R2, 0x1, P6 ;  /* 0x000000021c0f7211 */ /* 0x001fe400030f0eff */
[----:B-1----:R-:W-:-:S03]  /*d620*/  LEA R11, P6, R26, R0, 0x1 ;  /* 0x000000001a0b7211 */ /* 0x002fc600078c08ff */
[----:B------:R-:W-:Y:S01]  /*d630*/  STL [R1+0x880], R15 ;  /* 0x0008800f01007387 */ /* 0x000fe20000100800 */
[----:B---3--:R-:W-:-:S03]  /*d640*/  LEA.HI.X.SX32 R6, R12, R2, 0x1, P5 ;  /* 0x000000020c067211 */ /* 0x008fc600028f0eff */
[----:B------:R0:W-:Y:S01]  /*d650*/  STL [R1+0x8bc], R11 ;  /* 0x0008bc0b01007387 */ /* 0x0001e20000100800 */
[----:B------:R-:W-:-:S03]  /*d660*/  LEA R12, P5, R4, R0, 0x1 ;  /* 0x00000000040c7211 */ /* 0x000fc600078a08ff */
[----:B------:R1:W-:Y:S01]  /*d670*/  STL [R1+0x888], R6 ;  /* 0x0008880601007387 */ /* 0x0003e20000100800 */
[----:B0-----:R-:W-:-:S03]  /*d680*/  LEA.HI.X.SX32 R11, R14, R2, 0x1, P4 ;  /* 0x000000020e0b7211 */ /* 0x001fc600020f0eff */
[----:B------:R0:W-:Y:S01]  /*d690*/  STL [R1+0x8c4], R12 ;  /* 0x0008c40c01007387 */ /* 0x0001e20000100800 */
[----:B-1----:R-:W-:-:S03]  /*d6a0*/  LEA R6, P4, R5, R0, 0x1 ;  /* 0x0000000005067211 */ /* 0x002fc600078808ff */
[----:B------:R1:W-:Y:S04]  /*d6b0*/  STL [R1+0x890], R11 ;  /* 0x0008900b01007387 */ /* 0x0003e80000100800 */
[----:B------:R3:W-:Y:S01]  /*d6c0*/  STL [R1+0x8cc], R6 ;  /* 0x0008cc0601007387 */ /* 0x0007e20000100800 */
[----:B0-----:R-:W-:Y:S02]  /*d6d0*/  LEA.HI.X.SX32 R12, R16, R2, 0x1, P3 ;  /* 0x00000002100c7211 */ /* 0x001fe400018f0eff */
[----:B-1----:R-:W-:-:S03]  /*d6e0*/  LEA R11, P3, R7, R0, 0x1 ;  /* 0x00000000070b7211 */ /* 0x002fc600078608ff */
[----:B------:R0:W-:Y:S01]  /*d6f0*/  STL [R1+0x898], R12 ;  /* 0x0008980c01007387 */ /* 0x0001e20000100800 */
[----:B---3--:R-:W-:-:S03]  /*d700*/  LEA.HI.X.SX32 R6, R18, R2, 0x1, P2 ;  /* 0x0000000212067211 */ /* 0x008fc600010f0eff */
[----:B------:R1:W-:Y:S04]  /*d710*/  STL [R1+0x8d4], R11 ;  /* 0x0008d40b01007387 */ /* 0x0003e80000100800 */
[----:B------:R3:W-:Y:S01]  /*d720*/  STL [R1+0x8a0], R6 ;  /* 0x0008a00601007387 */ /* 0x0007e20000100800 */
[----:B0-----:R-:W-:Y:S02]  /*d730*/  LEA R12, P2, R8, R0, 0x1 ;  /* 0x00000000080c7211 */ /* 0x001fe400078408ff */
[----:B-1----:R-:W-:-:S03]  /*d740*/  LEA.HI.X.SX32 R11, R20, R2, 0x1, P1 ;  /* 0x00000002140b7211 */ /* 0x002fc600008f0eff */
[----:B------:R0:W-:Y:S01]  /*d750*/  STL [R1+0x8d8], R12 ;  /* 0x0008d80c01007387 */ /* 0x0001e20000100800 */
[----:B---3--:R-:W-:-:S03]  /*d760*/  LEA R6, P1, R10, R0, 0x1 ;  /* 0x000000000a067211 */ /* 0x008fc600078208ff */
[----:B------:R1:W-:Y:S01]  /*d770*/  STL [R1+0x8a8], R11 ;  /* 0x0008a80b01007387 */ /* 0x0003e20000100800 */
[----:B------:R-:W-:-:S03]  /*d780*/  IMAD R13, R13, UR7, RZ ;  /* 0x000000070d0d7c24 */ /* 0x000fc6000f8e02ff */
[----:B------:R3:W-:Y:S01]  /*d790*/  STL [R1+0x8dc], R6 ;  /* 0x0008dc0601007387 */ /* 0x0007e20000100800 */
[----:B0-----:R-:W-:Y:S01]  /*d7a0*/  LEA.HI.X.SX32 R12, R22, R2, 0x1, P0 ;  /* 0x00000002160c7211 */ /* 0x001fe200000f0eff */
[----:B------:R-:W-:Y:S01]  /*d7b0*/  IMAD R17, R17, UR7, RZ ;  /* 0x0000000711117c24 */ /* 0x000fe2000f8e02ff */
[----:B-1----:R-:W-:Y:S01]  /*d7c0*/  LEA R11, P0, R27, R0, 0x1 ;  /* 0x000000001b0b7211 */ /* 0x002fe200078008ff */
[----:B------:R-:W-:Y:S01]  /*d7d0*/  IMAD R19, R19, UR7, RZ ;  /* 0x0000000713137c24 */ /* 0x000fe2000f8e02ff */
[----:B---3--:R-:W-:Y:S01]  /*d7e0*/  LEA.HI.X.SX32 R6, R26, R2, 0x1, P6 ;  /* 0x000000021a067211 */ /* 0x008fe200030f0eff */
[----:B------:R0:W-:Y:S04]  /*d7f0*/  STL [R1+0x8b0], R12 ;  /* 0x0008b00c01007387 */ /* 0x0001e80000100800 */
[----:B------:R1:W-:Y:S01]  /*d800*/  STL [R1+0x8e0], R11 ;  /* 0x0008e00b01007387 */ /* 0x0003e20000100800 */
[----:B------:R-:W-:-:S03]  /*d810*/  IMAD R3, R3, UR7, RZ ;  /* 0x0000000703037c24 */ /* 0x000fc6000f8e02ff */
[----:B------:R3:W-:Y:S01]  /*d820*/  STL [R1+0x8b8], R6 ;  /* 0x0008b80601007387 */ /* 0x0007e20000100800 */
[----:B0-----:R-:W-:Y:S02]  /*d830*/  LEA R12, P6, R13, R0, 0x1 ;  /* 0x000000000d0c7211 */ /* 0x001fe400078c08ff */
[-C--:B-1----:R-:W-:Y:S02]  /*d840*/  LEA.HI.X.SX32 R11, R4, R2.reuse, 0x1, P5 ;  /* 0x00000002040b7211 */ /* 0x082fe400028f0eff */
[----:B------:R-:W-:Y:S02]  /*d850*/  LEA.HI.X.SX32 R4, R5, R2, 0x1, P4 ;  /* 0x0000000205047211 */ /* 0x000fe400020f0eff */
[-C--:B---3--:R-:W-:Y:S01]  /*d860*/  LEA R6, P5, R17, R0.reuse, 0x1 ;  /* 0x0000000011067211 */ /* 0x088fe200078a08ff */
[----:B------:R-:W-:Y:S01]  /*d870*/  STL [R1+0x8e4], R12 ;  /* 0x0008e40c01007387 */ /* 0x000fe20000100800 */
[----:B------:R-:W-:-:S03]  /*d880*/  LEA R5, P4, R19, R0, 0x1 ;  /* 0x0000000013057211 */ /* 0x000fc600078808ff */
[----:B------:R-:W-:Y:S04]  /*d890*/  STL [R1+0x8c0], R11 ;  /* 0x0008c00b01007387 */ /* 0x000fe80000100800 */
[----:B------:R0:W-:Y:S04]  /*d8a0*/  STL [R1+0x8e8], R6 ;  /* 0x0008e80601007387 */ /* 0x0001e80000100800 */
[----:B------:R1:W-:Y:S04]  /*d8b0*/  STL [R1+0x8c8], R4 ;  /* 0x0008c80401007387 */ /* 0x0003e80000100800 */
[----:B------:R3:W-:Y:S01]  /*d8c0*/  STL [R1+0x8ec], R5 ;  /* 0x0008ec0501007387 */ /* 0x0007e20000100800 */
[----:B0-----:R-:W-:-:S02]  /*d8d0*/  LEA.HI.X.SX32 R6, R7, R2, 0x1, P3 ;  /* 0x0000000207067211 */ /* 0x001fc400018f0eff */
[----:B-1----:R-:W-:-:S03]  /*d8e0*/  LEA R4, P3, R3, R0, 0x1 ;  /* 0x0000000003047211 */ /* 0x002fc600078608ff */
[----:B------:R-:W-:Y:S01]  /*d8f0*/  STL [R1+0x8d0], R6 ;  /* 0x0008d00601007387 */ /* 0x000fe20000100800 */
[----:B---3--:R-:W-:-:S03]  /*d900*/  LEA.HI.X.SX32 R5, R8, R2, 0x1, P2 ;  /* 0x0000000208057211 */ /* 0x008fc600010f0eff */
[----:B------:R0:W-:Y:S04]  /*d910*/  STL [R1+0x560], R4 ;  /* 0x0005600401007387 */ /* 0x0001e80000100800 */
[----:B------:R1:W-:Y:S01]  /*d920*/  STL [R1+0x548], R5 ;  /* 0x0005480501007387 */ /* 0x0003e20000100800 */
[-C--:B0-----:R-:W-:Y:S02]  /*d930*/  LEA.HI.X.SX32 R4, R10, R2.reuse, 0x1, P1 ;  /* 0x000000020a047211 */ /* 0x081fe400008f0eff */
[----:B-1----:R-:W-:Y:S01]  /*d940*/  LEA.HI.X.SX32 R5, R27, R2, 0x1, P0 ;  /* 0x000000021b057211 */ /* 0x002fe200000f0eff */
[----:B------:R-:W0:Y:S01]  /*d950*/  S2R R6, SR_TID.X ;  /* 0x0000000000067919 */ /* 0x000e220000002100 */
[----:B--2---:R-:W-:-:S05]  /*d960*/  LEA R0, P2, R9, UR10, 0x1 ;  /* 0x0000000a09007c11 */ /* 0x004fca000f8408ff */
[----:B------:R1:W-:Y:S04]  /*d970*/  STL [R1+0x33c], R0 ;  /* 0x00033c0001007387 */ /* 0x0003e80000100800 */
[----:B------:R2:W-:Y:S01]  /*d980*/  STL [R1+0x54c], R4 ;  /* 0x00054c0401007387 */ /* 0x0005e20000100800 */
[----:B-1----:R-:W-:-:S03]  /*d990*/  LEA.HI.X.SX32 R0, R13, R2, 0x1, P6 ;  /* 0x000000020d007211 */ /* 0x002fc600030f0eff */
[----:B------:R-:W-:Y:S01]  /*d9a0*/  STL [R1+0x550], R5 ;  /* 0x0005500501007387 */ /* 0x000fe20000100800 */
[----:B--2---:R-:W-:-:S03]  /*d9b0*/  LEA.HI.X.SX32 R4, R17, R2, 0x1, P5 ;  /* 0x0000000211047211 */ /* 0x004fc600028f0eff */
[----:B------:R1:W-:Y:S04]  /*d9c0*/  STL [R1+0x554], R0 ;  /* 0x0005540001007387 */ /* 0x0003e80000100800 */
[----:B------:R-:W-:Y:S01]  /*d9d0*/  STL [R1+0x558], R4 ;  /* 0x0005580401007387 */ /* 0x000fe20000100800 */
[-C--:B-1----:R-:W-:Y:S02]  /*d9e0*/  LEA.HI.X.SX32 R0, R19, R2.reuse, 0x1, P4 ;  /* 0x0000000213007211 */ /* 0x082fe400020f0eff */
[----:B------:R-:W-:Y:S02]  /*d9f0*/  LEA.HI.X.SX32 R2, R3, R2, 0x1, P3 ;  /* 0x0000000203027211 */ /* 0x000fe400018f0eff */
[----:B------:R-:W-:Y:S01]  /*da00*/  LEA.HI.X.SX32 R3, R9, UR11, 0x1, P2 ;  /* 0x0000000b09037c11 */ /* 0x000fe200090f0eff */
[----:B------:R-:W-:Y:S04]  /*da10*/  STL [R1+0x55c], R0 ;  /* 0x00055c0001007387 */ /* 0x000fe80000100800 */
[----:B------:R1:W-:Y:S04]  /*da20*/  STL [R1+0x34c], R2 ;  /* 0x00034c0201007387 */ /* 0x0003e80000100800 */
[----:B------:R-:W-:Y:S04]  /*da30*/  STL [R1+0x338], R3 ;  /* 0x0003380301007387 */ /* 0x000fe80000100800 */
[----:B------:R-:W-:Y:S01]  /*da40*/  STL [R1+0x348], RZ ;  /* 0x000348ff01007387 */ /* 0x000fe20000100800 */
[----:B-1----:R-:W1:Y:S03]  /*da50*/  LDC R2, c[0x0][0x238] ;  /* 0x00008e00ff027b82 */ /* 0x002e660000000800 */
[----:B------:R-:W-:Y:S04]  /*da60*/  STL [R1+0x2d0], RZ ;  /* 0x0002d0ff01007387 */ /* 0x000fe80000100800 */
        /* <DEDUP_REMOVED lines=91> */
[----:B------:R-:W-:Y:S01]  /*e020*/  STL [R1+0xe0], RZ ;  /* 0x0000e0ff01007387 */ /* 0x000fe20000100800 */
[----:B0-----:R-:W-:-:S03]  /*e030*/  IMAD.SHL.U32 R0, R6, 0x20, RZ ;  /* 0x0000002006007824 */ /* 0x001fc600078e00ff */
[----:B------:R-:W-:Y:S04]  /*e040*/  STL [R1+0xe4], RZ ;  /* 0x0000e4ff01007387 */ /* 0x000fe80000100800 */
[----:B------:R-:W-:Y:S04]  /*e050*/  STL [R1+0xe8], RZ ;  /* 0x0000e8ff01007387 */ /* 0x000fe80000100800 */
[----:B------:R-:W-:Y:S04]  /*e060*/  STL [R1+0xec], RZ ;  /* 0x0000ecff01007387 */ /* 0x000fe80000100800 */
[----:B------:R-:W-:Y:S04]  /*e070*/  STL [R1+0xd0], RZ ;  /* 0x0000d0ff01007387 */ /* 0x000fe80000100800 */
[----:B------:R-:W-:Y:S01]  /*e080*/  STL [R1+0xd4], RZ ;  /* 0x0000d4ff01007387 */ /* 0x000fe20000100800 */
[----:B------:R-:W-:-:S03]  /*e090*/  LOP3.LUT R0, R0, 0x400, RZ, 0xc0, !PT ;  /* 0x0000040000007812 */ /* 0x000fc600078ec0ff */
[----:B------:R-:W-:Y:S01]  /*e0a0*/  STL [R1+0xd8], RZ ;  /* 0x0000d8ff01007387 */ /* 0x000fe20000100800 */
[----:B-1----:R-:W-:-:S03]  /*e0b0*/  IMAD R29, R2, 0x39, RZ ;  /* 0x00000039021d7824 */ /* 0x002fc600078e02ff */
[----:B------:R-:W-:Y:S04]  /*e0c0*/  STL [R1+0xdc], RZ ;  /* 0x0000dcff01007387 */ /* 0x000fe80000100800 */
[----:B------:R-:W-:Y:S01]  /*e0d0*/  STL [R1+0xc0], RZ ;  /* 0x0000c0ff01007387 */ /* 0x000fe20000100800 */
[----:B------:R-:W-:-:S03]  /*e0e0*/  IMAD R27, R2, 0x37, RZ ;  /* 0x00000037021b7824 */ /* 0x000fc600078e02ff */
[----:B------:R-:W-:Y:S01]  /*e0f0*/  STL [R1+0xc4], RZ ;  /* 0x0000c4ff01007387 */ /* 0x000fe20000100800 */
[----:B------:R-:W-:-:S03]  /*e100*/  IMAD R25, R2, 0x35, RZ ;  /* 0x0000003502197824 */ /* 0x000fc600078e02ff */
[----:B------:R-:W-:Y:S01]  /*e110*/  STL [R1+0xc8], RZ ;  /* 0x0000c8ff01007387 */ /* 0x000fe20000100800 */
[----:B------:R-:W-:-:S03]  /*e120*/  IMAD R23, R2, 0x33, RZ ;  /* 0x0000003302177824 */ /* 0x000fc600078e02ff */
[----:B------:R-:W-:Y:S01]  /*e130*/  STL [R1+0xcc], RZ ;  /* 0x0000ccff01007387 */ /* 0x000fe20000100800 */
[----:B------:R-:W-:-:S03]  /*e140*/  IMAD R21, R2, 0x31, RZ ;  /* 0x0000003102157824 */ /* 0x000fc600078e02ff */
[----:B------:R-:W-:Y:S04]  /*e150*/  STL [R1+0xb0], RZ ;  /* 0x0000b0ff01007387 */ /* 0x000fe80000100800 */
[----:B------:R-:W-:Y:S01]  /*e160*/  STL [R1+0xb4], RZ ;  /* 0x0000b4ff01007387 */ /* 0x000fe20000100800 */
[----:B------:R-:W-:-:S03]  /*e170*/  IMAD R19, R2, 0x2f, RZ ;  /* 0x0000002f02137824 */ /* 0x000fc600078e02ff */
[----:B------:R-:W-:Y:S04]  /*e180*/  STL [R1+0x964], R0 ;  /* 0x0009640001007387 */ /* 0x000fe80000100800 */
[----:B------:R0:W-:Y:S04]  /*e190*/  STL [R1+0x980], R29 ;  /* 0x0009801d01007387 */ /* 0x0001e80000100800 */
[----:B------:R-:W-:Y:S04]  /*e1a0*/  STL [R1+0x984], R27 ;  /* 0x0009841b01007387 */ /* 0x000fe80000100800 */
[----:B------:R1:W-:Y:S01]  /*e1b0*/  STL [R1+0x988], R25 ;  /* 0x0009881901007387 */ /* 0x0003e20000100800 */
[----:B0-----:R-:W-:-:S03]  /*e1c0*/  IMAD R29, R2, 0x62, RZ ;  /* 0x00000062021d7824 */ /* 0x001fc600078e02ff */
[----:B------:R-:W-:Y:S04]  /*e1d0*/  STL [R1+0x98c], R23 ;  /* 0x00098c1701007387 */ /* 0x000fe80000100800 */
[----:B------:R0:W-:Y:S01]  /*e1e0*/  STL [R1+0x990], R21 ;  /* 0x0009901501007387 */ /* 0x0001e20000100800 */
[----:B-1----:R-:W1:Y:S03]  /*e1f0*/  LDC R25, c[0x0][0x230] ;  /* 0x00008c00ff197b82 */ /* 0x002e660000000800 */
[----:B------:R2:W-:Y:S04]  /*e200*/  STL [R1+0x994], R29 ;  /* 0x0009941d01007387 */ /* 0x0005e80000100800 */
[----:B------:R3:W-:Y:S01]  /*e210*/  STL [R1+0x998], R19 ;  /* 0x0009981301007387 */ /* 0x0007e20000100800 */
[----:B------:R-:W-:Y:S01]  /*e220*/  IMAD R27, R2, 0x5e, RZ ;  /* 0x0000005e021b7824 */ /* 0x000fe200078e02ff */
[----:B0-----:R-:W0:Y:S02]  /*e230*/  LDC R21, c[0x0][0x238] ;  /* 0x00008e00ff157b82 */ /* 0x001e240000000800 */
[----:B------:R-:W4:Y:S01]  /*e240*/  LDL R23, [R1+0x33c] ;  /* 0x00033c0001177983 */ /* 0x000f220000100800 */
[----:B--2---:R-:W-:-:S02]  /*e250*/  IMAD.MOV.U32 R29, RZ, RZ, R0 ;  /* 0x000000ffff1d7224 */ /* 0x004fc400078e0000 */
[----:B-1----:R-:W-:-:S05]  /*e260*/  VIADD R25, R25, 0x3f ;  /* 0x0000003f19197836 */ /* 0x002fca0000000000 */
[----:B------:R-:W-:-:S04]  /*e270*/  SHF.R.S32.HI R0, RZ, 0x1f, R25 ;  /* 0x0000001fff007819 */ /* 0x000fc80000011419 */
[----:B------:R-:W-:Y:S01]  /*e280*/  LEA.HI R25, R0, R25, RZ, 0x6 ;  /* 0x0000001900197211 */ /* 0x000fe200078f30ff */
[C---:B------:R-:W-:Y:S02]  /*e290*/  IMAD R17, R2.reuse, 0x2d, RZ ;  /* 0x0000002d02117824 */ /* 0x040fe400078e02ff */
[C---:B------:R-:W-:Y:S02]  /*e2a0*/  IMAD R15, R2.reuse, 0x2b, RZ ;  /* 0x0000002b020f7824 */ /* 0x040fe400078e02ff */
[C---:B------:R-:W-:Y:S02]  /*e2b0*/  IMAD R28, R2.reuse, 0x56, RZ ;  /* 0x00000056021c7824 */ /* 0x040fe400078e02ff */
[C---:B------:R-:W-:Y:S02]  /*e2c0*/  IMAD R13, R2.reuse, 0x29, RZ ;  /* 0x00000029020d7824 */ /* 0x040fe400078e02ff */
[C---:B------:R-:W-:Y:S02]  /*e2d0*/  IMAD R26, R2.reuse, 0x52, RZ ;  /* 0x00000052021a7824 */ /* 0x040fe400078e02ff */
[----:B------:R-:W-:-:S02]  /*e2e0*/  IMAD R11, R2, 0x27, RZ ;  /* 0x00000027020b7824 */ /* 0x000fc400078e02ff */
        /* <DEDUP_REMOVED lines=14> */
[----:B------:R-:W-:Y:S01]  /*e3d0*/  IMAD.SHL.U32 R3, R2, 0x40, RZ ;  /* 0x0000004002037824 */ /* 0x000fe200078e00ff */
[----:B------:R-:W-:Y:S02]  /*e3e0*/  SHF.R.S32.HI R2, RZ, 0x6, R25 ;  /* 0x00000006ff027819 */ /* 0x000fe40000011419 */
[----:B------:R-:W1:Y:S02]  /*e3f0*/  S2R R25, SR_TID.X ;  /* 0x0000000000197919 */ /* 0x000e640000002100 */
[----:B------:R-:W-:Y:S02]  /*e400*/  SHF.R.S32.HI R0, RZ, 0x1f, R3 ;  /* 0x0000001fff007819 */ /* 0x000fe40000011403 */
[----:B------:R-:W2:Y:S02]  /*e410*/  LDC R2, c[0x0][0x238] ;  /* 0x00008e00ff027b82 */ /* 0x000ea40000000800 */
[----:B------:R-:W-:Y:S01]  /*e420*/  SHF.L.U64.HI R0, R3, 0x1, R0 ;  /* 0x0000000103007819 */ /* 0x000fe20000010200 */
[----:B0-----:R-:W-:Y:S01]  /*e430*/  IMAD R21, R21, 0x7a, RZ ;  /* 0x0000007a15157824 */ /* 0x001fe200078e02ff */
[C---:B-1----:R-:W-:Y:S01]  /*e440*/  LOP3.LUT R3, R25.reuse, 0x7, RZ, 0xc0, !PT ;  /* 0x0000000719037812 */ /* 0x042fe200078ec0ff */
[----:B---3--:R-:W-:-:S03]  /*e450*/  IMAD.SHL.U32 R19, R25, 0x2, RZ ;  /* 0x0000000219137824 */ /* 0x008fc600078e00ff */
[----:B------:R-:W0:Y:S01]  /*e460*/  LDC R25, c[0x0][0x238] ;  /* 0x00008e00ff197b82 */ /* 0x000e220000000800 */
[----:B--2---:R-:W-:Y:S02]  /*e470*/  IMAD R2, R2, 0x7e, RZ ;  /* 0x0000007e02027824 */ /* 0x004fe400078e02ff */
[----:B------:R-:W-:Y:S01]  /*e480*/  IMAD R3, R3, 0x90, RZ ;  /* 0x0000009003037824 */ /* 0x000fe200078e02ff */
[----:B------:R1:W-:Y:S04]  /*e490*/  STL [R1+0x978], R0 ;  /* 0x0009780001007387 */ /* 0x0003e80000100800 */
[----:B------:R-:W-:-:S04]  /*e4a0*/  LOP3.LUT R3, R3, 0x30, R19, 0x78, !PT ;  /* 0x0000003003037812 */ /* 0x000fc800078e7813 */
[----:B------:R-:W-:Y:S01]  /*e4b0*/  LOP3.LUT R3, R3, R29, RZ, 0xfc, !PT ;  /* 0x0000001d03037212 */ /* 0x000fe200078efcff */
[----:B-1----:R-:W2:Y:S04]  /*e4c0*/  LDL R0, [R1+0x338] ;  /* 0x0003380001007983 */ /* 0x002ea80000100800 */
[----:B------:R-:W3:Y:S04]  /*e4d0*/  LDL.LU R19, [R1+0x998] ;  /* 0x0009980001137983 */ /* 0x000ee80000300800 */
[----:B------:R-:W3:Y:S01]  /*e4e0*/  LDL.LU R29, [R1+0x994] ;  /* 0x00099400011d7983 */ /* 0x000ee20000300800 */
[----:B0-----:R-:W-:Y:S01]  /*e4f0*/  IMAD R25, R25, 0x76, RZ ;  /* 0x0000007619197824 */ /* 0x001fe200078e02ff */
[----:B----4-:R-:W-:-:S02]  /*e500*/  IADD3 R2, P0, R2, R23, RZ ;  /* 0x0000001702027210 */ /* 0x010fc40007f1e0ff */
[----:B------:R-:W-:-:S03]  /*e510*/  IADD3 R21, P5, R21, R23, RZ ;  /* 0x0000001715157210 */ /* 0x000fc60007fbe0ff */
[----:B------:R0:W-:Y:S04]  /*e520*/  STL [R1+0x354], R2 ;  /* 0x0003540201007387 */ /* 0x0001e80000100800 */
[----:B------:R-:W-:Y:S01]  /*e530*/  STL [R1+0x364], R21 ;  /* 0x0003641501007387 */ /* 0x000fe20000100800 */
[----:B0-----:R-:W-:Y:S02]  /*e540*/  IADD3 R2, P1, R25, R23, RZ ;  /* 0x0000001719027210 */ /* 0x001fe40007f3e0ff */
[----:B------:R-:W0:Y:S03]  /*e550*/  LDC R25, c[0x0][0x238] ;  /* 0x00008e00ff197b82 */ /* 0x000e260000000800 */
[----:B------:R1:W-:Y:S04]  /*e560*/  STL [R1+0x374], R2 ;  /* 0x0003740201007387 */ /* 0x0003e80000100800 */
[----:B------:R-:W-:Y:S01]  /*e570*/  STL [R1+0x320], R3 ;  /* 0x0003200301007387 */ /* 0x000fe20000100800 */
[----:B------:R-:W4:Y:S03]  /*e580*/  LDC R23, c[0x0][0x238] ;  /* 0x00008e00ff177b82 */ /* 0x000f260000000800 */
[----:B------:R1:W-:Y:S05]  /*e590*/  STL [R1+0x97c], R3 ;  /* 0x00097c0301007387 */ /* 0x0003ea0000100800 */
[----:B-1----:R-:W1:Y:S01]  /*e5a0*/  LDC R2, c[0x0][0x238] ;  /* 0x00008e00ff027b82 */ /* 0x002e620000000800 */
[----:B------:R-:W2:Y:S01]  /*e5b0*/  LDL R3, [R1+0x33c] ;  /* 0x00033c0001037983 */ /* 0x000ea20000100800 */
[----:B0-----:R-:W-:-:S02]  /*e5c0*/  IMAD R25, R25, 0x72, RZ ;  /* 0x0000007219197824 */ /* 0x001fc400078e02ff */
[----:B----4-:R-:W-:Y:S02]  /*e5d0*/  IMAD R23, R23, 0x6a, RZ ;  /* 0x0000006a17177824 */ /* 0x010fe400078e02ff */
[----:B-1----:R-:W-:Y:S01]  /*e5e0*/  IMAD R2, R2, 0x66, RZ ;  /* 0x0000006602027824 */ /* 0x002fe200078e02ff */
[-C--:B--2---:R-:W-:Y:S02]  /*e5f0*/  IADD3 R21, P2, R25, R3.reuse, RZ ;  /* 0x0000000319157210 */ /* 0x084fe40007f5e0ff */
[----:B------:R-:W0:Y:S03]  /*e600*/  LDC R25, c[0x0][0x238] ;  /* 0x00008e00ff197b82 */ /* 0x000e260000000800 */
[----:B------:R1:W-:Y:S05]  /*e610*/  STL [R1+0x384], R21 ;  /* 0x0003841501007387 */ /* 0x0003ea0000100800 */
[----:B-1----:R-:W1:Y:S01]  /*e620*/  LDC R21, c[0x0][0x238] ;  /* 0x00008e00ff157b82 */ /* 0x002e620000000800 */
[----:B------:R-:W-:-:S02]  /*e630*/  IADD3 R23, P4, R23, R3, RZ ;  /* 0x0000000317177210 */ /* 0x000fc40007f9e0ff */
[----:B------:R-:W-:Y:S01]  /*e640*/  IADD3 R2, P6, R2, R3, RZ ;  /* 0x0000000302027210 */ /* 0x000fe20007fde0ff */
[----:B0-----:R-:W-:Y:S02]  /*e650*/  IMAD R25, R25, 0x3f, RZ ;  /* 0x0000003f19197824 */ /* 0x001fe400078e02ff */
[----:B-1----:R-:W-:-:S05]  /*e660*/  IMAD R21, R21, 0x6e, RZ ;  /* 0x0000006e15157824 */ /* 0x002fca00078e02ff */
[----:B------:R-:W-:Y:S02]  /*e670*/  IADD3 R21, P3, R21, R3, RZ ;  /* 0x0000000315157210 */ /* 0x000fe40007f7e0ff */
[----:B------:R-:W-:-:S03]  /*e680*/  LEA.HI.X.SX32 R25, R25, R0, 0x1, P0 ;  /* 0x0000000019197211 */ /* 0x000fc600000f0eff */
[----:B------:R0:W-:Y:S01]  /*e690*/  STL [R1+0x394], R21 ;  /* 0x0003941501007387 */ /* 0x0001e20000100800 */
[----:B---3--:R-:W-:-:S03]  /*e6a0*/  IADD3 R29, P0, R29, R3, RZ ;  /* 0x000000031d1d7210 */ /* 0x008fc60007f1e0ff */
[----:B0-----:R-:W2:Y:S04]  /*e6b0*/  LDL.LU R21, [R1+0x990] ;  /* 0x0009900001157983 */ /* 0x001ea80000300800 */
[----:B------:R0:W-:Y:S04]  /*e6c0*/  STL [R1+0x3a4], R23 ;  /* 0x0003a41701007387 */ /* 0x0001e80000100800 */
[----:B0-----:R-:W3:Y:S04]  /*e6d0*/  LDL.LU R23, [R1+0x98c] ;  /* 0x00098c0001177983 */ /* 0x001ee80000300800 */
[----:B------:R0:W-:Y:S04]  /*e6e0*/  STL [R1+0x3b4], R2 ;  /* 0x0003b40201007387 */ /* 0x0001e80000100800 */
[----:B------:R1:W-:Y:S04]  /*e6f0*/  STL [R1+0x350], R25 ;  /* 0x0003501901007387 */ /* 0x0003e80000100800 */
[----:B------:R4:W-:Y:S01]  /*e700*/  STL [R1+0x3c4], R29 ;  /* 0x0003c41d01007387 */ /* 0x0009e20000100800 */
[----:B0-----:R-:W0:Y:S08]  /*e710*/  LDC R2, c[0x0][0x238] ;  /* 0x00008e00ff027b82 */ /* 0x001e300000000800 */
[----:B-1----:R-:W1:Y:S08]  /*e720*/  LDC R25, c[0x0][0x238] ;  /* 0x00008e00ff197b82 */ /* 0x002e700000000800 */
[----:B----4-:R-:W4:Y:S01]  /*e730*/  LDC R29, c[0x0][0x238] ;  /* 0x00008e00ff1d7b82 */ /* 0x010f220000000800 */
[----:B-1----:R-:W-:-:S05]  /*e740*/  IMAD R25, R25, 0x3d, RZ ;  /* 0x0000003d19197824 */ /* 0x002fca00078e02ff */
[----:B------:R-:W-:Y:S01]  /*e750*/  LEA.HI.X.SX32 R25, R25, R0, 0x1, P5 ;  /* 0x0000000019197211 */ /* 0x000fe200028f0eff */
[----:B----4-:R-:W-:Y:S01]  /*e760*/  IMAD R29, R29, 0x3b, RZ ;  /* 0x0000003b1d1d7824 */ /* 0x010fe200078e02ff */
[----:B------:R-:W-:-:S03]  /*e770*/  IADD3 R27, P5, R27, R3, RZ ;  /* 0x000000031b1b7210 */ /* 0x000fc60007fbe0ff */
[----:B------:R1:W-:Y:S01]  /*e780*/  STL [R1+0x360], R25 ;  /* 0x0003601901007387 */ /* 0x0003e20000100800 */
[----:B------:R-:W-:-:S03]  /*e790*/  LEA.HI.X.SX32 R29, R29, R0, 0x1, P1 ;  /* 0x000000001d1d7211 */ /* 0x000fc600008f0eff */
[----:B-1----:R-:W4:Y:S04]  /*e7a0*/  LDL.LU R25, [R1+0x988] ;  /* 0x0009880001197983 */ /* 0x002f280000300800 */
[----:B------:R1:W-:Y:S04]  /*e7b0*/  STL [R1+0x3d4], R27 ;  /* 0x0003d41b01007387 */ /* 0x0003e80000100800 */
[----:B-1----:R-:W4:Y:S04]  /*e7c0*/  LDL.LU R27, [R1+0x984] ;  /* 0x00098400011b7983 */ /* 0x002f280000300800 */
[----:B------:R1:W-:Y:S04]  /*e7d0*/  STL [R1+0x370], R29 ;  /* 0x0003701d01007387 */ /* 0x0003e80000100800 */
[----:B-1----:R-:W4:Y:S01]  /*e7e0*/  LDL.LU R29, [R1+0x980] ;  /* 0x00098000011d7983 */ /* 0x002f220000300800 */
[----:B0-----:R-:W-:-:S05]  /*e7f0*/  IMAD R2, R2, 0x5a, RZ ;  /* 0x0000005a02027824 */ /* 0x001fca00078e02ff */
[----:B------:R-:W-:-:S05]  /*e800*/  IADD3 R2, P1, R2, R3, RZ ;  /* 0x0000000302027210 */ /* 0x000fca0007f3e0ff */
[----:B------:R0:W-:Y:S01]  /*e810*/  STL [R1+0x3e4], R2 ;  /* 0x0003e40201007387 */ /* 0x0001e20000100800 */
[-C--:B------:R-:W-:Y:S01]  /*e820*/  LEA.HI.X.SX32 R19, R19, R0.reuse, 0x1, P5 ;  /* 0x0000000013137211 */ /* 0x080fe200028f0eff */
[----:B0-----:R-:W0:Y:S01]  /*e830*/  LDC R2, c[0x0][0x238] ;  /* 0x00008e00ff027b82 */ /* 0x001e220000000800 */
[-C--:B------:R-:W-:Y:S02]  /*e840*/  IADD3 R18, P5, R18, R3.reuse, RZ ;  /* 0x0000000312127210 */ /* 0x080fe40007fbe0ff */
[-C--:B------:R-:W-:Y:S02]  /*e850*/  LEA.HI.X.SX32 R17, R17, R0.reuse, 0x1, P1 ;  /* 0x0000000011117211 */ /* 0x080fe400008f0eff */
[-C--:B------:R-:W-:Y:S02]  /*e860*/  IADD3 R16, P1, R16, R3.reuse, RZ ;  /* 0x0000000310107210 */ /* 0x080fe40007f3e0ff */
[----:B------:R-:W-:Y:S02]  /*e870*/  LEA.HI.X.SX32 R5, R5, R0, 0x1, P5 ;  /* 0x0000000005057211 */ /* 0x000fe400028f0eff */
[----:B------:R-:W-:-:S02]  /*e880*/  IADD3 R6, P5, R6, R3, RZ ;  /* 0x0000000306067210 */ /* 0x000fc40007fbe0ff */
[-C--:B--2---:R-:W-:Y:S02]  /*e890*/  LEA.HI.X.SX32 R21, R21, R0.reuse, 0x1, P0 ;  /* 0x0000000015157211 */ /* 0x084fe400000f0eff */
[-C--:B------:R-:W-:Y:S02]  /*e8a0*/  IADD3 R20, P0, R20, R3.reuse, RZ ;  /* 0x0000000314147210 */ /* 0x080fe40007f1e0ff */
[----:B---3--:R-:W-:Y:S02]  /*e8b0*/  LEA.HI.X.SX32 R23, R23, R0, 0x1, P6 ;  /* 0x0000000017177211 */ /* 0x008fe400030f0eff */
[----:B------:R-:W-:-:S04]  /*e8c0*/  IADD3 R22, P6, R22, R3, RZ ;  /* 0x0000000316167210 */ /* 0x000fc80007fde0ff */
[-C--:B------:R-:W-:Y:S02]  /*e8d0*/  LEA.HI.X.SX32 R9, R9, R0.reuse, 0x1, P6 ;  /* 0x0000000009097211 */ /* 0x080fe400030f0eff */
[-C--:B------:R-:W-:Y:S02]  /*e8e0*/  IADD3 R4, P6, R4, R3.reuse, RZ ;  /* 0x0000000304047210 */ /* 0x080fe40007fde0ff */
[-C--:B------:R-:W-:Y:S02]  /*e8f0*/  LEA.HI.X.SX32 R8, R8, R0.reuse, 0x1, P0 ;  /* 0x0000000008087211 */ /* 0x080fe400000f0eff */
[-C--:B----4-:R-:W-:Y:S02]  /*e900*/  LEA.HI.X.SX32 R25, R25, R0.reuse, 0x1, P4 ;  /* 0x0000000019197211 */ /* 0x090fe400020f0eff */
[----:B------:R-:W-:Y:S02]  /*e910*/  IADD3 R24, P4, R24, R3, RZ ;  /* 0x0000000318187210 */ /* 0x000fe40007f9e0ff */
[----:B------:R-:W-:-:S02]  /*e920*/  LEA.HI.X.SX32 R27, R27, R0, 0x1, P3 ;  /* 0x000000001b1b7211 */ /* 0x000fc400018f0eff */
[-C--:B------:R-:W-:Y:S02]  /*e930*/  IADD3 R26, P3, R26, R3.reuse, RZ ;  /* 0x000000031a1a7210 */ /* 0x080fe40007f7e0ff */
[----:B------:R-:W-:Y:S02]  /*e940*/  LEA.HI.X.SX32 R29, R29, R0, 0x1, P2 ;  /* 0x000000001d1d7211 */ /* 0x000fe400010f0eff */
[----:B------:R-:W-:-:S03]  /*e950*/  IADD3 R28, P2, R28, R3, RZ ;  /* 0x000000031c1c7210 */ /* 0x000fc60007f5e0ff */
[----:B------:R-:W-:Y:S04]  /*e960*/  STL [R1+0x380], R29 ;  /* 0x0003801d01007387 */ /* 0x000fe80000100800 */
[----:B------:R-:W-:Y:S04]  /*e970*/  STL [R1+0x3f4], R28 ;  /* 0x0003f41c01007387 */ /* 0x000fe80000100800 */
[----:B------:R-:W-:Y:S04]  /*e980*/  STL [R1+0x390], R27 ;  /* 0x0003901b01007387 */ /* 0x000fe80000100800 */
[----:B------:R-:W-:Y:S04]  /*e990*/  STL [R1+0x404], R26 ;  /* 0x0004041a01007387 */ /* 0x000fe80000100800 */
[----:B------:R-:W-:Y:S04]  /*e9a0*/  STL [R1+0x3a0], R25 ;  /* 0x0003a01901007387 */ /* 0x000fe80000100800 */
[----:B------:R-:W-:Y:S01]  /*e9b0*/  STL [R1+0x414], R24 ;  /* 0x0004141801007387 */ /* 0x000fe20000100800 */
[----:B------:R-:W-:-:S03]  /*e9c0*/  LEA.HI.X.SX32 R15, R15, R0, 0x1, P2 ;  /* 0x000000000f0f7211 */ /* 0x000fc600010f0eff */
[----:B------:R-:W-:Y:S01]  /*e9d0*/  STL [R1+0x3b0], R23 ;  /* 0x0003b01701007387 */ /* 0x000fe20000100800 */
[----:B------:R-:W-:-:S03]  /*e9e0*/  IADD3 R14, P2, R14, R3, RZ ;  /* 0x000000030e0e7210 */ /* 0x000fc60007f5e0ff */
        /* <DEDUP_REMOVED lines=8> */
[----:B------:R-:W-:Y:S04]  /*ea70*/  STL [R1+0x444], R18 ;  /* 0x0004441201007387 */ /* 0x000fe80000100800 */
        /* <DEDUP_REMOVED lines=9> */
[----:B------:R0:W-:Y:S04]  /*eb10*/  STL [R1+0x3dc], R4 ;  /* 0x0003dc0401007387 */ /* 0x0001e80000100800 */
[----:B------:R1:W-:Y:S01]  /*eb20*/  STL [R1+0x430], R8 ;  /* 0x0004300801007387 */ /* 0x0003e20000100800 */
[----:B0-----:R-:W-:-:S05]  /*eb30*/  IMAD R4, R2, 0x3e, RZ ;  /* 0x0000003e02047824 */ /* 0x001fca00078e02ff */
[----:B-1----:R-:W-:-:S05]  /*eb40*/  IADD3 R8, P0, R4, R3, RZ ;  /* 0x0000000304087210 */ /* 0x002fca0007f1e0ff */
[----:B------:R-:W-:Y:S04]  /*eb50*/  STL [R1+0x454], R8 ;  /* 0x0004540801007387 */ /* 0x000fe80000100800 */
[----:B------:R0:W-:Y:S04]  /*eb60*/  STL [R1+0x440], R5 ;  /* 0x0004400501007387 */ /* 0x0001e80000100800 */
[----:B------:R1:W-:Y:S01]  /*eb70*/  STL [R1+0x3fc], R6 ;  /* 0x0003fc0601007387 */ /* 0x0003e20000100800 */
[----:B0-----:R-:W-:Y:S01]  /*eb80*/  IMAD R5, R2, 0x3a, RZ ;  /* 0x0000003a02057824 */ /* 0x001fe200078e02ff */
[----:B-1----:R-:W-:Y:S01]  /*eb90*/  LEA.HI.X.SX32 R6, R4, R0, 0x1, P1 ;  /* 0x0000000004067211 */ /* 0x002fe200008f0eff */
[----:B------:R-:W-:-:S04]  /*eba0*/  IMAD R4, R2, 0x1f, RZ ;  /* 0x0000001f02047824 */ /* 0x000fc800078e02ff */
[----:B------:R0:W-:Y:S01]  /*ebb0*/  STL [R1+0x358], R6 ;  /* 0x0003580601007387 */ /* 0x0001e20000100800 */
[----:B------:R-:W-:Y:S02]  /*ebc0*/  LEA.HI.X.SX32 R4, R4, R0, 0x1, P0 ;  /* 0x0000000004047211 */ /* 0x000fe400000f0eff */
[-C--:B------:R-:W-:Y:S02]  /*ebd0*/  IADD3 R7, P0, R7, R3.reuse, RZ ;  /* 0x0000000307077210 */ /* 0x080fe40007f1e0ff */
[----:B0-----:R-:W-:-:S05]  /*ebe0*/  IADD3 R6, P1, R5, R3, RZ ;  /* 0x0000000305067210 */ /* 0x001fca0007f3e0ff */
[----:B------:R0:W-:Y:S04]  /*ebf0*/  STL [R1+0x464], R6 ;  /* 0x0004640601007387 */ /* 0x0001e80000100800 */
[----:B------:R-:W-:Y:S04]  /*ec00*/  STL [R1+0x450], R4 ;  /* 0x0004500401007387 */ /* 0x000fe80000100800 */
[----:B------:R1:W-:Y:S01]  /*ec10*/  STL [R1+0x41c], R7 ;  /* 0x00041c0701007387 */ /* 0x0003e20000100800 */
[C---:B0-----:R-:W-:Y:S01]  /*ec20*/  IMAD R6, R2.reuse, 0x36, RZ ;  /* 0x0000003602067824 */ /* 0x041fe200078e02ff */
[----:B-1----:R-:W-:Y:S01]  /*ec30*/  LEA.HI.X.SX32 R7, R5, R0, 0x1, P2 ;  /* 0x0000000005077211 */ /* 0x002fe200010f0eff */
[----:B------:R-:W-:-:S02]  /*ec40*/  IMAD R5, R2, 0x1d, RZ ;  /* 0x0000001d02057824 */ /* 0x000fc400078e02ff */
[----:B------:R-:W-:Y:S02]  /*ec50*/  IMAD R4, R2, 0x44, RZ ;  /* 0x0000004402047824 */ /* 0x000fe400078e02ff */
[----:B------:R0:W-:Y:S01]  /*ec60*/  STL [R1+0x378], R7 ;  /* 0x0003780701007387 */ /* 0x0001e20000100800 */
[-C--:B------:R-:W-:Y:S02]  /*ec70*/  LEA.HI.X.SX32 R5, R5, R0.reuse, 0x1, P1 ;  /* 0x0000000005057211 */ /* 0x080fe400008f0eff */
[-C--:B------:R-:W-:Y:S02]  /*ec80*/  IADD3 R4, P1, R4, R3.reuse, RZ ;  /* 0x0000000304047210 */ /* 0x080fe40007f3e0ff */
[C---:B0-----:R-:W-:Y:S02]  /*ec90*/  IADD3 R7, P2, R6.reuse, R3, RZ ;  /* 0x0000000306077210 */ /* 0x041fe40007f5e0ff */
[----:B------:R-:W-:-:S03]  /*eca0*/  LEA.HI.X.SX32 R6, R6, R0, 0x1, P3 ;  /* 0x0000000006067211 */ /* 0x000fc600018f0eff */
[----:B------:R0:W-:Y:S04]  /*ecb0*/  STL [R1+0x474], R7 ;  /* 0x0004740701007387 */ /* 0x0001e80000100800 */
[----:B------:R1:W-:Y:S01]  /*ecc0*/  STL [R1+0x460], R5 ;  /* 0x0004600501007387 */ /* 0x0003e20000100800 */
[----:B0-----:R-:W-:-:S03]  /*ecd0*/  IMAD R7, R2, 0x32, RZ ;  /* 0x0000003202077824 */ /* 0x001fc600078e02ff */
[----:B------:R0:W-:Y:S01]  /*ece0*/  STL [R1+0x43c], R4 ;  /* 0x00043c0401007387 */ /* 0x0001e20000100800 */
[----:B-1----:R-:W-:-:S03]  /*ecf0*/  IMAD R5, R2, 0x1b, RZ ;  /* 0x0000001b02057824 */ /* 0x002fc600078e02ff */
[----:B------:R1:W-:Y:S01]  /*ed00*/  STL [R1+0x398], R6 ;  /* 0x0003980601007387 */ /* 0x0003e20000100800 */
[C---:B0-----:R-:W-:Y:S01]  /*ed10*/  IMAD R4, R2.reuse, 0x78, RZ ;  /* 0x0000007802047824 */ /* 0x041fe200078e02ff */
[----:B-1----:R-:W-:Y:S02]  /*ed20*/  IADD3 R6, P3, R7, R3, RZ ;  /* 0x0000000307067210 */ /* 0x002fe40007f7e0ff */
[-C--:B------:R-:W-:Y:S01]  /*ed30*/  LEA.HI.X.SX32 R5, R5, R0.reuse, 0x1, P2 ;  /* 0x0000000005057211 */ /* 0x080fe200010f0eff */
[----:B------:R-:W-:Y:S02]  /*ed40*/  IMAD R8, R2, 0x2e, RZ ;  /* 0x0000002e02087824 */ /* 0x000fe400078e02ff */
[----:B------:R0:W-:Y:S01]  /*ed50*/  STL [R1+0x484], R6 ;  /* 0x0004840601007387 */ /* 0x0001e20000100800 */
[----:B------:R-:W-:-:S03]  /*ed60*/  LEA.HI.X.SX32 R7, R7, R0, 0x1, P4 ;  /* 0x0000000007077211 */ /* 0x000fc600020f0eff */
[----:B------:R1:W-:Y:S01]  /*ed70*/  STL [R1+0x470], R5 ;  /* 0x0004700501007387 */ /* 0x0003e20000100800 */
[-C--:B0-----:R-:W-:Y:S01]  /*ed80*/  IADD3 R6, P2, R4, R3.reuse, RZ ;  /* 0x0000000304067210 */ /* 0x081fe20007f5e0ff */
[C---:B------:R-:W-:Y:S02]  /*ed90*/  IMAD R4, R2.reuse, 0x68, RZ ;  /* 0x0000006802047824 */ /* 0x040fe400078e02ff */
[----:B-1----:R-:W-:Y:S02]  /*eda0*/  IMAD R5, R2, 0x19, RZ ;  /* 0x0000001902057824 */ /* 0x002fe400078e02ff */
[----:B------:R0:W-:Y:S04]  /*edb0*/  STL [R1+0x36c], R6 ;  /* 0x00036c0601007387 */ /* 0x0001e80000100800 */
[----:B------:R1:W-:Y:S01]  /*edc0*/  STL [R1+0x3b8], R7 ;  /* 0x0003b80701007387 */ /* 0x0003e20000100800 */
[----:B0-----:R-:W-:-:S02]  /*edd0*/  IADD3 R6, P4, R8, R3, RZ ;  /* 0x0000000308067210 */ /* 0x001fc40007f9e0ff */
[----:B-1----:R-:W-:-:S03]  /*ede0*/  LEA.HI.X.SX32 R7, R5, R0, 0x1, P3 ;  /* 0x0000000005077211 */ /* 0x002fc600018f0eff */
[----:B------:R0:W-:Y:S01]  /*edf0*/  STL [R1+0x494], R6 ;  /* 0x0004940601007387 */ /* 0x0001e20000100800 */
[----:B------:R-:W-:-:S03]  /*ee00*/  IMAD R9, R2, 0x2a, RZ ;  /* 0x0000002a02097824 */ /* 0x000fc600078e02ff */
[----:B------:R1:W-:Y:S01]  /*ee10*/  STL [R1+0x480], R7 ;  /* 0x0004800701007387 */ /* 0x0003e20000100800 */
[-C--:B0-----:R-:W-:Y:S01]  /*ee20*/  IADD3 R6, P3, R4, R3.reuse, RZ ;  /* 0x0000000304067210 */ /* 0x081fe20007f7e0ff */
[C---:B------:R-:W-:Y:S02]  /*ee30*/  IMAD R5, R2.reuse, 0x17, RZ ;  /* 0x0000001702057824 */ /* 0x040fe400078e02ff */
[C---:B------:R-:W-:Y:S02]  /*ee40*/  IMAD R4, R2.reuse, 0x58, RZ ;  /* 0x0000005802047824 */ /* 0x040fe400078e02ff */
[----:B------:R0:W-:Y:S01]  /*ee50*/  STL [R1+0x3ac], R6 ;  /* 0x0003ac0601007387 */ /* 0x0001e20000100800 */
[-C--:B-1----:R-:W-:Y:S01]  /*ee60*/  LEA.HI.X.SX32 R7, R5, R0.reuse, 0x1, P4 ;  /* 0x0000000005077211 */ /* 0x082fe200020f0eff */
[----:B------:R-:W-:Y:S01]  /*ee70*/  IMAD R10, R2, 0x26, RZ ;  /* 0x00000026020a7824 */ /* 0x000fe200078e02ff */
[----:B0-----:R-:W-:Y:S02]  /*ee80*/  LEA.HI.X.SX32 R6, R8, R0, 0x1, P6 ;  /* 0x0000000008067211 */ /* 0x001fe400030f0eff */
[----:B------:R-:W-:Y:S01]  /*ee90*/  IADD3 R8, P6, R9, R3, RZ ;  /* 0x0000000309087210 */ /* 0x000fe20007fde0ff */
[----:B------:R-:W-:-:S02]  /*eea0*/  IMAD R5, R2, 0x15, RZ ;  /* 0x0000001502057824 */ /* 0x000fc400078e02ff */
[----:B------:R0:W-:Y:S04]  /*eeb0*/  STL [R1+0x3d8], R6 ;  /* 0x0003d80601007387 */ /* 0x0001e80000100800 */
[----:B------:R1:W-:Y:S01]  /*eec0*/  STL [R1+0x4a4], R8 ;  /* 0x0004a40801007387 */ /* 0x0003e20000100800 */
[----:B0-----:R-:W-:-:S03]  /*eed0*/  IADD3 R6, P4, R4, R3, RZ ;  /* 0x0000000304067210 */ /* 0x001fc60007f9e0ff */
[----:B------:R0:W-:Y:S01]  /*eee0*/  STL [R1+0x490], R7 ;  /* 0x0004900701007387 */ /* 0x0001e20000100800 */
[----:B------:R-:W-:Y:S01]  /*eef0*/  IMAD R4, R2, 0x48, RZ ;  /* 0x0000004802047824 */ /* 0x000fe200078e02ff */
[----:B-1----:R-:W-:Y:S02]  /*ef00*/  LEA.HI.X.SX32 R8, R9, R0, 0x1, P5 ;  /* 0x0000000009087211 */ /* 0x002fe400028f0eff */
[----:B------:R1:W-:Y:S01]  /*ef10*/  STL [R1+0x3ec], R6 ;  /* 0x0003ec0601007387 */ /* 0x0003e20000100800 */
[----:B0-----:R-:W-:-:S03]  /*ef20*/  IADD3 R7, P5, R10, R3, RZ ;  /* 0x000000030a077210 */ /* 0x001fc60007fbe0ff */
[----:B------:R-:W-:Y:S01]  /*ef30*/  STL [R1+0x3f8], R8 ;  /* 0x0003f80801007387 */ /* 0x000fe20000100800 */
[----:B-1----:R-:W-:-:S03]  /*ef40*/  LEA.HI.X.SX32 R6, R5, R0, 0x1, P6 ;  /* 0x0000000005067211 */ /* 0x002fc600030f0eff */
[----:B------:R-:W-:Y:S01]  /*ef50*/  STL [R1+0x4b4], R7 ;  /* 0x0004b40701007387 */ /* 0x000fe20000100800 */
[----:B------:R-:W-:Y:S01]  /*ef60*/  IMAD R11, R2, 0x22, RZ ;  /* 0x00000022020b7824 */ /* 0x000fe200078e02ff */
[----:B------:R-:W-:Y:S02]  /*ef70*/  IADD3 R5, P6, R4, R3, RZ ;  /* 0x0000000304057210 */ /* 0x000fe40007fde0ff */
[----:B------:R0:W-:Y:S01]  /*ef80*/  STL [R1+0x4a0], R6 ;  /* 0x0004a00601007387 */ /* 0x0001e20000100800 */
[----:B------:R-:W-:-:S03]  /*ef90*/  IMAD R4, R2, 0x13, RZ ;  /* 0x0000001302047824 */ /* 0x000fc600078e02ff */
[----:B------:R1:W-:Y:S01]  /*efa0*/  STL [R1+0x42c], R5 ;  /* 0x00042c0501007387 */ /* 0x0003e20000100800 */
[----:B0-----:R-:W-:Y:S02]  /*efb0*/  LEA.HI.X.SX32 R6, R10, R0, 0x1, P0 ;  /* 0x000000000a067211 */ /* 0x001fe400000f0eff */
[----:B------:R-:W-:Y:S01]  /*efc0*/  IADD3 R7, P0, R11, R3, RZ ;  /* 0x000000030b077210 */ /* 0x000fe20007f1e0ff */
[C---:B-1----:R-:W-:Y:S02]  /*efd0*/  IMAD R5, R2.reuse, 0x70, RZ ;  /* 0x0000007002057824 */ /* 0x042fe400078e02ff */
[----:B------:R0:W-:Y:S01]  /*efe0*/  STL [R1+0x418], R6 ;  /* 0x0004180601007387 */ /* 0x0001e20000100800 */
[----:B------:R-:W-:-:S03]  /*eff0*/  IMAD R12, R2, 0x3c, RZ ;  /* 0x0000003c020c7824 */ /* 0x000fc600078e02ff */
[----:B------:R1:W-:Y:S01]  /*f000*/  STL [R1+0x4c4], R7 ;  /* 0x0004c40701007387 */ /* 0x0003e20000100800 */
[----:B------:R-:W-:Y:S01]  /*f010*/  IMAD R13, R2, 0x1e, RZ ;  /* 0x0000001e020d7824 */ /* 0x000fe200078e02ff */
[----:B0-----:R-:W-:Y:S01]  /*f020*/  LEA.HI.X.SX32 R6, R4, R0, 0x1, P5 ;  /* 0x0000000004067211 */ /* 0x001fe200028f0eff */
[----:B------:R-:W-:Y:S01]  /*f030*/  IMAD R4, R2, 0x11, RZ ;  /* 0x0000001102047824 */ /* 0x000fe200078e02ff */
[----:B-1----:R-:W-:-:S03]  /*f040*/  IADD3 R7, P5, R5, R3, RZ ;  /* 0x0000000305077210 */ /* 0x002fc60007fbe0ff */
[----:B------:R0:W-:Y:S01]  /*f050*/  STL [R1+0x4b0], R6 ;  /* 0x0004b00601007387 */ /* 0x0001e20000100800 */
[-C--:B------:R-:W-:Y:S02]  /*f060*/  LEA.HI.X.SX32 R5, R11, R0.reuse, 0x1, P1 ;  /* 0x000000000b057211 */ /* 0x080fe400008f0eff */
[----:B------:R-:W-:Y:S01]  /*f070*/  LEA.HI.X.SX32 R4, R4, R0, 0x1, P0 ;  /* 0x0000000004047211 */ /* 0x000fe200000f0eff */
[----:B------:R1:W-:Y:S01]  /*f080*/  STL [R1+0x38c], R7 ;  /* 0x00038c0701007387 */ /* 0x0003e20000100800 */
[----:B0-----:R-:W-:-:S03]  /*f090*/  IADD3 R6, P1, R12, R3, RZ ;  /* 0x000000030c067210 */ /* 0x001fc60007f3e0ff */
[----:B------:R0:W-:Y:S01]  /*f0a0*/  STL [R1+0x438], R5 ;  /* 0x0004380501007387 */ /* 0x0001e20000100800 */
[----:B-1----:R-:W-:-:S03]  /*f0b0*/  IADD3 R7, P0, R13, R3, RZ ;  /* 0x000000030d077210 */ /* 0x002fc60007f1e0ff */
[----:B------:R1:W-:Y:S01]  /*f0c0*/  STL [R1+0x45c], R6 ;  /* 0x00045c0601007387 */ /* 0x0003e20000100800 */
[C---:B------:R-:W-:Y:S02]  /*f0d0*/  IMAD R14, R2.reuse, 0x34, RZ ;  /* 0x00000034020e7824 */ /* 0x040fe400078e02ff */
[----:B0-----:R-:W-:Y:S01]  /*f0e0*/  IMAD R5, R2, 0x50, RZ ;  /* 0x0000005002057824 */ /* 0x001fe200078e02ff */
[----:B------:R0:W-:Y:S01]  /*f0f0*/  STL [R1+0x4c0], R4 ;  /* 0x0004c00401007387 */ /* 0x0001e20000100800 */
[----:B-1----:R-:W-:-:S03]  /*f100*/  LEA.HI.X.SX32 R6, R12, R0, 0x1, P2 ;  /* 0x000000000c067211 */ /* 0x002fc600010f0eff */
[----:B------:R1:W-:Y:S01]  /*f110*/  STL [R1+0x4d4], R7 ;  /* 0x0004d40701007387 */ /* 0x0003e20000100800 */
[----:B------:R-:W-:-:S03]  /*f120*/  IMAD R15, R2, 0x1a, RZ ;  /* 0x0000001a020f7824 */ /* 0x000fc600078e02ff */
[----:B------:R2:W-:Y:S01]  /*f130*/  STL [R1+0x368], R6 ;  /* 0x0003680601007387 */ /* 0x0005e20000100800 */
[----:B0-----:R-:W-:Y:S01]  /*f140*/  IMAD R4, R2, 0xf, RZ ;  /* 0x0000000f02047824 */ /* 0x001fe200078e02ff */
[-C--:B-1----:R-:W-:Y:S02]  /*f150*/  IADD3 R7, P2, R5, R3.reuse, RZ ;  /* 0x0000000305077210 */ /* 0x082fe40007f5e0ff */
[-C--:B------:R-:W-:Y:S02]  /*f160*/  LEA.HI.X.SX32 R5, R13, R0.reuse, 0x1, P1 ;  /* 0x000000000d057211 */ /* 0x080fe400008f0eff */
[----:B--2---:R-:W-:Y:S01]  /*f170*/  IADD3 R6, P1, R14, R3, RZ ;  /* 0x000000030e067210 */ /* 0x004fe20007f3e0ff */
[----:B------:R0:W-:Y:S01]  /*f180*/  STL [R1+0x40c], R7 ;  /* 0x00040c0701007387 */ /* 0x0001e20000100800 */
[----:B------:R-:W-:-:S03]  /*f190*/  LEA.HI.X.SX32 R4, R4, R0, 0x1, P0 ;  /* 0x0000000004047211 */ /* 0x000fc600000f0eff */
[----:B------:R1:W-:Y:S04]  /*f1a0*/  STL [R1+0x458], R5 ;  /* 0x0004580501007387 */ /* 0x0003e80000100800 */
[----:B------:R2:W-:Y:S01]  /*f1b0*/  STL [R1+0x47c], R6 ;  /* 0x00047c0601007387 */ /* 0x0005e20000100800 */
[----:B0-----:R-:W-:Y:S01]  /*f1c0*/  IADD3 R7, P0, R15, R3, RZ ;  /* 0x000000030f077210 */ /* 0x001fe20007f1e0ff */
[----:B-1----:R-:W-:Y:S02]  /*f1d0*/  IMAD R5, R2, 0x60, RZ ;  /* 0x0000006002057824 */ /* 0x002fe400078e02ff */
[----:B------:R0:W-:Y:S01]  /*f1e0*/  STL [R1+0x4d0], R4 ;  /* 0x0004d00401007387 */ /* 0x0001e20000100800 */
[----:B--2---:R-:W-:-:S03]  /*f1f0*/  LEA.HI.X.SX32 R6, R14, R0, 0x1, P3 ;  /* 0x000000000e067211 */ /* 0x004fc600018f0eff */
[----:B------:R1:W-:Y:S01]  /*f200*/  STL [R1+0x4e4], R7 ;  /* 0x0004e40701007387 */ /* 0x0003e20000100800 */
[----:B------:R-:W-:-:S03]  /*f210*/  IMAD R16, R2, 0x2c, RZ ;  /* 0x0000002c02107824 */ /* 0x000fc600078e02ff */
[----:B------:R2:W-:Y:S01]  /*f220*/  STL [R1+0x3a8], R6 ;  /* 0x0003a80601007387 */ /* 0x0005e20000100800 */
[C---:B------:R-:W-:Y:S02]  /*f230*/  IMAD R17, R2.reuse, 0x16, RZ ;  /* 0x0000001602117824 */ /* 0x040fe400078e02ff */
[----:B0-----:R-:W-:Y:S01]  /*f240*/  IMAD R4, R2, 0xd, RZ ;  /* 0x0000000d02047824 */ /* 0x001fe200078e02ff */
[----:B-1----:R-:W-:Y:S02]  /*f250*/  IADD3 R7, P3, R5, R3, RZ ;  /* 0x0000000305077210 */ /* 0x002fe40007f7e0ff */
[----:B--2---:R-:W-:-:S03]  /*f260*/  LEA.HI.X.SX32 R6, R15, R0, 0x1, P1 ;  /* 0x000000000f067211 */ /* 0x004fc600008f0eff */
[----:B------:R-:W-:Y:S01]  /*f270*/  STL [R1+0x3cc], R7 ;  /* 0x0003cc0701007387 */ /* 0x000fe20000100800 */
[----:B------:R-:W-:Y:S01]  /*f280*/  IADD3 R5, P1, R16, R3, RZ ;  /* 0x0000000310057210 */ /* 0x000fe20007f3e0ff */
[----:B------:R-:W-:Y:S01]  /*f290*/  IMAD R18, R2, 0x24, RZ ;  /* 0x0000002402127824 */ /* 0x000fe200078e02ff */
[----:B------:R-:W-:Y:S01]  /*f2a0*/  LEA.HI.X.SX32 R4, R4, R0, 0x1, P0 ;  /* 0x0000000004047211 */ /* 0x000fe200000f0eff */
[----:B------:R0:W-:Y:S01]  /*f2b0*/  STL [R1+0x478], R6 ;  /* 0x0004780601007387 */ /* 0x0001e20000100800 */
[----:B------:R-:W-:-:S03]  /*f2c0*/  IMAD R19, R2, 0x12, RZ ;  /* 0x0000001202137824 */ /* 0x000fc600078e02ff */
[----:B------:R1:W-:Y:S01]  /*f2d0*/  STL [R1+0x49c], R5 ;  /* 0x00049c0501007387 */ /* 0x0003e20000100800 */
[----:B0-----:R-:W-:-:S03]  /*f2e0*/  IADD3 R6, P0, R17, R3, RZ ;  /* 0x0000000311067210 */ /* 0x001fc60007f1e0ff */
[----:B------:R0:W-:Y:S01]  /*f2f0*/  STL [R1+0x4e0], R4 ;  /* 0x0004e00401007387 */ /* 0x0001e20000100800 */
[----:B-1----:R-:W-:-:S03]  /*f300*/  LEA.HI.X.SX32 R5, R16, R0, 0x1, P4 ;  /* 0x0000000010057211 */ /* 0x002fc600020f0eff */
[----:B------:R1:W-:Y:S01]  /*f310*/  STL [R1+0x4f4], R6 ;  /* 0x0004f40601007387 */ /* 0x0003e20000100800 */
[----:B------:R-:W-:Y:S01]  /*f320*/  IADD3 R7, P4, R18, R3, RZ ;  /* 0x0000000312077210 */ /* 0x000fe20007f9e0ff */
[C---:B------:R-:W-:Y:S02]  /*f330*/  IMAD R20, R2.reuse, 0x38, RZ ;  /* 0x0000003802147824 */ /* 0x040fe400078e02ff */
[----:B0-----:R-:W-:Y:S01]  /*f340*/  IMAD R4, R2, 0xb, RZ ;  /* 0x0000000b02047824 */ /* 0x001fe200078e02ff */
[----:B------:R0:W-:Y:S01]  /*f350*/  STL [R1+0x3e8], R5 ;  /* 0x0003e80501007387 */ /* 0x0001e20000100800 */
[----:B-1----:R-:W-:-:S03]  /*f360*/  LEA.HI.X.SX32 R6, R17, R0, 0x1, P1 ;  /* 0x0000000011067211 */ /* 0x002fc600008f0eff */
[----:B------:R-:W-:Y:S01]  /*f370*/  STL [R1+0x4bc], R7 ;  /* 0x0004bc0701007387 */ /* 0x000fe20000100800 */
[----:B------:R-:W-:Y:S01]  /*f380*/  LEA.HI.X.SX32 R4, R4, R0, 0x1, P0 ;  /* 0x0000000004047211 */ /* 0x000fe200000f0eff */
[C---:B------:R-:W-:Y:S02]  /*f390*/  IMAD R21, R2.reuse, 0x1c, RZ ;  /* 0x0000001c02157824 */ /* 0x040fe400078e02ff */
[----:B------:R1:W-:Y:S01]  /*f3a0*/  STL [R1+0x498], R6 ;  /* 0x0004980601007387 */ /* 0x0003e20000100800 */
[----:B0-----:R-:W-:Y:S01]  /*f3b0*/  IADD3 R5, P1, R19, R3, RZ ;  /* 0x0000000313057210 */ /* 0x001fe20007f3e0ff */
[----:B------:R-:W-:-:S04]  /*f3c0*/  IMAD R22, R2, 0xe, RZ ;  /* 0x0000000e02167824 */ /* 0x000fc800078e02ff */
[----:B------:R0:W-:Y:S01]  /*f3d0*/  STL [R1+0x504], R5 ;  /* 0x0005040501007387 */ /* 0x0001e20000100800 */
[----:B-1----:R-:W-:-:S03]  /*f3e0*/  IADD3 R6, P0, R20, R3, RZ ;  /* 0x0000000314067210 */ /* 0x002fc60007f1e0ff */
[----:B------:R1:W-:Y:S04]  /*f3f0*/  STL [R1+0x4f0], R4 ;  /* 0x0004f00401007387 */ /* 0x0003e80000100800 */
[----:B------:R2:W-:Y:S01]  /*f400*/  STL [R1+0x46c], R6 ;  /* 0x00046c0601007387 */ /* 0x0005e20000100800 */
[----:B0-----:R-:W-:Y:S01]  /*f410*/  LEA.HI.X.SX32 R5, R18, R0, 0x1, P6 ;  /* 0x0000000012057211 */ /* 0x001fe200030f0eff */
[----:B-1----:R-:W-:-:S04]  /*f420*/  IMAD R4, R2, 0x9, RZ ;  /* 0x0000000902047824 */ /* 0x002fc800078e02ff */
[----:B------:R0:W-:Y:S01]  /*f430*/  STL [R1+0x428], R5 ;  /* 0x0004280501007387 */ /* 0x0001e20000100800 */
[-C--:B--2---:R-:W-:Y:S01]  /*f440*/  IADD3 R6, P6, R21, R3.reuse, RZ ;  /* 0x0000000315067210 */ /* 0x084fe20007fde0ff */
[C---:B------:R-:W-:Y:S02]  /*f450*/  IMAD R23, R2.reuse, 0x28, RZ ;  /* 0x0000002802177824 */ /* 0x040fe400078e02ff */
[----:B------:R-:W-:Y:S02]  /*f460*/  IMAD R24, R2, 0x14, RZ ;  /* 0x0000001402187824 */ /* 0x000fe400078e02ff */
[----:B------:R1:W-:Y:S01]  /*f470*/  STL [R1+0x4dc], R6 ;  /* 0x0004dc0601007387 */ /* 0x0003e20000100800 */
[----:B0-----:R-:W-:Y:S02]  /*f480*/  LEA.HI.X.SX32 R5, R19, R0, 0x1, P4 ;  /* 0x0000000013057211 */ /* 0x001fe400020f0eff */
[----:B------:R-:W-:-:S03]  /*f490*/  IADD3 R7, P4, R22, R3, RZ ;  /* 0x0000000316077210 */ /* 0x000fc60007f9e0ff */
        /* <DEDUP_REMOVED lines=25> */
[----:B------:R-:W-:Y:S02]  /*f630*/  IMAD R29, R2, 0x6, RZ ;  /* 0x00000006021d7824 */ /* 0x000fe400078e02ff */
[----:B------:R1:W-:Y:S01]  /*f640*/  STL [R1+0x510], R6 ;  /* 0x0005100601007387 */ /* 0x0003e20000100800 */
[----:B0-----:R-:W-:-:S05]  /*f650*/  IADD3 R5, P4, R27, R3, RZ ;  /* 0x000000031b057210 */ /* 0x001fca0007f9e0ff */
[----:B------:R0:W-:Y:S01]  /*f660*/  STL [R1+0x4ec], R5 ;  /* 0x0004ec0501007387 */ /* 0x0001e20000100800 */
[----:B-1----:R-:W-:-:S03]  /*f670*/  IADD3 R6, P2, R28, R3, RZ ;  /* 0x000000031c067210 */ /* 0x002fc60007f5e0ff */
[----:B------:R1:W-:Y:S04]  /*f680*/  STL [R1+0x408], R4 ;  /* 0x0004080401007387 */ /* 0x0003e80000100800 */
[----:B------:R2:W-:Y:S01]  /*f690*/  STL [R1+0x51c], R6 ;  /* 0x00051c0601007387 */ /* 0x0005e20000100800 */
[-C--:B0-----:R-:W-:Y:S02]  /*f6a0*/  LEA.HI.X.SX32 R5, R24, R0.reuse, 0x1, P1 ;  /* 0x0000000018057211 */ /* 0x081fe400008f0eff */
[----:B------:R-:W-:Y:S01]  /*f6b0*/  LEA.HI.X.SX32 R7, R25, R0, 0x1, P5 ;  /* 0x0000000019077211 */ /* 0x000fe200028f0eff */
[----:B-1----:R-:W-:Y:S02]  /*f6c0*/  IMAD R4, R2, 0x5, RZ ;  /* 0x0000000502047824 */ /* 0x002fe400078e02ff */
[----:B------:R0:W-:Y:S01]  /*f6d0*/  STL [R1+0x4a8], R5 ;  /* 0x0004a80501007387 */ /* 0x0001e20000100800 */
[----:B--2---:R-:W-:-:S05]  /*f6e0*/  IADD3 R6, P1, R29, R3, RZ ;  /* 0x000000031d067210 */ /* 0x004fca0007f3e0ff */
[----:B------:R1:W-:Y:S01]  /*f6f0*/  STL [R1+0x534], R6 ;  /* 0x0005340601007387 */ /* 0x0003e20000100800 */
[----:B0-----:R-:W-:-:S03]  /*f700*/  LEA R5, P5, R2, R3, 0x6 ;  /* 0x0000000302057211 */ /* 0x001fc600078a30ff */
[----:B------:R-:W-:Y:S01]  /*f710*/  STL [R1+0x4f8], R7 ;  /* 0x0004f80701007387 */ /* 0x000fe20000100800 */
[----:B-1----:R-:W-:-:S03]  /*f720*/  LEA.HI.X.SX32 R6, R4, R0, 0x1, P0 ;  /* 0x0000000004067211 */ /* 0x002fc600000f0eff */
[----:B------:R0:W-:Y:S01]  /*f730*/  STL [R1+0x44c], R5 ;  /* 0x00044c0501007387 */ /* 0x0001e20000100800 */
[----:B------:R-:W-:-:S03]  /*f740*/  LEA R4, P0, R2, R3, 0x5 ;  /* 0x0000000302047211 */ /* 0x000fc600078028ff */
[----:B------:R1:W-:Y:S01]  /*f750*/  STL [R1+0x520], R6 ;  /* 0x0005200601007387 */ /* 0x0003e20000100800 */
[----:B0-----:R-:W-:-:S03]  /*f760*/  LEA.HI.X.SX32 R5, R26, R0, 0x1, P3 ;  /* 0x000000001a057211 */ /* 0x001fc600018f0eff */
[----:B------:R0:W-:Y:S01]  /*f770*/  STL [R1+0x4cc], R4 ;  /* 0x0004cc0401007387 */ /* 0x0001e20000100800 */
[----:B-1----:R-:W-:-:S03]  /*f780*/  LEA R6, P3, R2, R3, 0x4 ;  /* 0x0000000302067211 */ /* 0x002fc600078620ff */
[----:B------:R1:W-:Y:S01]  /*f790*/  STL [R1+0x3c8], R5 ;  /* 0x0003c80501007387 */ /* 0x0003e20000100800 */
[----:B0-----:R-:W-:-:S03]  /*f7a0*/  IMAD.SHL.U32 R4, R2, 0x2, RZ ;  /* 0x0000000202047824 */ /* 0x001fc600078e00ff */
[----:B------:R0:W-:Y:S01]  /*f7b0*/  STL [R1+0x50c], R6 ;  /* 0x00050c0601007387 */ /* 0x0001e20000100800 */
[-C--:B-1----:R-:W-:Y:S02]  /*f7c0*/  LEA.HI.X.SX32 R5, R27, R0.reuse, 0x1, P6 ;  /* 0x000000001b057211 */ /* 0x082fe400030f0eff */
[-C--:B------:R-:W-:Y:S02]  /*f7d0*/  LEA R7, P6, R2, R3.reuse, 0x3 ;  /* 0x0000000302077211 */ /* 0x080fe400078c18ff */
[-C--:B0-----:R-:W-:Y:S02]  /*f7e0*/  LEA.HI.X.SX32 R6, R28, R0.reuse, 0x1, P4 ;  /* 0x000000001c067211 */ /* 0x081fe400020f0eff */
[----:B------:R-:W-:Y:S01]  /*f7f0*/  IADD3 R8, P4, R4, R3, RZ ;  /* 0x0000000304087210 */ /* 0x000fe20007f9e0ff */
[----:B------:R-:W-:Y:S04]  /*f800*/  STL [R1+0x488], R5 ;  /* 0x0004880501007387 */ /* 0x000fe80000100800 */
[----:B------:R0:W-:Y:S04]  /*f810*/  STL [R1+0x52c], R7 ;  /* 0x00052c0701007387 */ /* 0x0001e80000100800 */
[----:B------:R1:W-:Y:S04]  /*f820*/  STL [R1+0x4e8], R6 ;  /* 0x0004e80601007387 */ /* 0x0003e80000100800 */
[----:B------:R2:W-:Y:S01]  /*f830*/  STL [R1+0x544], R8 ;  /* 0x0005440801007387 */ /* 0x0005e20000100800 */
[----:B0-----:R-:W-:-:S02]  /*f840*/  LEA.HI.X.SX32 R7, R29, R0, 0x1, P2 ;  /* 0x000000001d077211 */ /* 0x001fc400010f0eff */
[C---:B-1----:R-:W-:Y:S02]  /*f850*/  LEA R6, P2, R2.reuse, R3, 0x2 ;  /* 0x0000000302067211 */ /* 0x042fe400078410ff */
[----:B------:R-:W3:Y:S01]  /*f860*/  LDL.LU R3, [R1+0x97c] ;  /* 0x00097c0001037983 */ /* 0x000ee20000300800 */
[C---:B------:R-:W-:Y:S02]  /*f870*/  IMAD R5, R2.reuse, 0x3, RZ ;  /* 0x0000000302057824 */ /* 0x040fe400078e02ff */
[----:B--2---:R-:W-:-:S03]  /*f880*/  IMAD.SHL.U32 R8, R2, 0x20, RZ ;  /* 0x0000002002087824 */ /* 0x004fc600078e00ff */
[-C--:B------:R-:W-:Y:S01]  /*f890*/  LEA.HI.X.SX32 R5, R5, R0.reuse, 0x1, P1 ;  /* 0x0000000005057211 */ /* 0x080fe200008f0eff */
[----:B------:R0:W-:Y:S04]  /*f8a0*/  STL [R1+0x518], R7 ;  /* 0x0005180701007387 */ /* 0x0001e80000100800 */
[----:B------:R1:W-:Y:S01]  /*f8b0*/  STL [R1+0x53c], R6 ;  /* 0x00053c0601007387 */ /* 0x0003e20000100800 */
[----:B------:R-:W-:-:S03]  /*f8c0*/  LEA.HI.X.SX32 R9, R8, R0, 0x1, P5 ;  /* 0x0000000008097211 */ /* 0x000fc600028f0eff */
[----:B------:R2:W-:Y:S01]  /*f8d0*/  STL [R1+0x530], R5 ;  /* 0x0005300501007387 */ /* 0x0005e20000100800 */
[C---:B0-----:R-:W-:Y:S02]  /*f8e0*/  IMAD.SHL.U32 R7, R2.reuse, 0x10, RZ ;  /* 0x0000001002077824 */ /* 0x041fe400078e00ff */
[----:B-1----:R-:W-:-:S03]  /*f8f0*/  IMAD.SHL.U32 R6, R2, 0x8, RZ ;  /* 0x0000000802067824 */ /* 0x002fc600078e00ff */
[-C--:B------:R-:W-:Y:S01]  /*f900*/  LEA.HI.X.SX32 R8, R7, R0.reuse, 0x1, P0 ;  /* 0x0000000007087211 */ /* 0x080fe200000f0eff */
[----:B--2---:R-:W-:Y:S01]  /*f910*/  IMAD.SHL.U32 R5, R2, 0x4, RZ ;  /* 0x0000000402057824 */ /* 0x004fe200078e00ff */
[----:B------:R-:W-:-:S04]  /*f920*/  LEA.HI.X.SX32 R7, R6, R0, 0x1, P3 ;  /* 0x0000000006077211 */ /* 0x000fc800018f0eff */
[-C--:B------:R-:W-:Y:S02]  /*f930*/  LEA.HI.X.SX32 R6, R5, R0.reuse, 0x1, P6 ;  /* 0x0000000005067211 */ /* 0x080fe400030f0eff */
[-C--:B------:R-:W-:Y:S02]  /*f940*/  LEA.HI.X.SX32 R5, R2, R0.reuse, 0x1, P4 ;  /* 0x0000000002057211 */ /* 0x080fe400020f0eff */
[----:B------:R-:W-:Y:S02]  /*f950*/  LEA.HI.X.SX32 R2, R4, R0, 0x1, P2 ;  /* 0x0000000004027211 */ /* 0x000fe400010f0eff */
[----:B------:R-:W0:Y:S01]  /*f960*/  S2R R4, SR_TID.X ;  /* 0x0000000000047919 */ /* 0x000e220000002100 */
[----:B------:R-:W-:Y:S04]  /*f970*/  STL [R1+0x448], R9 ;  /* 0x0004480901007387 */ /* 0x000fe80000100800 */
[----:B------:R-:W-:Y:S04]  /*f980*/  STL [R1+0x4c8], R8 ;  /* 0x0004c80801007387 */ /* 0x000fe80000100800 */
[----:B------:R-:W-:Y:S04]  /*f990*/  STL [R1+0x508], R7 ;  /* 0x0005080701007387 */ /* 0x000fe80000100800 */
[----:B------:R1:W-:Y:S04]  /*f9a0*/  STL [R1+0x528], R6 ;  /* 0x0005280601007387 */ /* 0x0003e80000100800 */
[----:B------:R2:W5:Y:S01]  /*f9b0*/  LDL.LU R0, [R1+0x978] ;  /* 0x0009780001007983 */ /* 0x0005620000300800 */
[----:B-1----:R-:W1:Y:S01]  /*f9c0*/  S2R R6, SR_TID.X ;  /* 0x0000000000067919 */ /* 0x002e620000002100 */
[----:B0-----:R-:W-:-:S02]  /*f9d0*/  LOP3.LUT R4, R4, 0x3f, RZ, 0xc0, !PT ;  /* 0x0000003f04047812 */ /* 0x001fc400078ec0ff */
[----:B------:R0:W-:Y:S04]  /*f9e0*/  STL [R1+0x540], R5 ;  /* 0x0005400501007387 */ /* 0x0001e80000100800 */
[----:B------:R-:W-:Y:S01]  /*f9f0*/  STL [R1+0xb8], RZ ;  /* 0x0000b8ff01007387 */ /* 0x000fe20000100800 */
[----:B0-----:R-:W-:-:S03]  /*fa00*/  IMAD.SHL.U32 R5, R4, 0x2, RZ ;  /* 0x0000000204057824 */ /* 0x001fc600078e00ff */
[----:B------:R0:W-:Y:S04]  /*fa10*/  STL [R1+0x538], R2 ;  /* 0x0005380201007387 */ /* 0x0001e80000100800 */
[----:B------:R2:W-:Y:S01]  /*fa20*/  STL [R1+0xbc], RZ ;  /* 0x0000bcff01007387 */ /* 0x0005e20000100800 */
[----:B------:R-:W-:-:S03]  /*fa30*/  LOP3.LUT R7, R5, 0x10, RZ, 0x3c, !PT ;  /* 0x0000001005077812 */ /* 0x000fc600078e3cff */
[----:B------:R2:W-:Y:S01]  /*fa40*/  STL [R1+0xa0], RZ ;  /* 0x0000a0ff01007387 */ /* 0x0005e20000100800 */
[----:B-1----:R-:W-:-:S03]  /*fa50*/  LOP3.LUT R4, R6, 0x7, RZ, 0xc0, !PT ;  /* 0x0000000706047812 */ /* 0x002fc600078ec0ff */
[----:B------:R2:W-:Y:S01]  /*fa60*/  STL [R1+0xa4], RZ ;  /* 0x0000a4ff01007387 */ /* 0x0005e20000100800 */
[----:B------:R-:W-:Y:S02]  /*fa70*/  IMAD.SHL.U32 R7, R6, 0x2, RZ ;  /* 0x0000000206077824 */ /* 0x000fe400078e00ff */
[----:B------:R-:W-:Y:S01]  /*fa80*/  IMAD R4, R4, 0x90, RZ ;  /* 0x0000009004047824 */ /* 0x000fe200078e02ff */
[----:B------:R2:W-:Y:S01]  /*fa90*/  STL [R1+0xa8], RZ ;  /* 0x0000a8ff01007387 */ /* 0x0005e20000100800 */
[----:B------:R-:W-:-:S03]  /*faa0*/  IMAD.SHL.U32 R6, R6, 0x40, RZ ;  /* 0x0000004006067824 */ /* 0x000fc600078e00ff */
[----:B------:R2:W-:Y:S01]  /*fab0*/  STL [R1+0xac], RZ ;  /* 0x0000acff01007387 */ /* 0x0005e20000100800 */
[----:B------:R-:W-:-:S03]  /*fac0*/  LOP3.LUT R4, R4, 0x10, R7, 0x78, !PT ;  /* 0x0000001004047812 */ /* 0x000fc600078e7807 */
[----:B------:R2:W-:Y:S04]  /*fad0*/  STL [R1+0x90], RZ ;  /* 0x000090ff01007387 */ /* 0x0005e80000100800 */
[----:B------:R2:W-:Y:S04]  /*fae0*/  STL [R1+0x94], RZ ;  /* 0x000094ff01007387 */ /* 0x0005e80000100800 */
[----:B------:R2:W-:Y:S01]  /*faf0*/  STL [R1+0x98], RZ ;  /* 0x000098ff01007387 */ /* 0x0005e20000100800 */
[----:B------:R-:W-:-:S03]  /*fb00*/  LOP3.LUT R4, R4, 0x400, R6, 0xf8, !PT ;  /* 0x0000040004047812 */ /* 0x000fc600078ef806 */
[----:B------:R2:W-:Y:S01]  /*fb10*/  STL [R1+0x9c], RZ ;  /* 0x00009cff01007387 */ /* 0x0005e20000100800 */
[----:B0-----:R-:W-:-:S03]  /*fb20*/  LOP3.LUT R2, R5, 0x20, RZ, 0x3c, !PT ;  /* 0x0000002005027812 */ /* 0x001fc600078e3cff */
[----:B------:R2:W-:Y:S01]  /*fb30*/  STL [R1+0x80], RZ ;  /* 0x000080ff01007387 */ /* 0x0005e20000100800 */
[----:B------:R-:W-:-:S03]  /*fb40*/  LOP3.LUT R2, R5, 0x40, RZ, 0x3c, !PT ;  /* 0x0000004005027812 */ /* 0x000fc600078e3cff */
[----:B------:R2:W-:Y:S01]  /*fb50*/  STL [R1+0x84], RZ ;  /* 0x000084ff01007387 */ /* 0x0005e20000100800 */
[----:B------:R-:W-:-:S03]  /*fb60*/  LOP3.LUT R2, R5, 0x50, RZ, 0x3c, !PT ;  /* 0x0000005005027812 */ /* 0x000fc600078e3cff */
[----:B------:R2:W-:Y:S01]  /*fb70*/  STL [R1+0x88], RZ ;  /* 0x000088ff01007387 */ /* 0x0005e20000100800 */
[----:B------:R-:W-:-:S03]  /*fb80*/  LOP3.LUT R2, R4, 0x20, RZ, 0x3c, !PT ;  /* 0x0000002004027812 */ /* 0x000fc600078e3cff */
        /* <DEDUP_REMOVED lines=8> */
[----:B------:R2:W-:Y:S01]  /*fc10*/  STL [R1+0x26c], RZ ;  /* 0x00026cff01007387 */ /* 0x0005e20000100800 */
[----:B------:R-:W-:Y:S01]  /*fc20*/  USHF.L.U32 UR5, UR5, 0x6, URZ ;  /* 0x0000000605057899 */ /* 0x000fe2000800063f */
[----:B------:R-:W-:-:S02]  /*fc30*/  LOP3.LUT R8, R5, 0x30, RZ, 0x3c, !PT ;  /* 0x0000003005087812 */ /* 0x000fc400078e3cff */
[C---:B------:R-:W-:Y:S01]  /*fc40*/  LOP3.LUT R7, R5.reuse, 0x60, RZ, 0x3c, !PT ;  /* 0x0000006005077812 */ /* 0x040fe200078e3cff */
[----:B------:R-:W-:Y:S01]  /*fc50*/  USHF.R.S32.HI UR6, URZ, 0x1f, UR5 ;  /* 0x0000001f3f067899 */ /* 0x000fe20008011405 */
[----:B------:R-:W-:Y:S02]  /*fc60*/  LOP3.LUT R6, R5, 0x70, RZ, 0x3c, !PT ;  /* 0x0000007005067812 */ /* 0x000fe400078e3cff */
[C---:B------:R-:W-:Y:S02]  /*fc70*/  LOP3.LUT R5, R4.reuse, 0x40, RZ, 0x3c, !PT ;  /* 0x0000004004057812 */ /* 0x040fe400078e3cff */
[----:B------:R-:W-:Y:S01]  /*fc80*/  LOP3.LUT R4, R4, 0x60, RZ, 0x3c, !PT ;  /* 0x0000006004047812 */ /* 0x000fe200078e3cff */
[----:B------:R-:W-:Y:S02]  /*fc90*/  USHF.L.U32 UR7, UR5, 0x1, URZ ;  /* 0x0000000105077899 */ /* 0x000fe4000800063f */
[----:B------:R-:W-:Y:S01]  /*fca0*/  USHF.L.U64.HI UR6, UR5, 0x1, UR6 ;  /* 0x0000000105067899 */ /* 0x000fe20008010206 */
[----:B---3--:R-:W-:-:S05]  /*fcb0*/  LOP3.LUT R2, R3, 0x40, RZ, 0x3c, !PT ;  /* 0x0000004003027812 */ /* 0x008fca00078e3cff */
[----:B------:R2:W-:Y:S06]  /*fcc0*/  STL [R1+0x324], R2 ;  /* 0x0003240201007387 */ /* 0x0005ec0000100800 */
.L_x_2:
[----:B-----5:R-:W3:Y:S01]  /*fcd0*/  LDL R5, [R1+0x338] ;  /* 0x0003380001057983 */ /* 0x020ee20000100800 */
[----:B0-2---:R-:W0:Y:S03]  /*fce0*/  LDC R2, c[0x0][0x230] ;  /* 0x00008c00ff027b82 */ /* 0x005e260000000800 */
[----:B---3--:R1:W-:Y:S04]  /*fcf0*/  STL [R1+0x1438], R5 ;  /* 0x0014380501007387 */ /* 0x0083e80000100800 */
[----:B------:R-:W2:Y:S04]  /*fd00*/  LDL R4, [R1+0x33c] ;  /* 0x00033c0001047983 */ /* 0x000ea80000100800 */
[----:B-1----:R-:W0:Y:S04]  /*fd10*/  LDL R5, [R1+0x348] ;  /* 0x0003480001057983 */ /* 0x002e280000100800 */
        /* <DEDUP_REMOVED lines=33> */
[----:B-----5:R-:W-:Y:S04]  /*ff30*/  STL [R1+0xae0], R0 ;  /* 0x000ae00001007387 */ /* 0x020fe80000100800 */
[----:B------:R-:W-:Y:S04]  /*ff40*/  STL [R1+0x126c], R0 ;  /* 0x00126c0001007387 */ /* 0x000fe80000100800 */
[----:B------:R-:W-:Y:S01]  /*ff50*/  STL [R1+0x1364], R0 ;  /* 0x0013640001007387 */ /* 0x000fe20000100800 */
[----:B0-----:R-:W-:-:S03]  /*ff60*/  IMAD R2, R5, -0x40, R2 ;  /* 0xffffffc005027824 */ /* 0x001fc600078e0202 */
[----:B------:R-:W2:Y:S02]  /*ff70*/  LDL.LU R5, [R1+0x1438] ;  /* 0x0014380001057983 */ /* 0x000ea40000300800 */
[----:B------:R-:W-:Y:S02]  /*ff80*/  ISETP.GT.AND P0, PT, R2, RZ, PT ;  /* 0x000000ff0200720c */ /* 0x000fe40003f04270 */
[----:B-1----:R-:W-:-:S11]  /*ff90*/  PRMT R15, RZ, 0x7610, R15 ;  /* 0x00007610ff0f7816 */ /* 0x002fd6000000000f */
[----:B--2---:R-:W2:Y:S01]  /*ffa0*/  @P0 LDG.E.U16 R15, desc[UR8][R4.64] ;  /* 0x00000008040f0981 */ /* 0x004ea2000c1e1500 */
[----:B------:R-:W-:-:S03]  /*ffb0*/  ISETP.GT.AND P1, PT, R2, 0x1, PT ;  /* 0x000000010200780c */ /* 0x000fc60003f24270 */
[----:B--2---:R0:W-:Y:S04]  /*ffc0*/  STL [R1+0x20], R15 ;  /* 0x0000200f01007387 */ /* 0x0041e80000100800 */
[----:B0-----:R-:W2:Y:S04]  /*ffd0*/  LDL.LU R15, [R1+0x1434] ;  /* 0x00143400010f7983 */ /* 0x001ea80000300800 */
[----:B------:R-:W3:Y:S04]  /*ffe0*/  LDL R4, [R1+0x540] ;  /* 0x0005400001047983 */ /* 0x000ee80000100800 */
[----:B------:R-:W3:Y:S01]  /*fff0*/  LDL R5, [R1+0x544] ;  /* 0x0005440001057983 */ /* 0x000ee20000100800 */
[----:B------:R-:W-:-:S02]  /*10000*/  PRMT R25, RZ, 0x7610, R25 ;  /* 0x00007610ff197816 */ /* 0x000fc40000000019 */
[----:B---3--:R-:W-:-:S04]  /*10010*/  @P1 LOP3.LUT R5, R5, R4, RZ, 0x3c, !PT ;  /* 0x0000000405051212 */ /* 0x008fc800078e3cff */
[----:B------:R-:W-:-:S04]  /*10020*/  @P1 LOP3.LUT R4, R5, R4, RZ, 0x3c, !PT ;  /* 0x0000000405041212 */ /* 0x000fc800078e3cff */
[----:B------:R-:W-:-:S05]  /*10030*/  @P1 LOP3.LUT R5, R5, R4, RZ, 0x3c, !PT ;  /* 0x0000000405051212 */ /* 0x000fca00078e3cff */
[----:B------:R-:W3:Y:S01]  /*10040*/  @P1 LDG.E.U16 R25, desc[UR8][R4.64] ;  /* 0x0000000804191981 */ /* 0x000ee2000c1e1500 */
[----:B------:R-:W-:-:S03]  /*10050*/  ISETP.GT.AND P2, PT, R2, 0x2, PT ;  /* 0x000000020200780c */ /* 0x000fc60003f44270 */
[----:B---3--:R0:W-:Y:S04]  /*10060*/  STL [R1+0x54], R25 ;  /* 0x0000541901007387 */ /* 0x0081e80000100800 */
[----:B0-----:R-:W3:Y:S04]  /*10070*/  LDL.LU R25, [R1+0x1430] ;  /* 0x0014300001197983 */ /* 0x001ee80000300800 */
[----:B------:R-:W4:Y:S04]  /*10080*/  LDL R4, [R1+0x538] ;  /* 0x0005380001047983 */ /* 0x000f280000100800 */
[----:B------:R-:W4:Y:S01]  /*10090*/  LDL R5, [R1+0x53c] ;  /* 0x00053c0001057983 */ /* 0x000f220000100800 */
[----:B--2---:R-:W-:-:S02]  /*100a0*/  PRMT R15, RZ, 0x7610, R15 ;  /* 0x00007610ff0f7816 */ /* 0x004fc4000000000f */
[----:B----4-:R-:W-:-:S04]  /*100b0*/  @P2 LOP3.LUT R5, R5, R4, RZ, 0x3c, !PT ;  /* 0x0000000405052212 */ /* 0x010fc800078e3cff */
[----:B------:R-:W-:-:S04]  /*100c0*/  @P2 LOP3.LUT R4, R5, R4, RZ, 0x3c, !PT ;  /* 0x0000000405042212 */ /* 0x000fc800078e3cff */
[----:B------:R-:W-:-:S05]  /*100d0*/  @P2 LOP3.LUT R5, R5, R4, RZ, 0x3c, !PT ;  /* 0x0000000405052212 */ /* 0x000fca00078e3cff */
[----:B------:R-:W2:Y:S01]  /*100e0*/  @P2 LDG.E.U16 R15, desc[UR8][R4.64] ;  /* 0x00000008040f2981 */ /* 0x000ea2000c1e1500 */
[----:B------:R-:W-:-:S03]  /*100f0*/  ISETP.GT.AND P3, PT, R2, 0x3, PT ;  /* 0x000000030200780c */ /* 0x000fc60003f64270 */
[----:B--2---:R0:W-:Y:S04]  /*10100*/  STL [R1+0x64], R15 ;  /* 0x0000640f01007387 */ /* 0x0041e80000100800 */
[----:B0-----:R-:W2:Y:S04]  /*10110*/  LDL.LU R15, [R1+0x142c] ;  /* 0x00142c00010f7983 */ /* 0x001ea80000300800 */
[----:B------:R-:W4:Y:S04]  /*10120*/  LDL R4, [R1+0x530] ;  /* 0x0005300001047983 */ /* 0x000f280000100800 */
[----:B------:R-:W4:Y:S01]  /*10130*/  LDL R5, [R1+0x534] ;  /* 0x0005340001057983 */ /* 0x000f220000100800 */
[----:B---3--:R-:W-:-:S02]  /*10140*/  PRMT R25, RZ, 0x7610, R25 ;  /* 0x00007610ff197816 */ /* 0x008fc40000000019 */
[----:B----4-:R-:W-:-:S04]  /*10150*/  @P3 LOP3.LUT R5, R5, R4, RZ, 0x3c, !PT ;  /* 0x0000000405053212 */ /* 0x010fc800078e3cff */
        /* <DEDUP_REMOVED lines=8> */
[----:B------:R-:W-:-:S02]  /*101e0*/  PRMT R18, RZ, 0x7610, R18 ;  /* 0x00007610ff127816 */ /* 0x000fc40000000012 */
[----:B----4-:R-:W-:-:S04]  /*101f0*/  @P4 LOP3.LUT R5, R5, R4, RZ, 0x3c, !PT ;  /* 0x0000000405054212 */ /* 0x010fc800078e3cff */
[----:B------:R-:W-:-:S04]  /*10200*/  @P4 LOP3.LUT R4, R5, R4, RZ, 0x3c, !PT ;  /* 0x0000000405044212 */ /* 0x000fc800078e3cff */
[----:B------:R-:W-:-:S05]  /*10210*/  @P4 LOP3.LUT R5, R5, R4, RZ, 0x3c, !PT ;  /* 0x0000000405054212 */ /* 0x000fca00078e3cff */
[----:B------:R-:W4:Y:S01]  /*10220*/  @P4 LDG.E.U16 R18, desc[UR8][R4.64] ;  /* 0x0000000804124981 */ /* 0x000f22000c1e1500 */
[----:B------:R-:W-:-:S03]  /*10230*/  ISETP.GT.AND P5, PT, R2, 0x5, PT ;  /* 0x000000050200780c */ /* 0x000fc60003fa4270 */
[----:B----4-:R0:W-:Y:S04]  /*10240*/  STL [R1+0x218], R18 ;  /* 0x0002181201007387 */ /* 0x0101e80000100800 */
[----:B0-----:R-:W4:Y:S04]  /*10250*/  LDL.LU R18, [R1+0x1424] ;  /* 0x0014240001127983 */ /* 0x001f280000300800 */
[----:B------:R-:W3:Y:S04]  /*10260*/  LDL R4, [R1+0x520] ;  /* 0x0005200001047983 */ /* 0x000ee80000100800 */
[----:B------:R-:W3:Y:S01]  /*10270*/  LDL R5, [R1+0x524] ;  /* 0x0005240001057983 */ /* 0x000ee20000100800 */
[----:B--2---:R-:W-:-:S02]  /*10280*/  PRMT R15, RZ, 0x7610, R15 ;  /* 0x00007610ff0f7816 */ /* 0x004fc4000000000f */
[----:B---3--:R-:W-:-:S04]  /*10290*/  @P5 LOP3.LUT R5, R5, R4, RZ, 0x3c, !PT ;  /* 0x0000000405055212 */ /* 0x008fc800078e3cff */
[----:B------:R-:W-:-:S04]  /*102a0*/  @P5 LOP3.LUT R4, R5, R4, RZ, 0x3c, !PT ;  /* 0x0000000405045212 */ /* 0x000fc800078e3cff */
[----:B------:R-:W-:-:S05]  /*102b0*/  @P5 LOP3.LUT R5, R5, R4, RZ, 0x3c, !PT ;  /* 0x0000000405055212 */ /* 0x000fca00078e3cff */
[----:B------:R-:W2:Y:S01]  /*102c0*/  @P5 LDG.E.U16 R15, desc[UR8][R4.64] ;  /* 0x00000008040f5981 */ /* 0x000ea2000c1e1500 */
        /* <DEDUP_REMOVED lines=63> */
[----:B------:R-:W2:Y:S04]  /*106c0*/  LDL R4, [R1+0x4e8] ;  /* 0x0004e80001047983 */ /* 0x000ea80000100800 */
[----:B------:R-:W2:Y:S01]  /*106d0*/  LDL R5, [R1+0x4ec] ;  /* 0x0004ec0001057983 */ /* 0x000ea20000100800 */
[----:B------:R-:W-:-:S02]  /*106e0*/  PRMT R14, RZ, 0x7610, R14 ;  /* 0x00007610ff0e7816 */ /* 0x000fc4000000000e */
[----:B--2---:R-:W-:-:S04]  /*106f0*/  @P1 LOP3.LUT R5, R5, R4, RZ, 0x3c, !PT ;  /* 0x0000000405051212 */ /* 0x004fc800078e3cff */
        /* <DEDUP_REMOVED lines=42> */
[----:B------:R0:W4:Y:S04]  /*109a0*/  @P4 LDG.E.U16 R25, desc[UR8][R4.64] ;  /* 0x0000000804194981 */ /* 0x000128000c1e1500 */
[----:B------:R-:W0:Y:S04]  /*109b0*/  LDL R4, [R1+0x4c0] ;  /* 0x0004c00001047983 */ /* 0x000e280000100800 */
[----:B------:R-:W0:Y:S01]  /*109c0*/  LDL R5, [R1+0x4c4] ;  /* 0x0004c40001057983 */ /* 0x000e220000100800 */
[----:B------:R-:W-:Y:S02]  /*109d0*/  ISETP.GT.AND P1, PT, R2, 0x11, PT ;  /* 0x000000110200780c */ /* 0x000fe40003f24270 */
[----:B------:R-:W-:-:S11]  /*109e0*/  PRMT R11, RZ, 0x7610, R11 ;  /* 0x00007610ff0b7816 */ /* 0x000fd6000000000b */
[----:B0-----:R-:W-:-:S04]  /*109f0*/  @P1 LOP3.LUT R5, R5, R4, RZ, 0x3c, !PT ;  /* 0x0000000405051212 */ /* 0x001fc800078e3cff */
[----:B------:R-:W-:-:S04]  /*10a00*/  @P1 LOP3.LUT R4, R5, R4, RZ, 0x3c, !PT ;  /* 0x0000000405041212 */ /* 0x000fc800078e3cff */
[----:B------:R-:W-:-:S05]  /*10a10*/  @P1 LOP3.LUT R5, R5, R4, RZ, 0x3c, !PT ;  /* 0x0000000405051212 */ /* 0x000fca00078e3cff */
[----:B------:R-:W3:Y:S04]  /*10a20*/  @P1 LDG.E.U16 R11, desc[UR8][R4.64] ;  /* 0x00000008040b1981 */ /* 0x000ee8000c1e1500 */
[----:B----4-:R-:W-:Y:S04]  /*10a30*/  STL [R1+0x1394], R25 ;  /* 0x0013941901007387 */ /* 0x010fe80000100800 */
[----:B------:R-:W-:Y:S01]  /*10a40*/  STL [R1+0x1398], R25 ;  /* 0x0013981901007387 */ /* 0x000fe20000100800 */
[----:B------:R-:W-:-:S03]  /*10a50*/  ISETP.GT.AND P0, PT, R2, 0x12, PT ;  /* 0x000000120200780c */ /* 0x000fc60003f04270 */
[----:B---3--:R0:W-:Y:S04]  /*10a60*/  STL [R1], R11 ;  /* 0x0000000b01007387 */ /* 0x0081e80000100800 */
        /* <DEDUP_REMOVED lines=11> */
[----:B------:R-:W2:Y:S04]  /*10b20*/  LDL R4, [R1+0x4b0] ;  /* 0x0004b00001047983 */ /* 0x000ea80000100800 */
[----:B------:R-:W2:Y:S01]  /*10b30*/  LDL R5, [R1+0x4b4] ;  /* 0x0004b40001057983 */ /* 0x000ea20000100800 */
[----:B------:R-:W-:-:S02]  /*10b40*/  PRMT R0, RZ, 0x7610, R0 ;  /* 0x00007610ff007816 */ /* 0x000fc40000000000 */
[----:B--2---:R-:W-:-:S04]  /*10b50*/  @P2 LOP3.LUT R5, R5, R4, RZ, 0x3c, !PT ;  /* 0x0000000405052212 */ /* 0x004fc800078e3cff */
[----:B------:R-:W-:-:S04]  /*10b60*/  @P2 LOP3.LUT R4, R5, R4, RZ, 0x3c, !PT ;  /* 0x0000000405042212 */ /* 0x000fc800078e3cff */
[----:B------:R-:W-:-:S05]  /*10b70*/  @P2 LOP3.LUT R5, R5, R4, RZ, 0x3c, !PT ;  /* 0x0000000405052212 */ /* 0x000fca00078e3cff */
[----:B------:R-:W2:Y:S04]  /*10b80*/  @P2 LDG.E.U16 R0, desc[UR8][R4.64] ;  /* 0x0000000804002981 */ /* 0x000ea8000c1e1500 */
[----:B------:R-:W3:Y:S04]  /*10b90*/  LDL R4, [R1+0x4a8] ;  /* 0x0004a80001047983 */ /* 0x000ee80000100800 */
[----:B------:R-:W3:Y:S01]  /*10ba0*/  LDL R5, [R1+0x4ac] ;  /* 0x0004ac0001057983 */ /* 0x000ee20000100800 */
[----:B------:R-:W-:Y:S02]  /*10bb0*/  ISETP.GT.AND P3, PT, R2, 0x14, PT ;  /* 0x000000140200780c */ /* 0x000fe40003f64270 */
[----:B------:R-:W-:Y:S01]  /*10bc0*/  PRMT R15, RZ, 0x7610, R15 ;  /* 0x00007610ff0f7816 */ /* 0x000fe2000000000f */
[----:B--2---:R-:W-:Y:S04]  /*10bd0*/  STL [R1+0x1368], R0 ;  /* 0x0013680001007387 */ /* 0x004fe80000100800 */
[----:B------:R-:W-:Y:S06]  /*10be0*/  STL [R1+0x136c], R0 ;  /* 0x00136c0001007387 */ /* 0x000fec0000100800 */
[----:B---3--:R-:W-:-:S04]  /*10bf0*/  @P3 LOP3.LUT R5, R5, R4, RZ, 0x3c, !PT ;  /* 0x0000000405053212 */ /* 0x008fc800078e3cff */
[C---:B------:R-:W-:Y:S01]  /*10c00*/  @P3 LOP3.LUT R4, R5.reuse, R4, RZ, 0x3c, !PT ;  /* 0x0000000405043212 */ /* 0x040fe200078e3cff */
[----:B------:R-:W-:Y:S03]  /*10c10*/  STL [R1+0x1370], R0 ;  /* 0x0013700001007387 */ /* 0x000fe60000100800 */
[----:B------:R-:W-:Y:S01]  /*10c20*/  @P3 LOP3.LUT R5, R5, R4, RZ, 0x3c, !PT ;  /* 0x0000000405053212 */ /* 0x000fe200078e3cff */
[----:B------:R-:W-:Y:S04]  /*10c30*/  STL [R1+0x1374], R0 ;  /* 0x0013740001007387 */ /* 0x000fe80000100800 */
[----:B------:R-:W-:Y:S04]  /*10c40*/  STL [R1+0x1384], R0 ;  /* 0x0013840001007387 */ /* 0x000fe80000100800 */
[----:B------:R-:W-:Y:S04]  /*10c50*/  STL [R1+0x1388], R0 ;  /* 0x0013880001007387 */ /* 0x000fe80000100800 */
[----:B------:R0:W2:Y:S04]  /*10c60*/  @P3 LDG.E.U16 R15, desc[UR8][R4.64] ;  /* 0x00000008040f3981 */ /* 0x0000a8000c1e1500 */
[----:B------:R-:W0:Y:S04]  /*10c70*/  LDL R4, [R1+0x4a0] ;  /* 0x0004a00001047983 */ /* 0x000e280000100800 */
[----:B------:R-:W0:Y:S01]  /*10c80*/  LDL R5, [R1+0x4a4] ;  /* 0x0004a40001057983 */ /* 0x000e220000100800 */
[----:B------:R-:W-:-:S02]  /*10c90*/  ISETP.GT.AND P4, PT, R2, 0x15, PT ;  /* 0x000000150200780c */ /* 0x000fc40003f84270 */
[----:B------:R-:W-:-:S11]  /*10ca0*/  PRMT R22, RZ, 0x7610, R22 ;  /* 0x00007610ff167816 */ /* 0x000fd60000000016 */
[----:B0-----:R-:W-:-:S04]  /*10cb0*/  @P4 LOP3.LUT R5, R5, R4, RZ, 0x3c, !PT ;  /* 0x0000000405054212 */ /* 0x001fc800078e3cff */
[----:B------:R-:W-:-:S04]  /*10cc0*/  @P4 LOP3.LUT R4, R5, R4, RZ, 0x3c, !PT ;  /* 0x0000000405044212 */ /* 0x000fc800078e3cff */
[----:B------:R-:W-:-:S05]  /*10cd0*/  @P4 LOP3.LUT R5, R5, R4, RZ, 0x3c, !PT ;  /* 0x0000000405054212 */ /* 0x000fca00078e3cff */
[----:B------:R-:W3:Y:S04]  /*10ce0*/  @P4 LDG.E.U16 R22, desc[UR8][R4.64] ;  /* 0x0000000804164981 */ /* 0x000ee8000c1e1500 */
[----:B--2---:R0:W-:Y:S04]  /*10cf0*/  STL [R1+0x204], R15 ;  /* 0x0002040f01007387 */ /* 0x0041e80000100800 */
[----:B0-----:R-:W2:Y:S04]  /*10d00*/  LDL R15, [R1+0x48c] ;  /* 0x00048c00010f7983 */ /* 0x001ea80000100800 */
[----:B---3--:R0:W-:Y:S04]  /*10d10*/  STL [R1+0x214], R22 ;  /* 0x0002141601007387 */ /* 0x0081e80000100800 */
[----:B0-----:R-:W3:Y:S04]  /*10d20*/  LDL.LU R22, [R1+0x13ec] ;  /* 0x0013ec0001167983 */ /* 0x001ee80000300800 */
[----:B------:R-:W4:Y:S04]  /*10d30*/  LDL R4, [R1+0x498] ;  /* 0x0004980001047983 */ /* 0x000f280000100800 */
[----:B------:R-:W4:Y:S01]  /*10d40*/  LDL R5, [R1+0x49c] ;  /* 0x00049c0001057983 */ /* 0x000f220000100800 */
[----:B------:R-:W-:-:S02]  /*10d50*/  ISETP.GT.AND P1, PT, R2, 0x16, PT ;  /* 0x000000160200780c */ /* 0x000fc40003f24270 */
[----:B------:R-:W-:-:S11]  /*10d60*/  PRMT R28, RZ, 0x7610, R28 ;  /* 0x00007610ff1c7816 */ /* 0x000fd6000000001c */
        /* <DEDUP_REMOVED lines=13> */
[----:B------:R-:W2:Y:S01]  /*10e40*/  @P0 LDG.E.U16 R9, desc[UR8][R4.64] ;  /* 0x0000000804090981 */ /* 0x000ea2000c1e1500 */
[C---:B------:R-:W-:Y:S02]  /*10e50*/  ISETP.GT.AND P2, PT, R2.reuse, 0x18, PT ;  /* 0x000000180200780c */ /* 0x040fe40003f44270 */
[----:B------:R-:W-:Y:S01]  /*10e60*/  PRMT R18, RZ, 0x7610, R18 ;  /* 0x00007610ff127816 */ /* 0x000fe20000000012 */
[----:B--2---:R0:W-:Y:S04]  /*10e70*/  STL [R1+0x32c], R9 ;  /* 0x00032c0901007387 */ /* 0x0041e80000100800 */
[----:B0-----:R-:W2:Y:S04]  /*10e80*/  LDL.LU R9, [R1+0x13e4] ;  /* 0x0013e40001097983 */ /* 0x001ea80000300800 */
[----:B------:R-:W3:Y:S02]  /*10e90*/  LDL R5, [R1+0x488] ;  /* 0x0004880001057983 */ /* 0x000ee40000100800 */
[----:B------:R-:W-:Y:S01]  /*10ea0*/  @P2 IMAD.MOV.U32 R4, RZ, RZ, R15 ;  /* 0x000000ffff042224 */ /* 0x000fe200078e000f */
[----:B------:R-:W-:-:S02]  /*10eb0*/  ISETP.GT.AND P3, PT, R2, 0x19, PT ;  /* 0x000000190200780c */ /* 0x000fc40003f64270 */
[----:B------:R-:W-:Y:S01]  /*10ec0*/  PRMT R24, RZ, 0x7610, R24 ;  /* 0x00007610ff187816 */ /* 0x000fe20000000018 */
[----:B------:R-:W4:Y:S04]  /*10ed0*/  LDL R15, [R1+0x474] ;  /* 0x00047400010f7983 */ /* 0x000f280000100800 */
[----:B---3--:R-:W3:Y:S04]  /*10ee0*/  @P2 LDG.E.U16 R18, desc[UR8][R4.64] ;  /* 0x0000000804122981 */ /* 0x008ee8000c1e1500 */
[----:B------:R-:W2:Y:S04]  /*10ef0*/  LDL R4, [R1+0x480] ;  /* 0x0004800001047983 */ /* 0x000ea80000100800 */
[----:B------:R-:W2:Y:S04]  /*10f00*/  LDL R5, [R1+0x484] ;  /* 0x0004840001057983 */ /* 0x000ea80000100800 */
[----:B---3--:R-:W-:Y:S04]  /*10f10*/  STL [R1+0x139c], R18 ;  /* 0x00139c1201007387 */ /* 0x008fe80000100800 */
[----:B------:R-:W-:Y:S01]  /*10f20*/  STL [R1+0x13a0], R18 ;  /* 0x0013a01201007387 */ /* 0x000fe20000100800 */
[----:B--2---:R-:W-:-:S04]  /*10f30*/  @P3 LOP3.LUT R5, R5, R4, RZ, 0x3c, !PT ;  /* 0x0000000405053212 */ /* 0x004fc800078e3cff */
        /* <DEDUP_REMOVED lines=15> */
[----:B--2---:R-:W-:Y:S04]  /*11030*/  STL [R1+0x138c], R24 ;  /* 0x00138c1801007387 */ /* 0x004fe80000100800 */
[----:B------:R-:W-:Y:S01]  /*11040*/  STL [R1+0x1390], R24 ;  /* 0x0013901801007387 */ /* 0x000fe20000100800 */
[----:B------:R-:W-:-:S03]  /*11050*/  ISETP.GT.AND P1, PT, R2, 0x1b, PT ;  /* 0x0000001b0200780c */ /* 0x000fc60003f24270 */
[----:B---3--:R0:W-:Y:S04]  /*11060*/  STL [R1+0x8], R8 ;  /* 0x0000080801007387 */ /* 0x0081e80000100800 */
[----:B0-----:R-:W2:Y:S04]  /*11070*/  LDL.LU R8, [R1+0x13e0] ;  /* 0x0013e00001087983 */ /* 0x001ea80000300800 */
[----:B------:R-:W3:Y:S01]  /*11080*/  LDL R5, [R1+0x470] ;  /* 0x0004700001057983 */ /* 0x000ee20000100800 */
[----:B------:R-:W-:Y:S01]  /*11090*/  PRMT R14, RZ, 0x7610, R14 ;  /* 0x00007610ff0e7816 */ /* 0x000fe2000000000e */
[----:B----4-:R-:W-:Y:S01]  /*110a0*/  @P1 IMAD.MOV.U32 R4, RZ, RZ, R15 ;  /* 0x000000ffff041224 */ /* 0x010fe200078e000f */
[----:B------:R-:W-:Y:S01]  /*110b0*/  ISETP.GT.AND P0, PT, R2, 0x1c, PT ;  /* 0x0000001c0200780c */ /* 0x000fe20003f04270 */
[----:B------:R-:W4:Y:S04]  /*110c0*/  LDL R15, [R1+0x448] ;  /* 0x00044800010f7983 */ /* 0x000f280000100800 */
[----:B---3--:R0:W3:Y:S04]  /*110d0*/  @P1 LDG.E.U16 R14, desc[UR8][R4.64] ;  /* 0x00000008040e1981 */ /* 0x0080e8000c1e1500 */
[----:B------:R-:W0:Y:S04]  /*110e0*/  LDL R4, [R1+0x468] ;  /* 0x0004680001047983 */ /* 0x000e280000100800 */
[----:B------:R-:W0:Y:S01]  /*110f0*/  LDL R5, [R1+0x46c] ;  /* 0x00046c0001057983 */ /* 0x000e220000100800 */
[----:B------:R-:W-:-:S02]  /*11100*/  PRMT R7, RZ, 0x7610, R7 ;  /* 0x00007610ff077816 */ /* 0x000fc40000000007 */
[----:B0-----:R-:W-:-:S04]  /*11110*/  @P0 LOP3.LUT R5, R5, R4, RZ, 0x3c, !PT ;  /* 0x0000000405050212 */ /* 0x001fc800078e3cff */
[----:B------:R-:W-:-:S04]  /*11120*/  @P0 LOP3.LUT R4, R5, R4, RZ, 0x3c, !PT ;  /* 0x0000000405040212 */ /* 0x000fc800078e3cff */
[----:B------:R-:W-:-:S05]  /*11130*/  @P0 LOP3.LUT R5, R5, R4, RZ, 0x3c, !PT ;  /* 0x0000000405050212 */ /* 0x000fca00078e3cff */
[----:B------:R-:W2:Y:S04]  /*11140*/  @P0 LDG.E.U16 R7, desc[UR8][R4.64] ;  /* 0x0000000804070981 */ /* 0x000ea8000c1e1500 */
[----:B---3--:R0:W-:Y:S04]  /*11150*/  STL [R1+0x18], R14 ;  /* 0x0000180e01007387 */ /* 0x0081e80000100800 */
[----:B0-----:R-:W3:Y:S04]  /*11160*/  LDL R14, [R1+0x44c] ;  /* 0x00044c00010e7983 */ /* 0x001ee80000100800 */
[----:B--2---:R0:W-:Y:S04]  /*11170*/  STL [R1+0x6c], R7 ;  /* 0x00006c0701007387 */ /* 0x0041e80000100800 */
[----:B0-----:R-:W2:Y:S04]  /*11180*/  LDL.LU R7, [R1+0x13dc] ;  /* 0x0013dc0001077983 */ /* 0x001ea80000300800 */
        /* <DEDUP_REMOVED lines=24> */
[----:B------:R-:W-:Y:S02]  /*11310*/  ISETP.GT.AND P0, PT, R2, 0x20, PT ;  /* 0x000000200200780c */ /* 0x000fe40003f04270 */
[----:B--2---:R-:W-:-:S04]  /*11320*/  @P4 LOP3.LUT R5, R5, R4, RZ, 0x3c, !PT ;  /* 0x0000000405054212 */ /* 0x004fc800078e3cff */
[----:B------:R-:W-:-:S04]  /*11330*/  @P4 LOP3.LUT R4, R5, R4, RZ, 0x3c, !PT ;  /* 0x0000000405044212 */ /* 0x000fc800078e3cff */
[----:B------:R-:W-:-:S05]  /*11340*/  @P4 LOP3.LUT R5, R5, R4, RZ, 0x3c, !PT ;  /* 0x0000000405054212 */ /* 0x000fca00078e3cff */
[----:B------:R0:W2:Y:S01]  /*11350*/  @P4 LDG.E.U16 R26, desc[UR8][R4.64] ;  /* 0x00000008041a4981 */ /* 0x0000a2000c1e1500 */
[----:B------:R-:W-:Y:S01]  /*11360*/  PRMT R13, RZ, 0x7610, R13 ;  /* 0x00007610ff0d7816 */ /* 0x000fe2000000000d */
[----:B0-----:R-:W-:Y:S02]  /*11370*/  @P0 IMAD.MOV.U32 R4, RZ, RZ, R14 ;  /* 0x000000ffff040224 */ /* 0x001fe400078e000e */
[----:B------:R-:W-:-:S05]  /*11380*/  @P0 IMAD.MOV.U32 R5, RZ, RZ, R15 ;  /* 0x000000ffff050224 */ /* 0x000fca00078e000f */
[----:B------:R0:W3:Y:S04]  /*11390*/  @P0 LDG.E.U16 R13, desc[UR8][R4.64] ;  /* 0x00000008040d0981 */ /* 0x0000e8000c1e1500 */
[----:B--2---:R1:W-:Y:S04]  /*113a0*/  STL [R1+0x328], R26 ;  /* 0x0003281a01007387 */ /* 0x0043e80000100800 */
[----:B-1----:R-:W2:Y:S04]  /*113b0*/  LDL.LU R26, [R1+0x13d0] ;  /* 0x0013d000011a7983 */ /* 0x002ea80000300800 */
[----:B------:R-:W0:Y:S04]  /*113c0*/  LDL R4, [R1+0x440] ;  /* 0x0004400001047983 */ /* 0x000e280000100800 */
[----:B------:R-:W0:Y:S01]  /*113d0*/  LDL R5, [R1+0x444] ;  /* 0x0004440001057983 */ /* 0x000e220000100800 */
[----:B------:R-:W-:-:S02]  /*113e0*/  ISETP.GT.AND P1, PT, R2, 0x21, PT ;  /* 0x000000210200780c */ /* 0x000fc40003f24270 */
[----:B------:R-:W-:Y:S01]  /*113f0*/  PRMT R19, RZ, 0x7610, R19 ;  /* 0x00007610ff137816 */ /* 0x000fe20000000013 */
[----:B------:R-:W4:Y:S01]  /*11400*/  LDL R15, [R1+0x438] ;  /* 0x00043800010f7983 */ /* 0x000f220000100800 */
[----:B------:R-:W-:Y:S02]  /*11410*/  ISETP.GT.AND P2, PT, R2, 0x28, PT ;  /* 0x000000280200780c */ /* 0x000fe40003f44270 */
[----:B------:R-:W-:Y:S01]  /*11420*/  PRMT R12, RZ, 0x7610, R12 ;  /* 0x00007610ff0c7816 */ /* 0x000fe2000000000c */
[----:B------:R-:W3:Y:S06]  /*11430*/  LDL R14, [R1+0x43c] ;  /* 0x00043c00010e7983 */ /* 0x000eec0000100800 */
[----:B0-----:R-:W-:-:S04]  /*11440*/  @P1 LOP3.LUT R5, R5, R4, RZ, 0x3c, !PT ;  /* 0x0000000405051212 */ /* 0x001fc800078e3cff */
[----:B------:R-:W-:-:S04]  /*11450*/  @P1 LOP3.LUT R4, R5, R4, RZ, 0x3c, !PT ;  /* 0x0000000405041212 */ /* 0x000fc800078e3cff */
[----:B------:R-:W-:-:S05]  /*11460*/  @P1 LOP3.LUT R5, R5, R4, RZ, 0x3c, !PT ;  /* 0x0000000405051212 */ /* 0x000fca00078e3cff */
[----:B------:R0:W2:Y:S04]  /*11470*/  @P1 LDG.E.U16 R19, desc[UR8][R4.64] ;  /* 0x0000000804131981 */ /* 0x0000a8000c1e1500 */
[----:B------:R-:W0:Y:S04]  /*11480*/  LDL R4, [R1+0x408] ;  /* 0x0004080001047983 */ /* 0x000e280000100800 */
[----:B------:R-:W0:Y:S02]  /*11490*/  LDL R5, [R1+0x40c] ;  /* 0x00040c0001057983 */ /* 0x000e240000100800 */
[----:B0-----:R-:W-:-:S04]  /*114a0*/  @P2 LOP3.LUT R5, R5, R4, RZ, 0x3c, !PT ;  /* 0x0000000405052212 */ /* 0x001fc800078e3cff */
[----:B------:R-:W-:-:S04]  /*114b0*/  @P2 LOP3.LUT R4, R5, R4, RZ, 0x3c, !PT ;  /* 0x0000000405042212 */ /* 0x000fc800078e3cff */
[----:B------:R-:W-:-:S05]  /*114c0*/  @P2 LOP3.LUT R5, R5, R4, RZ, 0x3c, !PT ;  /* 0x0000000405052212 */ /* 0x000fca00078e3cff */
[----:B------:R0:W2:Y:S04]  /*114d0*/  @P2 LDG.E.U16 R12, desc[UR8][R4.64] ;  /* 0x00000008040c2981 */ /* 0x0000a8000c1e1500 */
[----:B------:R-:W0:Y:S04]  /*114e0*/  LDL R4, [R1+0x3c8] ;  /* 0x0003c80001047983 */ /* 0x000e280000100800 */
[----:B------:R-:W0:Y:S01]  /*114f0*/  LDL R5, [R1+0x3cc] ;  /* 0x0003cc0001057983 */ /* 0x000e220000100800 */
[----:B------:R-:W-:Y:S02]  /*11500*/  ISETP.GT.AND P0, PT, R2, 0x30, PT ;  /* 0x000000300200780c */ /* 0x000fe40003f04270 */
[----:B------:R-:W-:-:S11]  /*11510*/  PRMT R11, RZ, 0x7610, R11 ;  /* 0x00007610ff0b7816 */ /* 0x000fd6000000000b */
[----:B0-----:R-:W-:-:S04]  /*11520*/  @P0 LOP3.LUT R5, R5, R4, RZ, 0x3c, !PT ;  /* 0x0000000405050212 */ /* 0x001fc800078e3cff */
[----:B------:R-:W-:-:S04]  /*11530*/  @P0 LOP3.LUT R4, R5, R4, RZ, 0x3c, !PT ;  /* 0x0000000405040212 */ /* 0x000fc800078e3cff */
[----:B------:R-:W-:-:S05]  /*11540*/  @P0 LOP3.LUT R5, R5, R4, RZ, 0x3c, !PT ;  /* 0x0000000405050212 */ /* 0x000fca00078e3cff */
[----:B------:R0:W2:Y:S04]  /*11550*/  @P0 LDG.E.U16 R11, desc[UR8][R4.64] ;  /* 0x00000008040b0981 */ /* 0x0000a8000c1e1500 */
[----:B------:R-:W0:Y:S04]  /*11560*/  LDL R4, [R1+0x388] ;  /* 0x0003880001047983 */ /* 0x000e280000100800 */
[----:B------:R-:W0:Y:S01]  /*11570*/  LDL R5, [R1+0x38c] ;  /* 0x00038c0001057983 */ /* 0x000e220000100800 */
[C---:B------:R-:W-:Y:S02]  /*11580*/  ISETP.GT.AND P1, PT, R2.reuse, 0x38, PT ;  /* 0x000000380200780c */ /* 0x040fe40003f24270 */
[----:B------:R-:W-:-:S02]  /*11590*/  ISETP.GT.AND P0, PT, R2, 0x22, PT ;  /* 0x000000220200780c */ /* 0x000fc40003f04270 */
[----:B------:R-:W-:Y:S02]  /*115a0*/  PRMT R10, RZ, 0x7610, R10 ;  /* 0x00007610ff0a7816 */ /* 0x000fe4000000000a */
[----:B------:R-:W-:-:S07]  /*115b0*/  PRMT R22, RZ, 0x7610, R22 ;  /* 0x00007610ff167816 */ /* 0x000fce0000000016 */
[----:B0-----:R-:W-:-:S04]  /*115c0*/  @P1 LOP3.LUT R5, R5, R4, RZ, 0x3c, !PT ;  /* 0x0000000405051212 */ /* 0x001fc800078e3cff */
[----:B------:R-:W-:-:S04]  /*115d0*/  @P1 LOP3.LUT R4, R5, R4, RZ, 0x3c, !PT ;  /* 0x0000000405041212 */ /* 0x000fc800078e3cff */
[----:B------:R-:W-:-:S05]  /*115e0*/  @P1 LOP3.LUT R5, R5, R4, RZ, 0x3c, !PT ;  /* 0x0000000405051212 */ /* 0x000fca00078e3cff */
[----:B------:R3:W2:Y:S02]  /*115f0*/  @P1 LDG.E.U16 R10, desc[UR8][R4.64] ;  /* 0x00000008040a1981 */ /* 0x0006a4000c1e1500 */
[----:B---3--:R-:W-:Y:S02]  /*11600*/  @P0 IMAD.MOV.U32 R4, RZ, RZ, R14 ;  /* 0x000000ffff040224 */ /* 0x008fe400078e000e */
[----:B----4-:R-:W-:Y:S01]  /*11610*/  @P0 IMAD.MOV.U32 R5, RZ, RZ, R15 ;  /* 0x000000ffff050224 */ /* 0x010fe200078e000f */
[----:B------:R-:W-:Y:S01]  /*11620*/  ISETP.GT.AND P1, PT, R2, 0x23, PT ;  /* 0x000000230200780c */ /* 0x000fe20003f24270 */
[----:B------:R-:W3:Y:S04]  /*11630*/  LDL R15, [R1+0x400] ;  /* 0x00040000010f7983 */ /* 0x000ee80000100800 */
[----:B------:R-:W4:Y:S01]  /*11640*/  @P0 LDG.E.U16 R22, desc[UR8][R4.64] ;  /* 0x0000000804160981 */ /* 0x000f22000c1e1500 */
[----:B------:R-:W-:-:S03]  /*11650*/  PRMT R28, RZ, 0x7610, R28 ;  /* 0x00007610ff1c7816 */ /* 0x000fc6000000001c */
[----:B------:R-:W2:Y:S04]  /*11660*/  LDL R14, [R1+0x404] ;  /* 0x00040400010e7983 */ /* 0x000ea80000100800 */
[----:B------:R-:W3:Y:S04]  /*11670*/  LDL R4, [R1+0x430] ;  /* 0x0004300001047983 */ /* 0x000ee80000100800 */
[----:B------:R-:W3:Y:S04]  /*11680*/  LDL R5, [R1+0x434] ;  /* 0x0004340001057983 */ /* 0x000ee80000100800 */
[----:B----4-:R-:W-:Y:S01]  /*11690*/  STL [R1+0x1378], R22 ;  /* 0x0013781601007387 */ /* 0x010fe20000100800 */
[----:B---3--:R-:W-:-:S04]  /*116a0*/  @P1 LOP3.LUT R5, R5, R4, RZ, 0x3c, !PT ;  /* 0x0000000405051212 */ /* 0x008fc800078e3cff */
[----:B------:R-:W-:-:S04]  /*116b0*/  @P1 LOP3.LUT R4, R5, R4, RZ, 0x3c, !PT ;  /* 0x0000000405041212 */ /* 0x000fc800078e3cff */
[----:B------:R-:W-:Y:S01]  /*116c0*/  @P1 LOP3.LUT R5, R5, R4, RZ, 0x3c, !PT ;  /* 0x0000000405051212 */ /* 0x000fe200078e3cff */
[----:B------:R-:W-:Y:S04]  /*116d0*/  STL [R1+0x137c], R22 ;  /* 0x00137c1601007387 */ /* 0x000fe80000100800 */
[----:B------:R0:W3:Y:S04]  /*116e0*/  @P1 LDG.E.U16 R28, desc[UR8][R4.64] ;  /* 0x00000008041c1981 */ /* 0x0000e8000c1e1500 */
[----:B------:R-:W0:Y:S04]  /*116f0*/  LDL R4, [R1+0x428] ;  /* 0x0004280001047983 */ /* 0x000e280000100800 */
[----:B------:R-:W0:Y:S01]  /*11700*/  LDL R5, [R1+0x42c] ;  /* 0x00042c0001057983 */ /* 0x000e220000100800 */
[----:B------:R-:W-:-:S02]  /*11710*/  ISETP.GT.AND P0, PT, R2, 0x24, PT ;  /* 0x000000240200780c */ /* 0x000fc40003f04270 */
[----:B------:R-:W-:-:S11]  /*11720*/  PRMT R3, RZ, 0x7610, R3 ;  /* 0x00007610ff037816 */ /* 0x000fd60000000003 */
[----:B0-----:R-:W-:-:S04]  /*11730*/  @P0 LOP3.LUT R5, R5, R4, RZ, 0x3c, !PT ;  /* 0x0000000405050212 */ /* 0x001fc800078e3cff */
[----:B------:R-:W-:-:S04]  /*11740*/  @P0 LOP3.LUT R4, R5, R4, RZ, 0x3c, !PT ;  /* 0x0000000405040212 */ /* 0x000fc800078e3cff */
[----:B------:R-:W-:-:S05]  /*11750*/  @P0 LOP3.LUT R5, R5, R4, RZ, 0x3c, !PT ;  /* 0x0000000405050212 */ /* 0x000fca00078e3cff */
[----:B------:R-:W4:Y:S04]  /*11760*/  @P0 LDG.E.U16 R3, desc[UR8][R4.64] ;  /* 0x0000000804030981 */ /* 0x000f28000c1e1500 */
[----:B---3--:R-:W-:Y:S01]  /*11770*/  STL [R1+0x1380], R28 ;  /* 0x0013801c01007387 */ /* 0x008fe20000100800 */
[----:B------:R-:W-:-:S03]  /*11780*/  ISETP.GT.AND P1, PT, R2, 0x25, PT ;  /* 0x000000250200780c */ /* 0x000fc60003f24270 */
[----:B----4-:R0:W-:Y:S04]  /*11790*/  STL [R1+0x14], R3 ;  /* 0x0000140301007387 */ /* 0x0101e80000100800 */
[----:B0-----:R-:W3:Y:S04]  /*117a0*/  LDL.LU R3, [R1+0x13cc] ;  /* 0x0013cc0001037983 */ /* 0x001ee80000300800 */
[----:B------:R-:W4:Y:S04]  /*117b0*/  LDL R4, [R1+0x420] ;  /* 0x0004200001047983 */ /* 0x000f280000100800 */
[----:B------:R-:W4:Y:S01]  /*117c0*/  LDL R5, [R1+0x424] ;  /* 0x0004240001057983 */ /* 0x000f220000100800 */
[----:B------:R-:W-:-:S02]  /*117d0*/  PRMT R21, RZ, 0x7610, R21 ;  /* 0x00007610ff157816 */ /* 0x000fc40000000015 */
[----:B------:R-:W-:Y:S02]  /*117e0*/  ISETP.GT.AND P0, PT, R2, 0x29, PT ;  /* 0x000000290200780c */ /* 0x000fe40003f04270 */
[----:B----4-:R-:W-:-:S04]  /*117f0*/  @P1 LOP3.LUT R5, R5, R4, RZ, 0x3c, !PT ;  /* 0x0000000405051212 */ /* 0x010fc800078e3cff */
[----:B------:R-:W-:-:S04]  /*11800*/  @P1 LOP3.LUT R4, R5, R4, RZ, 0x3c, !PT ;  /* 0x0000000405041212 */ /* 0x000fc800078e3cff */
[----:B------:R-:W-:-:S05]  /*11810*/  @P1 LOP3.LUT R5, R5, R4, RZ, 0x3c, !PT ;  /* 0x0000000405051212 */ /* 0x000fca00078e3cff */
[----:B------:R2:W4:Y:S01]  /*11820*/  @P1 LDG.E.U16 R21, desc[UR8][R4.64] ;  /* 0x0000000804151981 */ /* 0x000522000c1e1500 */
[----:B------:R-:W-:Y:S01]  /*11830*/  PRMT R9, RZ, 0x7610, R9 ;  /* 0x00007610ff097816 */ /* 0x000fe20000000009 */
[----:B--2---:R-:W-:Y:S02]  /*11840*/  @P0 IMAD.MOV.U32 R4, RZ, RZ, R14 ;  /* 0x000000ffff040224 */ /* 0x004fe400078e000e */
[----:B------:R-:W-:-:S05]  /*11850*/  @P0 IMAD.MOV.U32 R5, RZ, RZ, R15 ;  /* 0x000000ffff050224 */ /* 0x000fca00078e000f */
[----:B------:R0:W2:Y:S04]  /*11860*/  @P0 LDG.E.U16 R9, desc[UR8][R4.64] ;  /* 0x0000000804090981 */ /* 0x0000a8000c1e1500 */
[----:B----4-:R1:W-:Y:S04]  /*11870*/  STL [R1+0x44], R21 ;  /* 0x0000441501007387 */ /* 0x0103e80000100800 */
[----:B-1----:R-:W4:Y:S04]  /*11880*/  LDL.LU R21, [R1+0x13c8] ;  /* 0x0013c80001157983 */ /* 0x002f280000300800 */
[----:B------:R-:W0:Y:S04]  /*11890*/  LDL R4, [R1+0x3c0] ;  /* 0x0003c00001047983 */ /* 0x000e280000100800 */
[----:B------:R-:W0:Y:S01]  /*118a0*/  LDL R5, [R1+0x3c4] ;  /* 0x0003c40001057983 */ /* 0x000e220000100800 */
[----:B------:R-:W-:-:S02]  /*118b0*/  ISETP.GT.AND P1, PT, R2, 0x31, PT ;  /* 0x000000310200780c */ /* 0x000fc40003f24270 */
[----:B------:R-:W-:Y:S01]  /*118c0*/  PRMT R8, RZ, 0x7610, R8 ;  /* 0x00007610ff087816 */ /* 0x000fe20000000008 */
[----:B------:R-:W3:Y:S01]  /*118d0*/  LDL R15, [R1+0x3f8] ;  /* 0x0003f800010f7983 */ /* 0x000ee20000100800 */
[----:B------:R-:W-:Y:S02]  /*118e0*/  ISETP.GT.AND P2, PT, R2, 0x39, PT ;  /* 0x000000390200780c */ /* 0x000fe40003f44270 */
[----:B------:R-:W-:Y:S01]  /*118f0*/  PRMT R7, RZ, 0x7610, R7 ;  /* 0x00007610ff077816 */ /* 0x000fe20000000007 */
[----:B------:R-:W2:Y:S06]  /*11900*/  LDL R14, [R1+0x3fc] ;  /* 0x0003fc00010e7983 */ /* 0x000eac0000100800 */
[----:B0-----:R-:W-:-:S04]  /*11910*/  @P1 LOP3.LUT R5, R5, R4, RZ, 0x3c, !PT ;  /* 0x0000000405051212 */ /* 0x001fc800078e3cff */
[----:B------:R-:W-:-:S04]  /*11920*/  @P1 LOP3.LUT R4, R5, R4, RZ, 0x3c, !PT ;  /* 0x0000000405041212 */ /* 0x000fc800078e3cff */
[----:B------:R-:W-:-:S05]  /*11930*/  @P1 LOP3.LUT R5, R5, R4, RZ, 0x3c, !PT ;  /* 0x0000000405051212 */ /* 0x000fca00078e3cff */
[----:B------:R0:W4:Y:S04]  /*11940*/  @P1 LDG.E.U16 R8, desc[UR8][R4.64] ;  /* 0x0000000804081981 */ /* 0x000128000c1e1500 */
[----:B------:R-:W0:Y:S04]  /*11950*/  LDL R4, [R1+0x380] ;  /* 0x0003800001047983 */ /* 0x000e280000100800 */
[----:B------:R-:W0:Y:S02]  /*11960*/  LDL R5, [R1+0x384] ;  /* 0x0003840001057983 */ /* 0x000e240000100800 */
[----:B0-----:R-:W-:-:S04]  /*11970*/  @P2 LOP3.LUT R5, R5, R4, RZ, 0x3c, !PT ;  /* 0x0000000405052212 */ /* 0x001fc800078e3cff */
        /* <DEDUP_REMOVED lines=35> */
[----:B------:R-:W4:Y:S06]  /*11bb0*/  LDL R14, [R1+0x3bc] ;  /* 0x0003bc00010e7983 */ /* 0x000f2c0000100800 */
        /* <DEDUP_REMOVED lines=9> */
[----:B------:R0:W3:Y:S04]  /*11c50*/  @P0 LDG.E.U16 R26, desc[UR8][R4.64] ;  /* 0x00000008041a0981 */ /* 0x0000e8000c1e1500 */
[----:B------:R-:W0:Y:S04]  /*11c60*/  LDL R4, [R1+0x3e0] ;  /* 0x0003e00001047983 */ /* 0x000e280000100800 */
[----:B------:R-:W0:Y:S01]  /*11c70*/  LDL R5, [R1+0x3e4] ;  /* 0x0003e40001057983 */ /* 0x000e220000100800 */
[----:B------:R-:W-:Y:S02]  /*11c80*/  ISETP.GT.AND P1, PT, R2, 0x2d, PT ;  /* 0x0000002d0200780c */ /* 0x000fe40003f24270 */
[----:B------:R-:W-:-:S11]  /*11c90*/  PRMT R17, RZ, 0x7610, R17 ;  /* 0x00007610ff117816 */ /* 0x000fd60000000011 */
[----:B0-----:R-:W-:-:S04]  /*11ca0*/  @P1 LOP3.LUT R5, R5, R4, RZ, 0x3c, !PT ;  /* 0x0000000405051212 */ /* 0x001fc800078e3cff */
[----:B------:R-:W-:-:S04]  /*11cb0*/  @P1 LOP3.LUT R4, R5, R4, RZ, 0x3c, !PT ;  /* 0x0000000405041212 */ /* 0x000fc800078e3cff */
[----:B------:R-:W-:-:S05]  /*11cc0*/  @P1 LOP3.LUT R5, R5, R4, RZ, 0x3c, !PT ;  /* 0x0000000405051212 */ /* 0x000fca00078e3cff */
[----:B------:R0:W2:Y:S01]  /*11cd0*/  @P1 LDG.E.U16 R17, desc[UR8][R4.64] ;  /* 0x0000000804111981 */ /* 0x0000a2000c1e1500 */
[----:B------:R-:W-:-:S03]  /*11ce0*/  ISETP.GT.AND P0, PT, R2, 0x32, PT ;  /* 0x000000320200780c */ /* 0x000fc60003f04270 */
[----:B---3--:R-:W-:Y:S01]  /*11cf0*/  STL [R1+0x1350], R26 ;  /* 0x0013501a01007387 */ /* 0x008fe20000100800 */
[----:B0-----:R-:W-:-:S09]  /*11d00*/  PRMT R5, RZ, 0x7610, R5 ;  /* 0x00007610ff057816 */ /* 0x001fd20000000005 */
[----:B----4-:R0:W3:Y:S04]  /*11d10*/  @P0 LDG.E.U16 R5, desc[UR8][R14.64] ;  /* 0x000000080e050981 */ /* 0x0100e8000c1e1500 */
[----:B--2---:R1:W-:Y:S04]  /*11d20*/  STL [R1+0xc], R17 ;  /* 0x00000c1101007387 */ /* 0x0043e80000100800 */
[----:B-1----:R-:W2:Y:S04]  /*11d30*/  LDL.LU R17, [R1+0x13bc] ;  /* 0x0013bc0001117983 */ /* 0x002ea80000300800 */
[----:B------:R-:W0:Y:S04]  /*11d40*/  LDL R14, [R1+0x378] ;  /* 0x00037800010e7983 */ /* 0x000e280000100800 */
[----:B------:R-:W0:Y:S01]  /*11d50*/  LDL R15, [R1+0x37c] ;  /* 0x00037c00010f7983 */ /* 0x000e220000100800 */
[----:B------:R-:W-:-:S02]  /*11d60*/  ISETP.GT.AND P1, PT, R2, 0x3a, PT ;  /* 0x0000003a0200780c */ /* 0x000fc40003f24270 */
[----:B------:R-:W-:-:S11]  /*11d70*/  PRMT R4, RZ, 0x7610, R4 ;  /* 0x00007610ff047816 */ /* 0x000fd60000000004 */
        /* <DEDUP_REMOVED lines=40> */
[----:B------:R-:W4:Y:S01]  /*12000*/  LDL R15, [R1+0x3a0] ;  /* 0x0003a000010f7983 */ /* 0x000f220000100800 */
[----:B------:R-:W-:Y:S02]  /*12010*/  ISETP.GT.AND P0, PT, R2, 0x35, PT ;  /* 0x000000350200780c */ /* 0x000fe40003f04270 */
[----:B------:R-:W-:-:S11]  /*12020*/  PRMT R27, RZ, 0x7610, R27 ;  /* 0x00007610ff1b7816 */ /* 0x000fd6000000001b */
[----:B---3--:R-:W-:Y:S01]  /*12030*/  @P0 IMAD.MOV.U32 R14, RZ, RZ, R28 ;  /* 0x000000ffff0e0224 */ /* 0x008fe200078e001c */
[----:B--2---:R-:W-:Y:S04]  /*12040*/  STL [R1+0x1354], R21 ;  /* 0x0013541501007387 */ /* 0x004fe80000100800 */
[----:B------:R-:W-:Y:S01]  /*12050*/  STL [R1+0x1358], R21 ;  /* 0x0013581501007387 */ /* 0x000fe20000100800 */
[----:B------:R-:W-:Y:S02]  /*12060*/  ISETP.GT.AND P1, PT, R2, 0x36, PT ;  /* 0x000000360200780c */ /* 0x000fe40003f24270 */
[----:B------:R-:W-:Y:S01]  /*12070*/  PRMT R0, RZ, 0x7610, R0 ;  /* 0x00007610ff007816 */ /* 0x000fe20000000000 */
[----:B------:R-:W2:Y:S04]  /*12080*/  LDL R28, [R1+0x36c] ;  /* 0x00036c00011c7983 */ /* 0x000ea80000100800 */
[----:B----4-:R-:W3:Y:S04]  /*12090*/  @P0 LDG.E.U16 R27, desc[UR8][R14.64] ;  /* 0x000000080e1b0981 */ /* 0x010ee8000c1e1500 */
[----:B------:R-:W4:Y:S04]  /*120a0*/  LDL R14, [R1+0x398] ;  /* 0x00039800010e7983 */ /* 0x000f280000100800 */
[----:B------:R-:W4:Y:S04]  /*120b0*/  LDL R15, [R1+0x39c] ;  /* 0x00039c00010f7983 */ /* 0x000f280000100800 */
[----:B---3--:R-:W-:Y:S01]  /*120c0*/  STL [R1+0x1334], R27 ;  /* 0x0013341b01007387 */ /* 0x008fe20000100800 */
[----:B----4-:R-:W-:-:S04]  /*120d0*/  @P1 LOP3.LUT R15, R15, R14, RZ, 0x3c, !PT ;  /* 0x0000000e0f0f1212 */ /* 0x010fc800078e3cff */
[C---:B------:R-:W-:Y:S01]  /*120e0*/  @P1 LOP3.LUT R14, R15.reuse, R14, RZ, 0x3c, !PT ;  /* 0x0000000e0f0e1212 */ /* 0x040fe200078e3cff */
[----:B------:R-:W-:Y:S03]  /*120f0*/  STL [R1+0x1338], R27 ;  /* 0x0013381b01007387 */ /* 0x000fe60000100800 */
[----:B------:R-:W-:Y:S01]  /*12100*/  @P1 LOP3.LUT R15, R15, R14, RZ, 0x3c, !PT ;  /* 0x0000000e0f0f1212 */ /* 0x000fe200078e3cff */
[----:B------:R-:W-:Y:S04]  /*12110*/  STL [R1+0x133c], R27 ;  /* 0x00133c1b01007387 */ /* 0x000fe80000100800 */
[----:B------:R0:W-:Y:S04]  /*12120*/  STL [R1+0x1340], R27 ;  /* 0x0013401b01007387 */ /* 0x0001e80000100800 */
[----:B------:R-:W3:Y:S01]  /*12130*/  @P1 LDG.E.U16 R0, desc[UR8][R14.64] ;  /* 0x000000080e001981 */ /* 0x000ee2000c1e1500 */
[----:B------:R-:W-:-:S02]  /*12140*/  ISETP.GT.AND P2, PT, R2, 0x3b, PT ;  /* 0x0000003b0200780c */ /* 0x000fc40003f44270 */
[----:B------:R-:W-:Y:S01]  /*12150*/  PRMT R16, RZ, 0x7610, R16 ;  /* 0x00007610ff107816 */ /* 0x000fe20000000010 */
[----:B0-----:R-:W4:Y:S04]  /*12160*/  LDL R27, [R1+0x360] ;  /* 0x00036000011b7983 */ /* 0x001f280000100800 */
[----:B------:R-:W2:Y:S04]  /*12170*/  LDL R14, [R1+0x370] ;  /* 0x00037000010e7983 */ /* 0x000ea80000100800 */
[----:B------:R-:W2:Y:S04]  /*12180*/  LDL R15, [R1+0x374] ;  /* 0x00037400010f7983 */ /* 0x000ea80000100800 */
[----:B---3--:R0:W-:Y:S01]  /*12190*/  STL [R1+0x10], R0 ;  /* 0x0000100001007387 */ /* 0x0081e20000100800 */
[----:B------:R-:W-:-:S02]  /*121a0*/  ISETP.GT.AND P0, PT, R2, 0x37, PT ;  /* 0x000000370200780c */ /* 0x000fc40003f04270 */
[----:B------:R-:W-:Y:S01]  /*121b0*/  PRMT R29, RZ, 0x7610, R29 ;  /* 0x00007610ff1d7816 */ /* 0x000fe2000000001d */
[----:B0-----:R-:W3:Y:S01]  /*121c0*/  LDL R0, [R1+0x364] ;  /* 0x0003640001007983 */ /* 0x001ee20000100800 */
[----:B--2---:R-:W-:-:S04]  /*121d0*/  @P2 LOP3.LUT R15, R15, R14, RZ, 0x3c, !PT ;  /* 0x0000000e0f0f2212 */ /* 0x004fc800078e3cff */
        /* <DEDUP_REMOVED lines=8> */
[----:B------:R-:W4:Y:S01]  /*12260*/  @P0 LDG.E.U16 R29, desc[UR8][R14.64] ;  /* 0x000000080e1d0981 */ /* 0x000f22000c1e1500 */
[C---:B------:R-:W-:Y:S02]  /*12270*/  ISETP.GT.AND P1, PT, R2.reuse, 0x3c, PT ;  /* 0x0000003c0200780c */ /* 0x040fe40003f24270 */
[----:B------:R-:W-:Y:S01]  /*12280*/  PRMT R17, RZ, 0x7610, R17 ;  /* 0x00007610ff117816 */ /* 0x000fe20000000011 */
[----:B----4-:R0:W-:Y:S04]  /*12290*/  STL [R1+0x5c], R29 ;  /* 0x00005c1d01007387 */ /* 0x0101e80000100800 */
[----:B0-----:R-:W4:Y:S04]  /*122a0*/  LDL.LU R29, [R1+0x13b4] ;  /* 0x0013b400011d7983 */ /* 0x001f280000300800 */
[----:B------:R-:W3:Y:S02]  /*122b0*/  LDL R15, [R1+0x368] ;  /* 0x00036800010f7983 */ /* 0x000ee40000100800 */
[----:B------:R-:W-:Y:S01]  /*122c0*/  @P1 IMAD.MOV.U32 R14, RZ, RZ, R28 ;  /* 0x000000ffff0e1224 */ /* 0x000fe200078e001c */
[----:B------:R-:W-:-:S02]  /*122d0*/  ISETP.GT.AND P0, PT, R2, 0x3d, PT ;  /* 0x0000003d0200780c */ /* 0x000fc40003f04270 */
[----:B------:R-:W-:Y:S02]  /*122e0*/  PRMT R23, RZ, 0x7610, R23 ;  /* 0x00007610ff177816 */ /* 0x000fe40000000017 */
[----:B---3--:R0:W3:Y:S09]  /*122f0*/  @P1 LDG.E.U16 R17, desc[UR8][R14.64] ;  /* 0x000000080e111981 */ /* 0x0080f2000c1e1500 */
[----:B0-----:R-:W-:-:S02]  /*12300*/  @P0 IMAD.MOV.U32 R14, RZ, RZ, R0 ;  /* 0x000000ffff0e0224 */ /* 0x001fc400078e0000 */
[----:B------:R-:W-:-:S05]  /*12310*/  @P0 IMAD.MOV.U32 R15, RZ, RZ, R27 ;  /* 0x000000ffff0f0224 */ /* 0x000fca00078e001b */
[----:B------:R-:W2:Y:S04]  /*12320*/  @P0 LDG.E.U16 R23, desc[UR8][R14.64] ;  /* 0x000000080e170981 */ /* 0x000ea8000c1e1500 */
[----:B---3--:R-:W-:Y:S04]  /*12330*/  STL [R1+0x135c], R17 ;  /* 0x00135c1101007387 */ /* 0x008fe80000100800 */
[----:B------:R-:W3:Y:S04]  /*12340*/  LDL R14, [R1+0x358] ;  /* 0x00035800010e7983 */ /* 0x000ee80000100800 */
[----:B------:R-:W3:Y:S01]  /*12350*/  LDL R15, [R1+0x35c] ;  /* 0x00035c00010f7983 */ /* 0x000ee20000100800 */
[----:B------:R-:W-:-:S02]  /*12360*/  ISETP.GT.AND P1, PT, R2, 0x3e, PT ;  /* 0x0000003e0200780c */ /* 0x000fc40003f24270 */
[----:B----4-:R-:W-:Y:S01]  /*12370*/  PRMT R29, RZ, 0x7610, R29 ;  /* 0x00007610ff1d7816 */ /* 0x010fe2000000001d */
[----:B------:R-:W4:Y:S04]  /*12380*/  LDL R0, [R1+0x928] ;  /* 0x0009280001007983 */ /* 0x000f280000100800 */
[----:B--2---:R-:W-:Y:S04]  /*12390*/  STL [R1+0x1330], R23 ;  /* 0x0013301701007387 */ /* 0x004fe80000100800 */
[----:B------:R-:W-:Y:S04]  /*123a0*/  STL [R1+0x1344], R23 ;  /* 0x0013441701007387 */ /* 0x000fe80000100800 */
[----:B------:R-:W-:Y:S01]  /*123b0*/  STL [R1+0x1348], R23 ;  /* 0x0013481701007387 */ /* 0x000fe20000100800 */
[----:B---3--:R-:W-:-:S04]  /*123c0*/  @P1 LOP3.LUT R15, R15, R14, RZ, 0x3c, !PT ;  /* 0x0000000e0f0f1212 */ /* 0x008fc800078e3cff */
[----:B------:R-:W-:-:S04]  /*123d0*/  @P1 LOP3.LUT R14, R15, R14, RZ, 0x3c, !PT ;  /* 0x0000000e0f0e1212 */ /* 0x000fc800078e3cff */
[----:B------:R-:W-:-:S05]  /*123e0*/  @P1 LOP3.LUT R15, R15, R14, RZ, 0x3c, !PT ;  /* 0x0000000e0f0f1212 */ /* 0x000fca00078e3cff */
[----:B------:R-:W2:Y:S04]  /*123f0*/  @P1 LDG.E.U16 R29, desc[UR8][R14.64] ;  /* 0x000000080e1d1981 */ /* 0x000ea8000c1e1500 */
[----:B------:R-:W3:Y:S04]  /*12400*/  LDL R14, [R1+0x350] ;  /* 0x00035000010e7983 */ /* 0x000ee80000100800 */
[----:B------:R-:W3:Y:S01]  /*12410*/  LDL R15, [R1+0x354] ;  /* 0x00035400010f7983 */ /* 0x000ee20000100800 */
[----:B------:R-:W-:Y:S02]  /*12420*/  ISETP.GT.AND P2, PT, R2, 0x3f, PT ;  /* 0x0000003f0200780c */ /* 0x000fe40003f44270 */
[----:B------:R-:W-:Y:S01]  /*12430*/  PRMT R25, RZ, 0x7610, R25 ;  /* 0x00007610ff197816 */ /* 0x000fe20000000019 */
[----:B------:R-:W0:Y:S01]  /*12440*/  S2R R28, SR_TID.X ;  /* 0x00000000001c7919 */ /* 0x000e220000002100 */
[----:B--2---:R-:W-:Y:S04]  /*12450*/  STL [R1+0x1314], R29 ;  /* 0x0013141d01007387 */ /* 0x004fe80000100800 */
[----:B------:R-:W-:Y:S05]  /*12460*/  STL [R1+0x1318], R29 ;  /* 0x0013181d01007387 */ /* 0x000fea0000100800 */
        /* <DEDUP_REMOVED lines=8> */
[----:B------:R-:W-:Y:S04]  /*124f0*/  STL [R1+0x1360], R29 ;  /* 0x0013601d01007387 */ /* 0x000fe80000100800 */
[----:B------:R-:W3:Y:S01]  /*12500*/  LDL R15, [R1+0x918] ;  /* 0x00091800010f7983 */ /* 0x000ee20000100800 */
[----:B0-----:R-:W-:-:S04]  /*12510*/  LOP3.LUT R27, R28, 0x3f, RZ, 0xc0, !PT ;  /* 0x0000003f1c1b7812 */ /* 0x001fc800078ec0ff */
[----:B------:R-:W-:Y:S02]  /*12520*/  ISETP.GE.AND P0, PT, R27, R2, PT ;  /* 0x000000021b00720c */ /* 0x000fe40003f06270 */
[----:B------:R-:W-:-:S11]  /*12530*/  PRMT R26, RZ, 0x7610, R26 ;  /* 0x00007610ff1a7816 */ /* 0x000fd6000000001a */
[----:B----4-:R-:W-:Y:S01]  /*12540*/  @!P0 IMAD.MOV.U32 R14, RZ, RZ, R0 ;  /* 0x000000ffff0e8224 */ /* 0x010fe200078e0000 */
[----:B------:R-:W-:Y:S06]  /*12550*/  BAR.SYNC.DEFER_BLOCKING 0x0 ;  /* 0x0000000000007b1d */ /* 0x000fec0000010000 */
[----:B--2---:R0:W-:Y:S04]  /*12560*/  STL [R1+0x34], R25 ;  /* 0x0000341901007387 */ /* 0x0041e80000100800 */
[----:B0-----:R-:W2:Y:S04]  /*12570*/  LDL.LU R25, [R1+0x20] ;  /* 0x0000200001197983 */ /* 0x001ea80000300800 */
[----:B------:R-:W4:Y:S04]  /*12580*/  LDL.LU R0, [R1+0x4] ;  /* 0x0000040001007983 */ /* 0x000f280000300800 */
[----:B---3--:R0:W3:Y:S04]  /*12590*/  @!P0 LDG.E.U16 R26, desc[UR8][R14.64] ;  /* 0x000000080e1a8981 */ /* 0x0080e8000c1e1500 */
[----:B------:R-:W0:Y:S04]  /*125a0*/  LDL R14, [R1+0x924] ;  /* 0x00092400010e7983 */ /* 0x000e280000100800 */
[----:B------:R-:W0:Y:S01]  /*125b0*/  LDL R15, [R1+0x940] ;  /* 0x00094000010f7983 */ /* 0x000e220000100800 */
[----:B------:R-:W-:-:S02]  /*125c0*/  PRMT R18, RZ, 0x7610, R18 ;  /* 0x00007610ff127816 */ /* 0x000fc40000000012 */
[----:B0-----:R-:W-:-:S04]  /*125d0*/  @!P0 LOP3.LUT R15, R15, R14, RZ, 0x3c, !PT ;  /* 0x0000000e0f0f8212 */ /* 0x001fc800078e3cff */
[----:B------:R-:W-:-:S04]  /*125e0*/  @!P0 LOP3.LUT R14, R15, R14, RZ, 0x3c, !PT ;  /* 0x0000000e0f0e8212 */ /* 0x000fc800078e3cff */
[----:B------:R-:W-:-:S05]  /*125f0*/  @!P0 LOP3.LUT R15, R15, R14, RZ, 0x3c, !PT ;  /* 0x0000000e0f0f8212 */ /* 0x000fca00078e3cff */
[----:B------:R-:W2:Y:S04]  /*12600*/  @!P0 LDG.E.U16 R18, desc[UR8][R14.64] ;  /* 0x000000080e128981 */ /* 0x000ea8000c1e1500 */
[----:B---3--:R0:W-:Y:S04]  /*12610*/  STL [R1+0x344], R26 ;  /* 0x0003441a01007387 */ /* 0x0081e80000100800 */
[----:B0-----:R-:W3:Y:S04]  /*12620*/  LDL R26, [R1+0x7d4] ;  /* 0x0007d400011a7983 */ /* 0x001ee80000100800 */
[----:B--2---:R0:W-:Y:S04]  /*12630*/  STL [R1+0x24], R18 ;  /* 0x0000241201007387 */ /* 0x0041e80000100800 */
[----:B0-----:R-:W2:Y:S04]  /*12640*/  LDL.LU R18, [R1+0x13b0] ;  /* 0x0013b00001127983 */ /* 0x001ea80000300800 */
[----:B------:R-:W4:Y:S04]  /*12650*/  LDL R14, [R1+0x8d0] ;  /* 0x0008d000010e7983 */ /* 0x000f280000100800 */
[----:B------:R-:W4:Y:S01]  /*12660*/  LDL R15, [R1+0x8d4] ;  /* 0x0008d400010f7983 */ /* 0x000f220000100800 */
[----:B--2---:R-:W-:-:S02]  /*12670*/  PRMT R18, RZ, 0x7610, R18 ;  /* 0x00007610ff127816 */ /* 0x004fc40000000012 */
[----:B----4-:R-:W-:-:S04]  /*12680*/  @!P0 LOP3.LUT R15, R15, R14, RZ, 0x3c, !PT ;  /* 0x0000000e0f0f8212 */ /* 0x010fc800078e3cff */
[----:B------:R-:W-:-:S04]  /*12690*/  @!P0 LOP3.LUT R14, R15, R14, RZ, 0x3c, !PT ;  /* 0x0000000e0f0e8212 */ /* 0x000fc800078e3cff */
[----:B------:R-:W-:-:S05]  /*126a0*/  @!P0 LOP3.LUT R15, R15, R14, RZ, 0x3c, !PT ;  /* 0x0000000e0f0f8212 */ /* 0x000fca00078e3cff */
[----:B------:R-:W2:Y:S04]  /*126b0*/  @!P0 LDG.E.U16 R18, desc[UR8][R14.64] ;  /* 0x000000080e128981 */ /* 0x000ea8000c1e1500 */
        /* <DEDUP_REMOVED lines=26> */
[----:B------:R-:W2:Y:S01]  /*12860*/  @!P0 LDG.E.U16 R18, desc[UR8][R14.64] ;  /* 0x000000080e128981 */ /* 0x000ea2000c1e1500 */
[----:B------:R-:W-:-:S03]  /*12870*/  PRMT R24, RZ, 0x7610, R24 ;  /* 0x00007610ff187816 */ /* 0x000fc60000000018 */
[----:B--2---:R0:W-:Y:S04]  /*12880*/  STL [R1+0x40], R18 ;  /* 0x0000401201007387 */ /* 0x0041e80000100800 */
[----:B0-----:R-:W2:Y:S04]  /*12890*/  LDL.LU R18, [R1+0x13a0] ;  /* 0x0013a00001127983 */ /* 0x001ea80000300800 */
[----:B------:R-:W4:Y:S01]  /*128a0*/  LDL R15, [R1+0x7d0] ;  /* 0x0007d000010f7983 */ /* 0x000f220000100800 */
[----:B---3--:R-:W-:-:S05]  /*128b0*/  @!P0 IMAD.MOV.U32 R14, RZ, RZ, R26 ;  /* 0x000000ffff0e8224 */ /* 0x008fca00078e001a */
[----:B----4-:R0:W3:Y:S04]  /*128c0*/  @!P0 LDG.E.U16 R24, desc[UR8][R14.64] ;  /* 0x000000080e188981 */ /* 0x0100e8000c1e1500 */
[----:B------:R-:W0:Y:S04]  /*128d0*/  LDL R14, [R1+0x790] ;  /* 0x00079000010e7983 */ /* 0x000e280000100800 */
[----:B------:R-:W0:Y:S01]  /*128e0*/  LDL R15, [R1+0x794] ;  /* 0x00079400010f7983 */ /* 0x000e220000100800 */
[----:B--2---:R-:W-:Y:S02]  /*128f0*/  PRMT R18, RZ, 0x7610, R18 ;  /* 0x00007610ff127816 */ /* 0x004fe40000000012 */
        /* <DEDUP_REMOVED lines=10> */
[----:B------:R-:W-:Y:S01]  /*129a0*/  IMAD.SHL.U32 R26, R27, 0x2, RZ ;  /* 0x000000021b1a7824 */ /* 0x000fe200078e00ff */
[----:B------:R-:W-:-:S04]  /*129b0*/  PRMT R21, RZ, 0x7610, R21 ;  /* 0x00007610ff157816 */ /* 0x000fc80000000015 */
[----:B------:R0:W-:Y:S04]  /*129c0*/  STS.U16 [R26+UR4+0x4000], R25 ;  /* 0x004000191a007988 */ /* 0x0001e80008000404 */
[----:B0-----:R-:W3:Y:S01]  /*129d0*/  LDL.LU R25, [R1+0x1398] ;  /* 0x0013980001197983 */ /* 0x001ee20000300800 */
[----:B----4-:R-:W-:-:S04]  /*129e0*/  @!P0 LOP3.LUT R15, R15, R14, RZ, 0x3c, !PT ;  /* 0x0000000e0f0f8212 */ /* 0x010fc800078e3cff */
[----:B------:R-:W-:-:S04]  /*129f0*/  @!P0 LOP3.LUT R14, R15, R14, RZ, 0x3c, !PT ;  /* 0x0000000e0f0e8212 */ /* 0x000fc800078e3cff */
[----:B------:R-:W-:-:S05]  /*12a00*/  @!P0 LOP3.LUT R15, R15, R14, RZ, 0x3c, !PT ;  /* 0x0000000e0f0f8212 */ /* 0x000fca00078e3cff */
[----:B------:R0:W4:Y:S04]  /*12a10*/  @!P0 LDG.E.U16 R21, desc[UR8][R14.64] ;  /* 0x000000080e158981 */ /* 0x000128000c1e1500 */
[----:B------:R-:W0:Y:S04]  /*12a20*/  LDL R14, [R1+0x710] ;  /* 0x00071000010e7983 */ /* 0x000e280000100800 */
[----:B------:R-:W0:Y:S01]  /*12a30*/  LDL R15, [R1+0x714] ;  /* 0x00071400010f7983 */ /* 0x000e220000100800 */
[----:B---3--:R-:W-:Y:S02]  /*12a40*/  PRMT R25, RZ, 0x7610, R25 ;  /* 0x00007610ff197816 */ /* 0x008fe40000000019 */
[----:B0-----:R-:W-:-:S04]  /*12a50*/  @!P0 LOP3.LUT R15, R15, R14, RZ, 0x3c, !PT ;  /* 0x0000000e0f0f8212 */ /* 0x001fc800078e3cff */
[----:B------:R-:W-:-:S04]  /*12a60*/  @!P0 LOP3.LUT R14, R15, R14, RZ, 0x3c, !PT ;  /* 0x0000000e0f0e8212 */ /* 0x000fc800078e3cff */
[----:B------:R-:W-:-:S05]  /*12a70*/  @!P0 LOP3.LUT R15, R15, R14, RZ, 0x3c, !PT ;  /* 0x0000000e0f0f8212 */ /* 0x000fca00078e3cff */
[----:B------:R-:W3:Y:S04]  /*12a80*/  @!P0 LDG.E.U16 R25, desc[UR8][R14.64] ;  /* 0x000000080e198981 */ /* 0x000ee8000c1e1500 */
[----:B------:R0:W-:Y:S04]  /*12a90*/  STS.U16 [R26+UR4+0x4400], R0 ;  /* 0x004400001a007988 */ /* 0x0001e80008000404 */
[----:B----4-:R1:W-:Y:S04]  /*12aa0*/  STL [R1+0x4c], R21 ;  /* 0x00004c1501007387 */ /* 0x0103e80000100800 */
[----:B0-----:R-:W4:Y:S04]  /*12ab0*/  LDL R0, [R1+0x654] ;  /* 0x0006540001007983 */ /* 0x001f280000100800 */
[----:B-1----:R-:W4:Y:S04]  /*12ac0*/  LDL R21, [R1+0x650] ;  /* 0x0006500001157983 */ /* 0x002f280000100800 */
[----:B---3--:R0:W-:Y:S04]  /*12ad0*/  STL [R1+0x20], R25 ;  /* 0x0000201901007387 */ /* 0x0081e80000100800 */
[----:B0-----:R-:W3:Y:S04]  /*12ae0*/  LDL.LU R25, [R1+0x1394] ;  /* 0x0013940001197983 */ /* 0x001ee80000300800 */
[----:B------:R-:W2:Y:S01]  /*12af0*/  LDL R15, [R1+0x6d0] ;  /* 0x0006d000010f7983 */ /* 0x000ea20000100800 */
[----:B------:R-:W-:Y:S01]  /*12b00*/  PRMT R22, RZ, 0x7610, R22 ;  /* 0x00007610ff167816 */ /* 0x000fe20000000016 */
[----:B------:R-:W-:-:S02]  /*12b10*/  @!P0 IMAD.MOV.U32 R14, RZ, RZ, R24 ;  /* 0x000000ffff0e8224 */ /* 0x000fc400078e0018 */
[----:B------:R-:W4:Y:S04]  /*12b20*/  LDL R24, [R1+0x610] ;  /* 0x0006100001187983 */ /* 0x000f280000100800 */
[----:B--2---:R0:W2:Y:S04]  /*12b30*/  @!P0 LDG.E.U16 R22, desc[UR8][R14.64] ;  /* 0x000000080e168981 */ /* 0x0040a8000c1e1500 */
[----:B------:R-:W0:Y:S04]  /*12b40*/  LDL R14, [R1+0x690] ;  /* 0x00069000010e7983 */ /* 0x000e280000100800 */
[----:B------:R-:W0:Y:S04]  /*12b50*/  LDL R15, [R1+0x694] ;  /* 0x00069400010f7983 */ /* 0x000e280000100800 */
[----:B---3--:R1:W-:Y:S02]  /*12b60*/  STS.U16 [R26+UR4+0x4800], R25 ;  /* 0x004800191a007988 */ /* 0x0083e40008000404 */
[----:B-1----:R-:W-:-:S02]  /*12b70*/  PRMT R25, RZ, 0x7610, R25 ;  /* 0x00007610ff197816 */ /* 0x002fc40000000019 */
[----:B0-----:R-:W-:-:S04]  /*12b80*/  @!P0 LOP3.LUT R15, R15, R14, RZ, 0x3c, !PT ;  /* 0x0000000e0f0f8212 */ /* 0x001fc800078e3cff */
[----:B------:R-:W-:-:S04]  /*12b90*/  @!P0 LOP3.LUT R14, R15, R14, RZ, 0x3c, !PT ;  /* 0x0000000e0f0e8212 */ /* 0x000fc800078e3cff */
[----:B------:R-:W-:-:S05]  /*12ba0*/  @!P0 LOP3.LUT R15, R15, R14, RZ, 0x3c, !PT ;  /* 0x0000000e0f0f8212 */ /* 0x000fca00078e3cff */
[----:B------:R4:W3:Y:S04]  /*12bb0*/  @!P0 LDG.E.U16 R25, desc[UR8][R14.64] ;  /* 0x000000080e198981 */ /* 0x0008e8000c1e1500 */
[----:B------:R0:W-:Y:S01]  /*12bc0*/  STS.U16 [R26+UR4+0x4c00], R18 ;  /* 0x004c00121a007988 */ /* 0x0001e20008000404 */
[----:B----4-:R-:W-:Y:S02]  /*12bd0*/  @!P0 IMAD.MOV.U32 R14, RZ, RZ, R0 ;  /* 0x000000ffff0e8224 */ /* 0x010fe400078e0000 */
[----:B------:R-:W-:Y:S01]  /*12be0*/  @!P0 IMAD.MOV.U32 R15, RZ, RZ, R21 ;  /* 0x000000ffff0f8224 */ /* 0x000fe200078e0015 */
[----:B0-----:R-:W-:-:S06]  /*12bf0*/  PRMT R18, RZ, 0x7610, R18 ;  /* 0x00007610ff127816 */ /* 0x001fcc0000000012 */
[----:B------:R0:W4:Y:S04]  /*12c00*/  @!P0 LDG.E.U16 R18, desc[UR8][R14.64] ;  /* 0x000000080e128981 */ /* 0x000128000c1e1500 */
[----:B--2---:R1:W-:Y:S04]  /*12c10*/  STL [R1+0x4], R22 ;  /* 0x0000041601007387 */ /* 0x0043e80000100800 */
[----:B-1----:R-:W2:Y:S04]  /*12c20*/  LDL R22, [R1+0x614] ;  /* 0x0006140001167983 */ /* 0x002ea80000100800 */
[----:B---3--:R-:W-:Y:S04]  /*12c30*/  STL [R1+0x12b4], R25 ;  /* 0x0012b41901007387 */ /* 0x008fe80000100800 */
[----:B------:R-:W3:Y:S04]  /*12c40*/  LDL R21, [R1+0x5d0] ;  /* 0x0005d00001157983 */ /* 0x000ee80000100800 */
[----:B------:R-:W3:Y:S01]  /*12c50*/  LDL R0, [R1+0x5d4] ;  /* 0x0005d40001007983 */ /* 0x000ee20000100800 */
[----:B0-----:R-:W-:-:S03]  /*12c60*/  PRMT R15, RZ, 0x7610, R15 ;  /* 0x00007610ff0f7816 */ /* 0x001fc6000000000f */
[----:B------:R0:W-:Y:S04]  /*12c70*/  STS.U16 [R26+UR4+0x5000], R13 ;  /* 0x0050000d1a007988 */ /* 0x0001e80008000404 */
[----:B----4-:R-:W-:Y:S04]  /*12c80*/  STL [R1+0x12b0], R18 ;  /* 0x0012b01201007387 */ /* 0x010fe80000100800 */
[----:B------:R-:W-:Y:S04]  /*12c90*/  STL [R1+0x12b8], R18 ;  /* 0x0012b81201007387 */ /* 0x000fe80000100800 */
[----:B------:R1:W-:Y:S01]  /*12ca0*/  STL [R1+0x12bc], R18 ;  /* 0x0012bc1201007387 */ /* 0x0003e20000100800 */
[----:B0-----:R-:W-:-:S02]  /*12cb0*/  @!P0 IMAD.MOV.U32 R13, RZ, RZ, R24 ;  /* 0x000000ffff0d8224 */ /* 0x001fc400078e0018 */
[----:B-1----:R-:W-:-:S05]  /*12cc0*/  IMAD.SHL.U32 R18, R27, 0x2, RZ ;  /* 0x000000021b127824 */ /* 0x002fca00078e00ff */
[----:B------:R2:W-:Y:S02]  /*12cd0*/  STS.U16 [R18+UR4+0x5400], R12 ;  /* 0x0054000c12007988 */ /* 0x0005e40008000404 */
[----:B--2---:R-:W-:Y:S01]  /*12ce0*/  @!P0 IMAD.MOV.U32 R12, RZ, RZ, R22 ;  /* 0x000000ffff0c8224 */ /* 0x004fe200078e0016 */
[----:B------:R-:W-:Y:S01]  /*12cf0*/  PRMT R14, RZ, 0x7610, R14 ;  /* 0x00007610ff0e7816 */ /* 0x000fe2000000000e */
[----:B------:R-:W2:Y:S04]  /*12d00*/  LDL.LU R22, [R1+0x54] ;  /* 0x0000540001167983 */ /* 0x000ea80000300800 */
[----:B------:R3:W4:Y:S02]  /*12d10*/  @!P0 LDG.E.U16 R15, desc[UR8][R12.64] ;  /* 0x000000080c0f8981 */ /* 0x000724000c1e1500 */
[----:B---3--:R-:W-:-:S02]  /*12d20*/  @!P0 IMAD.MOV.U32 R13, RZ, RZ, R21 ;  /* 0x000000ffff0d8224 */ /* 0x008fc400078e0015 */
[----:B------:R-:W-:-:S05]  /*12d30*/  @!P0 IMAD.MOV.U32 R12, RZ, RZ, R0 ;  /* 0x000000ffff0c8224 */ /* 0x000fca00078e0000 */
[----:B------:R-:W3:Y:S04]  /*12d40*/  @!P0 LDG.E.U16 R14, desc[UR8][R12.64] ;  /* 0x000000080c0e8981 */ /* 0x000ee8000c1e1500 */
[----:B------:R0:W-:Y:S04]  /*12d50*/  STS.U16 [R18+UR4+0x5800], R11 ;  /* 0x0058000b12007988 */ /* 0x0001e80008000404 */
[----:B----4-:R-:W-:Y:S04]  /*12d60*/  STL [R1+0x12ac], R15 ;  /* 0x0012ac0f01007387 */ /* 0x010fe80000100800 */
[----:B------:R-:W-:Y:S04]  /*12d70*/  STL [R1+0x12c0], R15 ;  /* 0x0012c00f01007387 */ /* 0x000fe80000100800 */
[----:B------:R-:W-:Y:S04]  /*12d80*/  STL [R1+0x12c4], R15 ;  /* 0x0012c40f01007387 */ /* 0x000fe80000100800 */
[----:B------:R-:W-:Y:S04]  /*12d90*/  STL [R1+0x12c8], R15 ;  /* 0x0012c80f01007387 */ /* 0x000fe80000100800 */
[----:B------:R-:W-:Y:S04]  /*12da0*/  STL [R1+0x1300], R15 ;  /* 0x0013000f01007387 */ /* 0x000fe80000100800 */
[----:B------:R-:W-:Y:S04]  /*12db0*/  STL [R1+0x1304], R15 ;  /* 0x0013040f01007387 */ /* 0x000fe80000100800 */
[----:B------:R-:W-:Y:S04]  /*12dc0*/  STL [R1+0x1308], R15 ;  /* 0x0013080f01007387 */ /* 0x000fe80000100800 */
[----:B0-----:R-:W4:Y:S04]  /*12dd0*/  LDL R11, [R1+0x594] ;  /* 0x00059400010b7983 */ /* 0x001f280000100800 */
[----:B------:R0:W-:Y:S04]  /*12de0*/  STL [R1+0x134c], R18 ;  /* 0x00134c1201007387 */ /* 0x0001e80000100800 */
[----:B------:R-:W2:Y:S04]  /*12df0*/  LDL R21, [R1+0x91c] ;  /* 0x00091c0001157983 */ /* 0x000ea80000100800 */
[----:B------:R-:W2:Y:S01]  /*12e00*/  LDL.LU R24, [R1+0x1c] ;  /* 0x00001c0001187983 */ /* 0x000ea20000300800 */
[----:B0-----:R-:W-:-:S03]  /*12e10*/  LOP3.LUT R18, R28, 0x3f, RZ, 0xc0, !PT ;  /* 0x0000003f1c127812 */ /* 0x001fc600078ec0ff */
[----:B------:R-:W2:Y:S04]  /*12e20*/  LDL.LU R0, [R1] ;  /* 0x0000000001007983 */ /* 0x000ea80000300800 */
[----:B---3--:R-:W-:Y:S04]  /*12e30*/  STL [R1+0x12a4], R14 ;  /* 0x0012a40e01007387 */ /* 0x008fe80000100800 */
[----:B------:R0:W-:Y:S02]  /*12e40*/  STL [R1+0x12a8], R14 ;  /* 0x0012a80e01007387 */ /* 0x0001e40000100800 */
[----:B0-----:R-:W-:-:S05]  /*12e50*/  IMAD.SHL.U32 R14, R18, 0x2, RZ ;  /* 0x00000002120e7824 */ /* 0x001fca00078e00ff */
[----:B------:R0:W-:Y:S04]  /*12e60*/  STS.U16 [R14+UR4+0x5c00], R10 ;  /* 0x005c000a0e007988 */ /* 0x0001e80008000404 */
[----:B0-----:R-:W4:Y:S01]  /*12e70*/  LDL R10, [R1+0x590] ;  /* 0x00059000010a7983 */ /* 0x001f220000100800 */
[----:B------:R-:W-:-:S03]  /*12e80*/  PRMT R12, RZ, 0x7610, R12 ;  /* 0x00007610ff0c7816 */ /* 0x000fc6000000000c */
[----:B------:R-:W-:Y:S04]  /*12e90*/  STL [R1+0x12f0], R14 ;  /* 0x0012f00e01007387 */ /* 0x000fe80000100800 */
[----:B------:R-:W-:Y:S04]  /*12ea0*/  STL [R1+0x12f4], R14 ;  /* 0x0012f40e01007387 */ /* 0x000fe80000100800 */
[----:B------:R-:W-:Y:S01]  /*12eb0*/  STL [R1+0x132c], R14 ;  /* 0x00132c0e01007387 */ /* 0x000fe20000100800 */
[----:B----4-:R-:W-:-:S04]  /*12ec0*/  @!P0 LOP3.LUT R11, R11, R10, RZ, 0x3c, !PT ;  /* 0x0000000a0b0b8212 */ /* 0x010fc800078e3cff */
[----:B------:R-:W-:-:S04]  /*12ed0*/  @!P0 LOP3.LUT R10, R11, R10, RZ, 0x3c, !PT ;  /* 0x0000000a0b0a8212 */ /* 0x000fc800078e3cff */
[----:B------:R-:W-:-:S05]  /*12ee0*/  @!P0 LOP3.LUT R11, R11, R10, RZ, 0x3c, !PT ;  /* 0x0000000a0b0b8212 */ /* 0x000fca00078e3cff */
[----:B------:R2:W3:Y:S04]  /*12ef0*/  @!P0 LDG.E.U16 R12, desc[UR8][R10.64] ;  /* 0x000000080a0c8981 */ /* 0x0004e8000c1e1500 */
[----:B------:R-:W4:Y:S01]  /*12f00*/  LDL R11, [R1+0x568] ;  /* 0x00056800010b7983 */ /* 0x000f220000100800 */
[----:B------:R-:W-:Y:S01]  /*12f10*/  PRMT R13, RZ, 0x7610, R13 ;  /* 0x00007610ff0d7816 */ /* 0x000fe2000000000d */
[----:B--2---:R-:W-:Y:S01]  /*12f20*/  @!P0 IMAD.MOV.U32 R10, RZ, RZ, R21 ;  /* 0x000000ffff0a8224 */ /* 0x004fe200078e0015 */
[----:B------:R-:W-:-:S05]  /*12f30*/  LOP3.LUT R28, R28, 0x3f, RZ, 0xc0, !PT ;  /* 0x0000003f1c1c7812 */ /* 0x000fca00078ec0ff */
[----:B------:R-:W-:Y:S01]  /*12f40*/  IMAD.SHL.U32 R28, R28, 0x2, RZ ;  /* 0x000000021c1c7824 */ /* 0x000fe200078e00ff */
[----:B----4-:R-:W2:Y:S04]  /*12f50*/  @!P0 LDG.E.U16 R13, desc[UR8][R10.64] ;  /* 0x000000080a0d8981 */ /* 0x010ea8000c1e1500 */
[----:B------:R-:W-:Y:S01]  /*12f60*/  LOP3.LUT R28, R28, 0x10, RZ, 0x3c, !PT ;  /* 0x000000101c1c7812 */ /* 0x000fe200078e3cff */
[----:B---3--:R-:W-:Y:S04]  /*12f70*/  STL [R1+0x12cc], R12 ;  /* 0x0012cc0c01007387 */ /* 0x008fe80000100800 */
[----:B------:R-:W-:Y:S04]  /*12f80*/  STL [R1+0x12d0], R12 ;  /* 0x0012d00c01007387 */ /* 0x000fe80000100800 */
[----:B------:R-:W-:Y:S04]  /*12f90*/  STL [R1+0x12f8], R12 ;  /* 0x0012f80c01007387 */ /* 0x000fe80000100800 */
[----:B------:R-:W-:Y:S04]  /*12fa0*/  STL [R1+0x12fc], R12 ;  /* 0x0012fc0c01007387 */ /* 0x000fe80000100800 */
[----:B------:R-:W-:Y:S04]  /*12fb0*/  STL [R1+0x130c], R12 ;  /* 0x00130c0c01007387 */ /* 0x000fe80000100800 */
[----:B------:R-:W-:Y:S04]  /*12fc0*/  STL [R1+0x1310], R12 ;  /* 0x0013100c01007387 */ /* 0x000fe80000100800 */
[----:B------:R-:W3:Y:S04]  /*12fd0*/  LDL R10, [R1+0x34c] ;  /* 0x00034c00010a7983 */ /* 0x000ee80000100800 */
[----:B------:R-:W3:Y:S04]  /*12fe0*/  LDL R11, [R1+0x560] ;  /* 0x00056000010b7983 */ /* 0x000ee80000100800 */
[----:B------:R0:W-:Y:S04]  /*12ff0*/  STS.U16 [R28+UR4+0x4080], R22 ;  /* 0x004080161c007988 */ /* 0x0001e80008000404 */
[----:B------:R-:W4:Y:S04]  /*13000*/  LDL R21, [R1+0x84c] ;  /* 0x00084c0001157983 */ /* 0x000f280000100800 */
[----:B0-----:R-:W4:Y:S04]  /*13010*/  LDL R22, [R1+0x88c] ;  /* 0x00088c0001167983 */ /* 0x001f280000100800 */
[----:B------:R0:W-:Y:S04]  /*13020*/  STS.U16 [R28+UR4+0x4480], R24 ;  /* 0x004480181c007988 */ /* 0x0001e80008000404 */
[----:B--2---:R-:W-:Y:S04]  /*13030*/  STL [R1+0x12a0], R13 ;  /* 0x0012a00d01007387 */ /* 0x004fe80000100800 */
[----:B------:R-:W-:Y:S04]  /*13040*/  STL [R1+0x12d4], R13 ;  /* 0x0012d40d01007387 */ /* 0x000fe80000100800 */
[----:B------:R-:W-:Y:S04]  /*13050*/  STL [R1+0x12d8], R13 ;  /* 0x0012d80d01007387 */ /* 0x000fe80000100800 */
[----:B0-----:R-:W2:Y:S01]  /*13060*/  LDL.LU R24, [R1+0x1390] ;  /* 0x0013900001187983 */ /* 0x001ea20000300800 */
[----:B---3--:R-:W-:-:S04]  /*13070*/  @!P0 LOP3.LUT R11, R11, R10, RZ, 0x3c, !PT ;  /* 0x0000000a0b0b8212 */ /* 0x008fc800078e3cff */
[----:B------:R-:W-:-:S04]  /*13080*/  @!P0 LOP3.LUT R10, R11, R10, RZ, 0x3c, !PT ;  /* 0x0000000a0b0a8212 */ /* 0x000fc800078e3cff */
[----:B------:R-:W-:Y:S02]  /*13090*/  @!P0 LOP3.LUT R11, R11, R10, RZ, 0x3c, !PT ;  /* 0x0000000a0b0b8212 */ /* 0x000fe400078e3cff */
[----:B--2---:R-:W-:-:S06]  /*130a0*/  PRMT R24, RZ, 0x7610, R24 ;  /* 0x00007610ff187816 */ /* 0x004fcc0000000018 */
[----:B------:R-:W2:Y:S04]  /*130b0*/  @!P0 LDG.E.U16 R24, desc[UR8][R10.64] ;  /* 0x000000080a188981 */ /* 0x000ea8000c1e1500 */
[----:B------:R-:W-:Y:S04]  /*130c0*/  STS.U16 [R28+UR4+0x4880], R0 ;  /* 0x004880001c007988 */ /* 0x000fe80008000404 */
[----:B--2---:R0:W-:Y:S04]  /*130d0*/  STL [R1+0x22c], R24 ;  /* 0x00022c1801007387 */ /* 0x0041e80000100800 */
[----:B0-----:R-:W2:Y:S04]  /*130e0*/  LDL.LU R24, [R1+0x138c] ;  /* 0x00138c0001187983 */ /* 0x001ea80000300800 */
[----:B------:R-:W3:Y:S04]  /*130f0*/  LDL R10, [R1+0x8c8] ;  /* 0x0008c800010a7983 */ /* 0x000ee80000100800 */
[----:B------:R-:W3:Y:S04]  /*13100*/  LDL R11, [R1+0x8cc] ;  /* 0x0008cc00010b7983 */ /* 0x000ee80000100800 */
[----:B------:R-:W4:Y:S01]  /*13110*/  LDL.LU R0, [R1+0x1388] ;  /* 0x0013880001007983 */ /* 0x000f220000300800 */
[----:B---3--:R-:W-:-:S04]  /*13120*/  @!P0 LOP3.LUT R11, R11, R10, RZ, 0x3c, !PT ;  /* 0x0000000a0b0b8212 */ /* 0x008fc800078e3cff */
[C---:B------:R-:W-:Y:S02]  /*13130*/  @!P0 LOP3.LUT R10, R11.reuse, R10, RZ, 0x3c, !PT ;  /* 0x0000000a0b0a8212 */ /* 0x040fe400078e3cff */
[----:B----4-:R-:W-:Y:S02]  /*13140*/  PRMT R0, RZ, 0x7610, R0 ;  /* 0x00007610ff007816 */ /* 0x010fe40000000000 */
[----:B------:R-:W-:-:S05]  /*13150*/  @!P0 LOP3.LUT R11, R11, R10, RZ, 0x3c, !PT ;  /* 0x0000000a0b0b8212 */ /* 0x000fca00078e3cff */
[----:B------:R-:W3:Y:S04]  /*13160*/  @!P0 LDG.E.U16 R0, desc[UR8][R10.64] ;  /* 0x000000080a008981 */ /* 0x000ee8000c1e1500 */
[----:B---3--:R0:W-:Y:S04]  /*13170*/  STL [R1+0x1c], R0 ;  /* 0x00001c0001007387 */ /* 0x0081e80000100800 */
[----:B0-----:R-:W3:Y:S04]  /*13180*/  LDL.LU R0, [R1+0x1384] ;  /* 0x0013840001007983 */ /* 0x001ee80000300800 */
[----:B------:R-:W4:Y:S01]  /*13190*/  LDL R11, [R1+0x888] ;  /* 0x00088800010b7983 */ /* 0x000f220000100800 */
[----:B------:R-:W-:-:S03]  /*131a0*/  @!P0 IMAD.MOV.U32 R10, RZ, RZ, R22 ;  /* 0x000000ffff0a8224 */ /* 0x000fc600078e0016 */
[----:B------:R-:W2:Y:S01]  /*131b0*/  LDL.LU R22, [R1+0x64] ;  /* 0x0000640001167983 */ /* 0x000ea20000300800 */
[----:B---3--:R-:W-:-:S06]  /*131c0*/  PRMT R0, RZ, 0x7610, R0 ;  /* 0x00007610ff007816 */ /* 0x008fcc0000000000 */
[----:B----4-:R0:W3:Y:S04]  /*131d0*/  @!P0 LDG.E.U16 R0, desc[UR8][R10.64] ;  /* 0x000000080a008981 */ /* 0x0100e8000c1e1500 */
[----:B------:R-:W4:Y:S01]  /*131e0*/  LDL R11, [R1+0x848] ;  /* 0x00084800010b7983 */ /* 0x000f220000100800 */
[----:B0-----:R-:W-:-:S03]  /*131f0*/  @!P0 IMAD.MOV.U32 R10, RZ, RZ, R21 ;  /* 0x000000ffff0a8224 */ /* 0x001fc600078e0015 */
[----:B--2---:R0:W-:Y:S02]  /*13200*/  STS.U16 [R28+UR4+0x4c80], R24 ;  /* 0x004c80181c007988 */ /* 0x0041e40008000404 */
[----:B0-----:R-:W-:-:S06]  /*13210*/  PRMT R24, RZ, 0x7610, R24 ;  /* 0x00007610ff187816 */ /* 0x001fcc0000000018 */
[----:B----4-:R-:W2:Y:S04]  /*13220*/  @!P0 LDG.E.U16 R24, desc[UR8][R10.64] ;  /* 0x000000080a188981 */ /* 0x010ea8000c1e1500 */
[----:B---3--:R0:W-:Y:S04]  /*13230*/  STL [R1], R0 ;  /* 0x0000000001007387 */ /* 0x0081e80000100800 */
[----:B0-----:R-:W3:Y:S04]  /*13240*/  LDL.LU R0, [R1+0x58] ;  /* 0x0000580001007983 */ /* 0x001ee80000300800 */
[----:B------:R-:W4:Y:S04]  /*13250*/  LDL.LU R21, [R1+0x8] ;  /* 0x0000080001157983 */ /* 0x000f280000300800 */
[----:B------:R-:W3:Y:S04]  /*13260*/  LDL R10, [R1+0x808] ;  /* 0x00080800010a7983 */ /* 0x000ee80000100800 */
[----:B------:R-:W3:Y:S04]  /*13270*/  LDL R11, [R1+0x80c] ;  /* 0x00080c00010b7983 */ /* 0x000ee80000100800 */
[----:B------:R-:W-:Y:S04]  /*13280*/  STS.U16 [R28+UR4+0x5080], R19 ;  /* 0x005080131c007988 */ /* 0x000fe80008000404 */
[----:B------:R0:W-:Y:S04]  /*13290*/  STS.U16 [R28+UR4+0x5480], R9 ;  /* 0x005480091c007988 */ /* 0x0001e80008000404 */
[----:B------:R1:W-:Y:S04]  /*132a0*/  STS.U16 [R28+UR4+0x5880], R8 ;  /* 0x005880081c007988 */ /* 0x0003e80008000404 */
[----:B--2---:R-:W-:Y:S04]  /*132b0*/  STL [R1+0x1298], R24 ;  /* 0x0012981801007387 */ /* 0x004fe80000100800 */
[----:B------:R-:W-:Y:S04]  /*132c0*/  STL [R1+0x129c], R24 ;  /* 0x00129c1801007387 */ /* 0x000fe80000100800 */
[----:B------:R-:W-:Y:S04]  /*132d0*/  STL [R1+0x12dc], R24 ;  /* 0x0012dc1801007387 */ /* 0x000fe80000100800 */
[----:B------:R-:W-:Y:S04]  /*132e0*/  STL [R1+0x12e0], R24 ;  /* 0x0012e01801007387 */ /* 0x000fe80000100800 */
[----:B------:R-:W-:Y:S04]  /*132f0*/  STL [R1+0x12e4], R24 ;  /* 0x0012e41801007387 */ /* 0x000fe80000100800 */
[----:B------:R-:W-:Y:S04]  /*13300*/  STL [R1+0x12e8], R24 ;  /* 0x0012e81801007387 */ /* 0x000fe80000100800 */
[----:B------:R-:W-:Y:S04]  /*13310*/  STL [R1+0x12ec], R24 ;  /* 0x0012ec1801007387 */ /* 0x000fe80000100800 */
[----:B0-----:R-:W2:Y:S04]  /*13320*/  LDL R9, [R1+0x7cc] ;  /* 0x0007cc0001097983 */ /* 0x001ea80000100800 */
[----:B-1----:R-:W2:Y:S01]  /*13330*/  LDL R8, [R1+0x7c8] ;  /* 0x0007c80001087983 */ /* 0x002ea20000100800 */
[----:B---3--:R-:W-:-:S04]  /*13340*/  @!P0 LOP3.LUT R11, R11, R10, RZ, 0x3c, !PT ;  /* 0x0000000a0b0b8212 */ /* 0x008fc800078e3cff */
[C---:B------:R-:W-:Y:S02]  /*13350*/  @!P0 LOP3.LUT R10, R11.reuse, R10, RZ, 0x3c, !PT ;  /* 0x0000000a0b0a8212 */ /* 0x040fe400078e3cff */
[----:B------:R-:W-:Y:S02]  /*13360*/  PRMT R19, RZ, 0x7610, R19 ;  /* 0x00007610ff137816 */ /* 0x000fe40000000013 */
[----:B------:R-:W-:-:S05]  /*13370*/  @!P0 LOP3.LUT R11, R11, R10, RZ, 0x3c, !PT ;  /* 0x0000000a0b0b8212 */ /* 0x000fca00078e3cff */
[----:B------:R0:W3:Y:S02]  /*13380*/  @!P0 LDG.E.U16 R19, desc[UR8][R10.64] ;  /* 0x000000080a138981 */ /* 0x0000e4000c1e1500 */
[----:B0-----:R-:W-:Y:S02]  /*13390*/  PRMT R11, RZ, 0x7610, R11 ;  /* 0x00007610ff0b7816 */ /* 0x001fe4000000000b */
[----:B--2---:R-:W-:-:S04]  /*133a0*/  @!P0 LOP3.LUT R9, R9, R8, RZ, 0x3c, !PT ;  /* 0x0000000809098212 */ /* 0x004fc800078e3cff */
[----:B------:R-:W-:-:S04]  /*133b0*/  @!P0 LOP3.LUT R8, R9, R8, RZ, 0x3c, !PT ;  /* 0x0000000809088212 */ /* 0x000fc800078e3cff */
[----:B------:R-:W-:-:S05]  /*133c0*/  @!P0 LOP3.LUT R9, R9, R8, RZ, 0x3c, !PT ;  /* 0x0000000809098212 */ /* 0x000fca00078e3cff */
[----:B------:R0:W2:Y:S04]  /*133d0*/  @!P0 LDG.E.U16 R11, desc[UR8][R8.64] ;  /* 0x00000008080b8981 */ /* 0x0000a8000c1e1500 */
[----:B------:R-:W0:Y:S04]  /*133e0*/  LDL R8, [R1+0x788] ;  /* 0x0007880001087983 */ /* 0x000e280000100800 */
[----:B------:R-:W0:Y:S01]  /*133f0*/  LDL R9, [R1+0x78c] ;  /* 0x00078c0001097983 */ /* 0x000e220000100800 */
[----:B------:R-:W-:Y:S01]  /*13400*/  PRMT R10, RZ, 0x7610, R10 ;  /* 0x00007610ff0a7816 */ /* 0x000fe2000000000a */
[----:B------:R-:W-:-:S02]  /*13410*/  IMAD.SHL.U32 R27, R27, 0x2, RZ ;  /* 0x000000021b1b7824 */ /* 0x000fc400078e00ff */
[----:B------:R1:W-:Y:S03]  /*13420*/  STS.U16 [R28+UR4+0x5c80], R7 ;  /* 0x005c80071c007988 */ /* 0x0003e60008000404 */
[----:B------:R-:W-:Y:S01]  /*13430*/  LOP3.LUT R27, R27, 0x20, RZ, 0x3c, !PT ;  /* 0x000000201b1b7812 */ /* 0x000fe200078e3cff */
[----:B-1----:R-:W3:Y:S04]  /*13440*/  LDL.LU R28, [R1+0x1380] ;  /* 0x00138000011c7983 */ /* 0x002ee80000300800 */
[----:B------:R-:W4:Y:S04]  /*13450*/  LDL R7, [R1+0x6cc] ;  /* 0x0006cc0001077983 */ /* 0x000f280000100800 */
[----:B------:R1:W-:Y:S01]  /*13460*/  STS.U16 [R27+UR4+0x4100], R22 ;  /* 0x004100161b007988 */ /* 0x0003e20008000404 */
[----:B0-----:R-:W-:-:S04]  /*13470*/  @!P0 LOP3.LUT R9, R9, R8, RZ, 0x3c, !PT ;  /* 0x0000000809098212 */ /* 0x001fc800078e3cff */
[----:B------:R-:W-:-:S04]  /*13480*/  @!P0 LOP3.LUT R8, R9, R8, RZ, 0x3c, !PT ;  /* 0x0000000809088212 */ /* 0x000fc800078e3cff */
[----:B------:R-:W-:-:S05]  /*13490*/  @!P0 LOP3.LUT R9, R9, R8, RZ, 0x3c, !PT ;  /* 0x0000000809098212 */ /* 0x000fca00078e3cff */
[----:B------:R0:W2:Y:S04]  /*134a0*/  @!P0 LDG.E.U16 R10, desc[UR8][R8.64] ;  /* 0x00000008080a8981 */ /* 0x0000a8000c1e1500 */
[----:B------:R-:W0:Y:S04]  /*134b0*/  LDL R8, [R1+0x748] ;  /* 0x0007480001087983 */ /* 0x000e280000100800 */
[----:B------:R-:W0:Y:S04]  /*134c0*/  LDL R9, [R1+0x74c] ;  /* 0x00074c0001097983 */ /* 0x000e280000100800 */
[----:B-1----:R-:W3:Y:S01]  /*134d0*/  LDL.LU R22, [R1+0x137c] ;  /* 0x00137c0001167983 */ /* 0x002ee20000300800 */
[----:B0-----:R-:W-:-:S04]  /*134e0*/  @!P0 LOP3.LUT R9, R9, R8, RZ, 0x3c, !PT ;  /* 0x0000000809098212 */ /* 0x001fc800078e3cff */
[C---:B------:R-:W-:Y:S02]  /*134f0*/  @!P0 LOP3.LUT R8, R9.reuse, R8, RZ, 0x3c, !PT ;  /* 0x0000000809088212 */ /* 0x040fe400078e3cff */
[----:B---3--:R-:W-:Y:S02]  /*13500*/  PRMT R22, RZ, 0x7610, R22 ;  /* 0x00007610ff167816 */ /* 0x008fe40000000016 */
[----:B------:R-:W-:-:S05]  /*13510*/  @!P0 LOP3.LUT R9, R9, R8, RZ, 0x3c, !PT ;  /* 0x0000000809098212 */ /* 0x000fca00078e3cff */
[----:B------:R-:W3:Y:S04]  /*13520*/  @!P0 LDG.E.U16 R22, desc[UR8][R8.64] ;  /* 0x0000000808168981 */ /* 0x000ee8000c1e1500 */
[----:B------:R-:W-:Y:S04]  /*13530*/  STS.U16 [R27+UR4+0x4500], R0 ;  /* 0x004500001b007988 */ /* 0x000fe80008000404 */
[----:B---3--:R0:W-:Y:S04]  /*13540*/  STL [R1+0x240], R22 ;  /* 0x0002401601007387 */ /* 0x0081e80000100800 */
[----:B0-----:R-:W3:Y:S04]  /*13550*/  LDL.LU R22, [R1+0x1378] ;  /* 0x0013780001167983 */ /* 0x001ee80000300800 */
[----:B------:R-:W4:Y:S04]  /*13560*/  LDL R8, [R1+0x708] ;  /* 0x0007080001087983 */ /* 0x000f280000100800 */
[----:B------:R-:W4:Y:S04]  /*13570*/  LDL R9, [R1+0x70c] ;  /* 0x00070c0001097983 */ /* 0x000f280000100800 */
[----:B------:R-:W2:Y:S01]  /*13580*/  LDL.LU R0, [R1+0x1374] ;  /* 0x0013740001007983 */ /* 0x000ea20000300800 */
[----:B----4-:R-:W-:-:S04]  /*13590*/  @!P0 LOP3.LUT R9, R9, R8, RZ, 0x3c, !PT ;  /* 0x0000000809098212 */ /* 0x010fc800078e3cff */
[C---:B------:R-:W-:Y:S02]  /*135a0*/  @!P0 LOP3.LUT R8, R9.reuse, R8, RZ, 0x3c, !PT ;  /* 0x0000000809088212 */ /* 0x040fe400078e3cff */
[----:B--2---:R-:W-:Y:S02]  /*135b0*/  PRMT R0, RZ, 0x7610, R0 ;  /* 0x00007610ff007816 */ /* 0x004fe40000000000 */
[----:B------:R-:W-:-:S05]  /*135c0*/  @!P0 LOP3.LUT R9, R9, R8, RZ, 0x3c, !PT ;  /* 0x0000000809098212 */ /* 0x000fca00078e3cff */
[----:B------:R-:W2:Y:S04]  /*135d0*/  @!P0 LDG.E.U16 R0, desc[UR8][R8.64] ;  /* 0x0000000808008981 */ /* 0x000ea8000c1e1500 */
[----:B--2---:R0:W-:Y:S04]  /*135e0*/  STL [R1+0x23c], R0 ;  /* 0x00023c0001007387 */ /* 0x0041e80000100800 */
[----:B0-----:R-:W2:Y:S04]  /*135f0*/  LDL.LU R0, [R1+0x1370] ;  /* 0x0013700001007983 */ /* 0x001ea80000300800 */
[----:B------:R-:W4:Y:S04]  /*13600*/  LDL.LU R8, [R1+0x2c] ;  /* 0x00002c0001087983 */ /* 0x000f280000300800 */
[----:B------:R-:W3:Y:S01]  /*13610*/  LDL R9, [R1+0x6c8] ;  /* 0x0006c80001097983 */ /* 0x000ee20000100800 */
[----:B------:R-:W-:-:S03]  /*13620*/  PRMT R23, RZ, 0x7610, R23 ;  /* 0x00007610ff177816 */ /* 0x000fc60000000017 */
[----:B----4-:R0:W-:Y:S02]  /*13630*/  STS.U16 [R27+UR4+0x4900], R8 ;  /* 0x004900081b007988 */ /* 0x0101e40008000404 */
[----:B0-----:R-:W-:Y:S01]  /*13640*/  @!P0 IMAD.MOV.U32 R8, RZ, RZ, R7 ;  /* 0x000000ffff088224 */ /* 0x001fe200078e0007 */
[----:B--2---:R-:W-:Y:S01]  /*13650*/  PRMT R0, RZ, 0x7610, R0 ;  /* 0x00007610ff007816 */ /* 0x004fe20000000000 */
[----:B------:R-:W2:Y:S04]  /*13660*/  LDL R7, [R1+0x60c] ;  /* 0x00060c0001077983 */ /* 0x000ea80000100800 */
[----:B---3--:R0:W3:Y:S04]  /*13670*/  @!P0 LDG.E.U16 R23, desc[UR8][R8.64] ;  /* 0x0000000808178981 */ /* 0x0080e8000c1e1500 */
[----:B------:R-:W0:Y:S04]  /*13680*/  LDL R8, [R1+0x688] ;  /* 0x0006880001087983 */ /* 0x000e280000100800 */
[----:B------:R-:W0:Y:S02]  /*13690*/  LDL R9, [R1+0x68c] ;  /* 0x00068c0001097983 */ /* 0x000e240000100800 */
[----:B0-----:R-:W-:-:S04]  /*136a0*/  @!P0 LOP3.LUT R9, R9, R8, RZ, 0x3c, !PT ;  /* 0x0000000809098212 */ /* 0x001fc800078e3cff */
[----:B------:R-:W-:-:S04]  /*136b0*/  @!P0 LOP3.LUT R8, R9, R8, RZ, 0x3c, !PT ;  /* 0x0000000809088212 */ /* 0x000fc800078e3cff */
[----:B------:R-:W-:-:S05]  /*136c0*/  @!P0 LOP3.LUT R9, R9, R8, RZ, 0x3c, !PT ;  /* 0x0000000809098212 */ /* 0x000fca00078e3cff */
[----:B------:R-:W4:Y:S04]  /*136d0*/  @!P0 LDG.E.U16 R0, desc[UR8][R8.64] ;  /* 0x0000000808008981 */ /* 0x000f28000c1e1500 */
[----:B------:R0:W-:Y:S04]  /*136e0*/  STS.U16 [R27+UR4+0x4d00], R21 ;  /* 0x004d00151b007988 */ /* 0x0001e80008000404 */
[----:B---3--:R1:W-:Y:S04]  /*136f0*/  STL [R1+0x238], R23 ;  /* 0x0002381701007387 */ /* 0x0083e80000100800 */
[----:B0-----:R-:W3:Y:S04]  /*13700*/  LDL R21, [R1+0x5cc] ;  /* 0x0005cc0001157983 */ /* 0x001ee80000100800 */
[----:B-1----:R-:W3:Y:S04]  /*13710*/  LDL R23, [R1+0x5c8] ;  /* 0x0005c80001177983 */ /* 0x002ee80000100800 */
[----:B----4-:R0:W-:Y:S04]  /*13720*/  STL [R1+0x234], R0 ;  /* 0x0002340001007387 */ /* 0x0101e80000100800 */
[----:B0-----:R-:W4:Y:S04]  /*13730*/  LDL.LU R0, [R1+0x136c] ;  /* 0x00136c0001007983 */ /* 0x001f280000300800 */
[----:B------:R-:W2:Y:S04]  /*13740*/  LDL R8, [R1+0x648] ;  /* 0x0006480001087983 */ /* 0x000ea80000100800 */
[----:B------:R-:W2:Y:S01]  /*13750*/  LDL R9, [R1+0x64c] ;  /* 0x00064c0001097983 */ /* 0x000ea20000100800 */
[----:B------:R-:W-:-:S02]  /*13760*/  PRMT R29, RZ, 0x7610, R29 ;  /* 0x00007610ff1d7816 */ /* 0x000fc4000000001d */
[----:B--2---:R-:W-:-:S04]  /*13770*/  @!P0 LOP3.LUT R9, R9, R8, RZ, 0x3c, !PT ;  /* 0x0000000809098212 */ /* 0x004fc800078e3cff */
[----:B------:R-:W-:-:S04]  /*13780*/  @!P0 LOP3.LUT R8, R9, R8, RZ, 0x3c, !PT ;  /* 0x0000000809088212 */ /* 0x000fc800078e3cff */
[----:B------:R-:W-:-:S05]  /*13790*/  @!P0 LOP3.LUT R9, R9, R8, RZ, 0x3c, !PT ;  /* 0x0000000809098212 */ /* 0x000fca00078e3cff */
[----:B------:R-:W2:Y:S04]  /*137a0*/  @!P0 LDG.E.U16 R29, desc[UR8][R8.64] ;  /* 0x00000008081d8981 */ /* 0x000ea8000c1e1500 */
[----:B------:R-:W-:Y:S04]  /*137b0*/  STS.U16 [R27+UR4+0x5100], R22 ;  /* 0x005100161b007988 */ /* 0x000fe80008000404 */
[----:B------:R-:W-:Y:S04]  /*137c0*/  STS.U16 [R27+UR4+0x5500], R6 ;  /* 0x005500061b007988 */ /* 0x000fe80008000404 */
[----:B--2---:R0:W-:Y:S04]  /*137d0*/  STL [R1+0x230], R29 ;  /* 0x0002301d01007387 */ /* 0x0041e80000100800 */
[----:B0-----:R-:W2:Y:S04]  /*137e0*/  LDL R29, [R1+0x58c] ;  /* 0x00058c00011d7983 */ /* 0x001ea80000100800 */
[----:B------:R-:W-:Y:S04]  /*137f0*/  STL [R1+0x1294], R9 ;  /* 0x0012940901007387 */ /* 0x000fe80000100800 */
[----:B------:R-:W-:Y:S04]  /*13800*/  STL [R1+0x1290], R8 ;  /* 0x0012900801007387 */ /* 0x000fe80000100800 */
[----:B------:R-:W3:Y:S01]  /*13810*/  LDL R6, [R1+0x608] ;  /* 0x0006080001067983 */ /* 0x000ee20000100800 */
[----:B----4-:R-:W-:-:S02]  /*13820*/  PRMT R0, RZ, 0x7610, R0 ;  /* 0x00007610ff007816 */ /* 0x010fc40000000000 */
[----:B---3--:R-:W-:-:S04]  /*13830*/  @!P0 LOP3.LUT R7, R7, R6, RZ, 0x3c, !PT ;  /* 0x0000000607078212 */ /* 0x008fc800078e3cff */
[----:B------:R-:W-:-:S04]  /*13840*/  @!P0 LOP3.LUT R6, R7, R6, RZ, 0x3c, !PT ;  /* 0x0000000607068212 */ /* 0x000fc800078e3cff */
[----:B------:R-:W-:-:S05]  /*13850*/  @!P0 LOP3.LUT R7, R7, R6, RZ, 0x3c, !PT ;  /* 0x0000000607078212 */ /* 0x000fca00078e3cff */
[----:B------:R0:W3:Y:S01]  /*13860*/  @!P0 LDG.E.U16 R0, desc[UR8][R6.64] ;  /* 0x0000000806008981 */ /* 0x0000e2000c1e1500 */
[----:B------:R-:W-:-:S03]  /*13870*/  PRMT R22, RZ, 0x7610, R22 ;  /* 0x00007610ff167816 */ /* 0x000fc60000000016 */
[----:B------:R-:W-:Y:S01]  /*13880*/  STS.U16 [R27+UR4+0x5900], R5 ;  /* 0x005900051b007988 */ /* 0x000fe20008000404 */
[----:B0-----:R-:W-:Y:S02]  /*13890*/  @!P0 IMAD.MOV.U32 R6, RZ, RZ, R21 ;  /* 0x000000ffff068224 */ /* 0x001fe400078e0015 */
[----:B------:R-:W-:-:S05]  /*138a0*/  @!P0 IMAD.MOV.U32 R7, RZ, RZ, R23 ;  /* 0x000000ffff078224 */ /* 0x000fca00078e0017 */
[----:B------:R0:W4:Y:S04]  /*138b0*/  @!P0 LDG.E.U16 R22, desc[UR8][R6.64] ;  /* 0x0000000806168981 */ /* 0x000128000c1e1500 */
[----:B---3--:R1:W-:Y:S04]  /*138c0*/  STL [R1+0x8], R0 ;  /* 0x0000080001007387 */ /* 0x0083e80000100800 */
[----:B-1----:R-:W3:Y:S04]  /*138d0*/  LDL.LU R0, [R1+0x1368] ;  /* 0x0013680001007983 */ /* 0x002ee80000300800 */
[----:B------:R-:W3:Y:S01]  /*138e0*/  LDL R5, [R1+0x588] ;  /* 0x0005880001057983 */ /* 0x000ee20000100800 */
[----:B0-----:R-:W-:-:S03]  /*138f0*/  PRMT R6, RZ, 0x7610, R6 ;  /* 0x00007610ff067816 */ /* 0x001fc60000000006 */
[----:B------:R2:W-:Y:S04]  /*13900*/  STS.U16 [R27+UR4+0x5d00], R4 ;  /* 0x005d00041b007988 */ /* 0x0005e80008000404 */
[----:B------:R-:W3:Y:S04]  /*13910*/  LDL R23, [R1+0x920] ;  /* 0x0009200001177983 */ /* 0x000ee80000100800 */
[----:B------:R-:W3:Y:S01]  /*13920*/  LDL.LU R21, [R1+0x18] ;  /* 0x0000180001157983 */ /* 0x000ee20000300800 */
[----:B--2---:R-:W-:-:S03]  /*13930*/  @!P0 IMAD.MOV.U32 R4, RZ, RZ, R29 ;  /* 0x000000ffff048224 */ /* 0x004fc600078e001d */
[----:B----4-:R-:W-:Y:S04]  /*13940*/  STL [R1+0x1278], R22 ;  /* 0x0012781601007387 */ /* 0x010fe80000100800 */
[----:B------:R-:W-:Y:S04]  /*13950*/  STL [R1+0x127c], R22 ;  /* 0x00127c1601007387 */ /* 0x000fe80000100800 */
[----:B------:R-:W2:Y:S04]  /*13960*/  LDL R27, [R1+0x8ec] ;  /* 0x0008ec00011b7983 */ /* 0x000ea80000100800 */
[----:B---3--:R-:W3:Y:S04]  /*13970*/  @!P0 LDG.E.U16 R6, desc[UR8][R4.64] ;  /* 0x0000000804068981 */ /* 0x008ee8000c1e1500 */
[----:B------:R-:W4:Y:S04]  /*13980*/  LDL.LU R4, [R1+0x208] ;  /* 0x0002080001047983 */ /* 0x000f280000300800 */
[----:B------:R-:W2:Y:S01]  /*13990*/  LDL R5, [R1+0x564] ;  /* 0x0005640001057983 */ /* 0x000ea20000100800 */
[----:B------:R-:W-:-:S02]  /*139a0*/  LOP3.LUT R29, R26, 0x30, RZ, 0x3c, !PT ;  /* 0x000000301a1d7812 */ /* 0x000fc400078e3cff */
[----:B------:R-:W-:Y:S01]  /*139b0*/  PRMT R7, RZ, 0x7610, R7 ;  /* 0x00007610ff077816 */ /* 0x000fe20000000007 */
[----:B------:R-:W2:Y:S04]  /*139c0*/  LDL R26, [R1+0x8c4] ;  /* 0x0008c400011a7983 */ /* 0x000ea80000100800 */
[----:B---3--:R-:W-:Y:S04]  /*139d0*/  STL [R1+0x1274], R6 ;  /* 0x0012740601007387 */ /* 0x008fe80000100800 */
[----:B------:R-:W-:Y:S04]  /*139e0*/  STL [R1+0x1280], R6 ;  /* 0x0012800601007387 */ /* 0x000fe80000100800 */
[----:B----4-:R0:W-:Y:S04]  /*139f0*/  STS.U16 [R29+UR4+0x4180], R4 ;  /* 0x004180041d007988 */ /* 0x0101e80008000404 */
[----:B------:R-:W-:Y:S01]  /*13a00*/  STL [R1+0x1284], R6 ;  /* 0x0012840601007387 */ /* 0x000fe20000100800 */
[----:B0-----:R-:W-:-:S03]  /*13a10*/  @!P0 IMAD.MOV.U32 R4, RZ, RZ, R23 ;  /* 0x000000ffff048224 */ /* 0x001fc600078e0017 */
[----:B------:R-:W3:Y:S04]  /*13a20*/  LDL R23, [R1+0x884] ;  /* 0x0008840001177983 */ /* 0x000ee80000100800 */
[----:B--2---:R-:W2:Y:S04]  /*13a30*/  @!P0 LDG.E.U16 R7, desc[UR8][R4.64] ;  /* 0x0000000804078981 */ /* 0x004ea8000c1e1500 */
[----:B------:R-:W4:Y:S04]  /*13a40*/  LDL.LU R4, [R1+0x200] ;  /* 0x0002000001047983 */ /* 0x000f280000300800 */
[----:B------:R-:W3:Y:S01]  /*13a50*/  LDL R5, [R1+0x55c] ;  /* 0x00055c0001057983 */ /* 0x000ee20000100800 */
[----:B------:R-:W-:-:S03]  /*13a60*/  PRMT R17, RZ, 0x7610, R17 ;  /* 0x00007610ff117816 */ /* 0x000fc60000000011 */
[----:B--2---:R-:W-:Y:S04]  /*13a70*/  STL [R1+0x1288], R7 ;  /* 0x0012880701007387 */ /* 0x004fe80000100800 */
[----:B------:R-:W-:Y:S04]  /*13a80*/  STL [R1+0x128c], R7 ;  /* 0x00128c0701007387 */ /* 0x000fe80000100800 */
[----:B----4-:R0:W-:Y:S02]  /*13a90*/  STS.U16 [R29+UR4+0x4580], R4 ;  /* 0x004580041d007988 */ /* 0x0101e40008000404 */
[----:B0-----:R-:W-:Y:S01]  /*13aa0*/  @!P0 IMAD.MOV.U32 R4, RZ, RZ, R27 ;  /* 0x000000ffff048224 */ /* 0x001fe200078e001b */
[----:B------:R-:W-:Y:S01]  /*13ab0*/  PRMT R2, RZ, 0x7610, R2 ;  /* 0x00007610ff027816 */ /* 0x000fe20000000002 */
[----:B------:R-:W2:Y:S04]  /*13ac0*/  LDL R27, [R1+0x844] ;  /* 0x00084400011b7983 */ /* 0x000ea80000100800 */
[----:B---3--:R0:W3:Y:S04]  /*13ad0*/  @!P0 LDG.E.U16 R17, desc[UR8][R4.64] ;  /* 0x0000000804118981 */ /* 0x0080e8000c1e1500 */
[----:B------:R-:W4:Y:S01]  /*13ae0*/  LDL R5, [R1+0x8c0] ;  /* 0x0008c00001057983 */ /* 0x000f220000100800 */
[----:B0-----:R-:W-:-:S03]  /*13af0*/  @!P0 IMAD.MOV.U32 R4, RZ, RZ, R26 ;  /* 0x000000ffff048224 */ /* 0x001fc600078e001a */
[----:B------:R0:W-:Y:S04]  /*13b00*/  STS.U16 [R29+UR4+0x4980], R0 ;  /* 0x004980001d007988 */ /* 0x0001e80008000404 */
[----:B0-----:R-:W2:Y:S04]  /*13b10*/  LDL.LU R0, [R1+0x1364] ;  /* 0x0013640001007983 */ /* 0x001ea80000300800 */
[----:B---3--:R0:W-:Y:S04]  /*13b20*/  STL [R1+0x250], R17 ;  /* 0x0002501101007387 */ /* 0x0081e80000100800 */
[----:B----4-:R1:W3:Y:S04]  /*13b30*/  @!P0 LDG.E.U16 R2, desc[UR8][R4.64] ;  /* 0x0000000804028981 */ /* 0x0102e8000c1e1500 */
[----:B0-----:R-:W4:Y:S04]  /*13b40*/  LDL.LU R17, [R1+0x218] ;  /* 0x0002180001117983 */ /* 0x001f280000300800 */
[----:B------:R-:W4:Y:S04]  /*13b50*/  LDL R26, [R1+0x804] ;  /* 0x00080400011a7983 */ /* 0x000f280000100800 */
[----:B------:R-:W4:Y:S01]  /*13b60*/  LDL R5, [R1+0x880] ;  /* 0x0008800001057983 */ /* 0x000f220000100800 */
[----:B-1----:R-:W-:Y:S01]  /*13b70*/  @!P0 IMAD.MOV.U32 R4, RZ, RZ, R23 ;  /* 0x000000ffff048224 */ /* 0x002fe200078e0017 */
[----:B--2---:R-:W-:-:S02]  /*13b80*/  PRMT R0, RZ, 0x7610, R0 ;  /* 0x00007610ff007816 */ /* 0x004fc40000000000 */
[----:B------:R-:W-:Y:S04]  /*13b90*/  STS.U16 [R29+UR4+0x4d80], R21 ;  /* 0x004d80151d007988 */ /* 0x000fe80008000404 */
[----:B---3--:R0:W-:Y:S04]  /*13ba0*/  STL [R1+0x24c], R2 ;  /* 0x00024c0201007387 */ /* 0x0081e80000100800 */
[----:B0-----:R-:W2:Y:S04]  /*13bb0*/  LDL R2, [R1+0x7c4] ;  /* 0x0007c40001027983 */ /* 0x001ea80000100800 */
[----:B------:R-:W3:Y:S04]  /*13bc0*/  LDL.LU R21, [R1+0x210] ;  /* 0x0002100001157983 */ /* 0x000ee80000300800 */
[----:B------:R-:W3:Y:S04]  /*13bd0*/  LDL.LU R23, [R1+0x204] ;  /* 0x0002040001177983 */ /* 0x000ee80000300800 */
[----:B----4-:R0:W4:Y:S04]  /*13be0*/  @!P0 LDG.E.U16 R0, desc[UR8][R4.64] ;  /* 0x0000000804008981 */ /* 0x010128000c1e1500 */
[----:B------:R-:W2:Y:S01]  /*13bf0*/  LDL R5, [R1+0x840] ;  /* 0x0008400001057983 */ /* 0x000ea20000100800 */
[----:B0-----:R-:W-:-:S03]  /*13c00*/  @!P0 IMAD.MOV.U32 R4, RZ, RZ, R27 ;  /* 0x000000ffff048224 */ /* 0x001fc600078e001b */
[----:B------:R0:W-:Y:S02]  /*13c10*/  STS.U16 [R29+UR4+0x5180], R28 ;  /* 0x0051801c1d007988 */ /* 0x0001e40008000404 */
[----:B0-----:R-:W-:Y:S02]  /*13c20*/  PRMT R28, RZ, 0x7610, R28 ;  /* 0x00007610ff1c7816 */ /* 0x001fe4000000001c */
[----:B------:R-:W-:Y:S04]  /*13c30*/  STS.U16 [R29+UR4+0x5580], R20 ;  /* 0x005580141d007988 */ /* 0x000fe80008000404 */
[----:B------:R0:W-:Y:S04]  /*13c40*/  STS.U16 [R29+UR4+0x5980], R3 ;  /* 0x005980031d007988 */ /* 0x0001e80008000404 */
[----:B----4-:R-:W-:Y:S04]  /*13c50*/  STL [R1+0x1270], R0 ;  /* 0x0012700001007387 */ /* 0x010fe80000100800 */
[----:B------:R-:W4:Y:S04]  /*13c60*/  LDL.LU R27, [R1+0x6c] ;  /* 0x00006c00011b7983 */ /* 0x000f280000300800 */
[----:B--2---:R1:W2:Y:S04]  /*13c70*/  @!P0 LDG.E.U16 R28, desc[UR8][R4.64] ;  /* 0x00000008041c8981 */ /* 0x0042a8000c1e1500 */
[----:B------:R-:W3:Y:S01]  /*13c80*/  LDL R5, [R1+0x800] ;  /* 0x0008000001057983 */ /* 0x000ee20000100800 */
[----:B-1----:R-:W-:-:S03]  /*13c90*/  @!P0 IMAD.MOV.U32 R4, RZ, RZ, R26 ;  /* 0x000000ffff048224 */ /* 0x002fc600078e001a */
[----:B------:R-:W2:Y:S04]  /*13ca0*/  LDL.LU R26, [R1+0x14] ;  /* 0x00001400011a7983 */ /* 0x000ea80000300800 */
[----:B0-----:R-:W4:Y:S01]  /*13cb0*/  LDL R3, [R1+0x7c0] ;  /* 0x0007c00001037983 */ /* 0x001f220000100800 */
[----:B------:R-:W-:-:S06]  /*13cc0*/  PRMT R20, RZ, 0x7610, R20 ;  /* 0x00007610ff147816 */ /* 0x000fcc0000000014 */
[----:B---3--:R0:W3:Y:S02]  /*13cd0*/  @!P0 LDG.E.U16 R20, desc[UR8][R4.64] ;  /* 0x0000000804148981 */ /* 0x0080e4000c1e1500 */
[----:B0-----:R-:W-:-:S06]  /*13ce0*/  PRMT R5, RZ, 0x7610, R5 ;  /* 0x00007610ff057816 */ /* 0x001fcc0000000005 */
[----:B----4-:R0:W4:Y:S04]  /*13cf0*/  @!P0 LDG.E.U16 R5, desc[UR8][R2.64] ;  /* 0x0000000802058981 */ /* 0x010128000c1e1500 */
[----:B------:R-:W0:Y:S04]  /*13d00*/  LDL R2, [R1+0x780] ;  /* 0x0007800001027983 */ /* 0x000e280000100800 */
[----:B------:R-:W0:Y:S01]  /*13d10*/  LDL R3, [R1+0x784] ;  /* 0x0007840001037983 */ /* 0x000e220000100800 */
[----:B------:R-:W-:-:S03]  /*13d20*/  PRMT R4, RZ, 0x7610, R4 ;  /* 0x00007610ff047816 */ /* 0x000fc60000000004 */
[----:B------:R1:W-:Y:S04]  /*13d30*/  STS.U16 [R29+UR4+0x5d80], R16 ;  /* 0x005d80101d007988 */ /* 0x0003e80008000404 */
[----:B-1----:R-:W2:Y:S01]  /*13d40*/  LDL.LU R29, [R1+0x1360] ;  /* 0x00136000011d7983 */ /* 0x002ea20000300800 */
[----:B0-----:R-:W-:-:S04]  /*13d50*/  @!P0 LOP3.LUT R3, R3, R2, RZ, 0x3c, !PT ;  /* 0x0000000203038212 */ /* 0x001fc800078e3cff */
[----:B------:R-:W-:-:S04]  /*13d60*/  @!P0 LOP3.LUT R2, R3, R2, RZ, 0x3c, !PT ;  /* 0x0000000203028212 */ /* 0x000fc800078e3cff */
[----:B------:R-:W-:-:S05]  /*13d70*/  @!P0 LOP3.LUT R3, R3, R2, RZ, 0x3c, !PT ;  /* 0x0000000203038212 */ /* 0x000fca00078e3cff */
[----:B------:R0:W4:Y:S04]  /*13d80*/  @!P0 LDG.E.U16 R4, desc[UR8][R2.64] ;  /* 0x0000000802048981 */ /* 0x000128000c1e1500 */
[----:B------:R-:W0:Y:S04]  /*13d90*/  LDL R2, [R1+0x740] ;  /* 0x0007400001027983 */ /* 0x000e280000100800 */
[----:B------:R-:W0:Y:S01]  /*13da0*/  LDL R3, [R1+0x744] ;  /* 0x0007440001037983 */ /* 0x000e220000100800 */
[----:B------:R-:W-:Y:S01]  /*13db0*/  IMAD.SHL.U32 R18, R18, 0x2, RZ ;  /* 0x0000000212127824 */ /* 0x000fe200078e00ff */
[----:B------:R-:W-:-:S04]  /*13dc0*/  PRMT R16, RZ, 0x7610, R16 ;  /* 0x00007610ff107816 */ /* 0x000fc80000000010 */
[----:B------:R-:W-:-:S05]  /*13dd0*/  LOP3.LUT R18, R18, 0x40, RZ, 0x3c, !PT ;  /* 0x0000004012127812 */ /* 0x000fca00078e3cff */
[----:B------:R1:W-:Y:S04]  /*13de0*/  STS.U16 [R18+UR4+0x4200], R17 ;  /* 0x0042001112007988 */ /* 0x0003e80008000404 */
[----:B-1----:R-:W3:Y:S04]  /*13df0*/  LDL.LU R17, [R1+0x135c] ;  /* 0x00135c0001117983 */ /* 0x002ee80000300800 */
[----:B------:R1:W-:Y:S01]  /*13e00*/  STS.U16 [R18+UR4+0x4600], R21 ;  /* 0x0046001512007988 */ /* 0x0003e20008000404 */
[----:B0-----:R-:W-:-:S04]  /*13e10*/  @!P0 LOP3.LUT R3, R3, R2, RZ, 0x3c, !PT ;  /* 0x0000000203038212 */ /* 0x001fc800078e3cff */
[----:B------:R-:W-:-:S04]  /*13e20*/  @!P0 LOP3.LUT R2, R3, R2, RZ, 0x3c, !PT ;  /* 0x0000000203028212 */ /* 0x000fc800078e3cff */
[----:B------:R-:W-:-:S05]  /*13e30*/  @!P0 LOP3.LUT R3, R3, R2, RZ, 0x3c, !PT ;  /* 0x0000000203038212 */ /* 0x000fca00078e3cff */
[----:B------:R0:W4:Y:S04]  /*13e40*/  @!P0 LDG.E.U16 R16, desc[UR8][R2.64] ;  /* 0x0000000802108981 */ /* 0x000128000c1e1500 */
[----:B------:R-:W0:Y:S04]  /*13e50*/  LDL R2, [R1+0x700] ;  /* 0x0007000001027983 */ /* 0x000e280000100800 */
[----:B------:R-:W0:Y:S04]  /*13e60*/  LDL R3, [R1+0x704] ;  /* 0x0007040001037983 */ /* 0x000e280000100800 */
[----:B-1----:R-:W2:Y:S01]  /*13e70*/  LDL.LU R21, [R1+0x1358] ;  /* 0x0013580001157983 */ /* 0x002ea20000300800 */
[----:B0-----:R-:W-:-:S04]  /*13e80*/  @!P0 LOP3.LUT R3, R3, R2, RZ, 0x3c, !PT ;  /* 0x0000000203038212 */ /* 0x001fc800078e3cff */
[C---:B------:R-:W-:Y:S02]  /*13e90*/  @!P0 LOP3.LUT R2, R3.reuse, R2, RZ, 0x3c, !PT ;  /* 0x0000000203028212 */ /* 0x040fe400078e3cff */
[----:B--2---:R-:W-:Y:S02]  /*13ea0*/  PRMT R21, RZ, 0x7610, R21 ;  /* 0x00007610ff157816 */ /* 0x004fe40000000015 */
[----:B------:R-:W-:-:S05]  /*13eb0*/  @!P0 LOP3.LUT R3, R3, R2, RZ, 0x3c, !PT ;  /* 0x0000000203038212 */ /* 0x000fca00078e3cff */
[----:B------:R-:W2:Y:S04]  /*13ec0*/  @!P0 LDG.E.U16 R21, desc[UR8][R2.64] ;  /* 0x0000000802158981 */ /* 0x000ea8000c1e1500 */
[----:B--2---:R0:W-:Y:S04]  /*13ed0*/  STL [R1+0x25c], R21 ;  /* 0x00025c1501007387 */ /* 0x0041e80000100800 */
[----:B0-----:R-:W2:Y:S04]  /*13ee0*/  LDL.LU R21, [R1+0x1354] ;  /* 0x0013540001157983 */ /* 0x001ea80000300800 */
[----:B------:R-:W3:Y:S04]  /*13ef0*/  LDL R2, [R1+0x6c0] ;  /* 0x0006c00001027983 */ /* 0x000ee80000100800 */
[----:B------:R-:W3:Y:S01]  /*13f00*/  LDL R3, [R1+0x6c4] ;  /* 0x0006c40001037983 */ /* 0x000ee20000100800 */
[----:B------:R-:W-:-:S03]  /*13f10*/  PRMT R15, RZ, 0x7610, R15 ;  /* 0x00007610ff0f7816 */ /* 0x000fc6000000000f */
[----:B------:R0:W-:Y:S04]  /*13f20*/  STS.U16 [R18+UR4+0x4a00], R23 ;  /* 0x004a001712007988 */ /* 0x0001e80008000404 */
[----:B0-----:R-:W4:Y:S01]  /*13f30*/  LDL.LU R23, [R1+0x228] ;  /* 0x0002280001177983 */ /* 0x001f220000300800 */
[----:B---3--:R-:W-:-:S04]  /*13f40*/  @!P0 LOP3.LUT R3, R3, R2, RZ, 0x3c, !PT ;  /* 0x0000000203038212 */ /* 0x008fc800078e3cff */
[----:B------:R-:W-:-:S04]  /*13f50*/  @!P0 LOP3.LUT R2, R3, R2, RZ, 0x3c, !PT ;  /* 0x0000000203028212 */ /* 0x000fc800078e3cff */
[----:B------:R-:W-:-:S05]  /*13f60*/  @!P0 LOP3.LUT R3, R3, R2, RZ, 0x3c, !PT ;  /* 0x0000000203038212 */ /* 0x000fca00078e3cff */
[----:B------:R-:W3:Y:S04]  /*13f70*/  @!P0 LDG.E.U16 R15, desc[UR8][R2.64] ;  /* 0x00000008020f8981 */ /* 0x000ee8000c1e1500 */
[----:B------:R-:W2:Y:S04]  /*13f80*/  LDL R2, [R1+0x680] ;  /* 0x0006800001027983 */ /* 0x000ea80000100800 */
[----:B------:R-:W2:Y:S01]  /*13f90*/  LDL R3, [R1+0x684] ;  /* 0x0006840001037983 */ /* 0x000ea20000100800 */
[----:B------:R-:W-:-:S03]  /*13fa0*/  PRMT R25, RZ, 0x7610, R25 ;  /* 0x00007610ff197816 */ /* 0x000fc60000000019 */
[----:B------:R-:W-:Y:S04]  /*13fb0*/  STS.U16 [R18+UR4+0x4e00], R27 ;  /* 0x004e001b12007988 */ /* 0x000fe80008000404 */
[----:B---3--:R0:W-:Y:S04]  /*13fc0*/  STL [R1+0x2e4], R15 ;  /* 0x0002e40f01007387 */ /* 0x0081e80000100800 */
[----:B0-----:R-:W3:Y:S01]  /*13fd0*/  LDL R15, [R1+0x5c4] ;  /* 0x0005c400010f7983 */ /* 0x001ee20000100800 */
[----:B--2---:R-:W-:-:S03]  /*13fe0*/  @!P0 LOP3.LUT R3, R3, R2, RZ, 0x3c, !PT ;  /* 0x0000000203038212 */ /* 0x004fc600078e3cff */
[----:B------:R-:W2:Y:S01]  /*13ff0*/  LDL.LU R27, [R1+0x220] ;  /* 0x00022000011b7983 */ /* 0x000ea20000300800 */
[----:B------:R-:W-:-:S04]  /*14000*/  @!P0 LOP3.LUT R2, R3, R2, RZ, 0x3c, !PT ;  /* 0x0000000203028212 */ /* 0x000fc800078e3cff */
[----:B------:R-:W-:-:S05]  /*14010*/  @!P0 LOP3.LUT R3, R3, R2, RZ, 0x3c, !PT ;  /* 0x0000000203038212 */ /* 0x000fca00078e3cff */
[----:B------:R-:W4:Y:S04]  /*14020*/  @!P0 LDG.E.U16 R25, desc[UR8][R2.64] ;  /* 0x0000000802198981 */ /* 0x000f28000c1e1500 */
[----:B------:R-:W3:Y:S04]  /*14030*/  LDL R2, [R1+0x640] ;  /* 0x0006400001027983 */ /* 0x000ee80000100800 */
[----:B------:R-:W3:Y:S01]  /*14040*/  LDL R3, [R1+0x644] ;  /* 0x0006440001037983 */ /* 0x000ee20000100800 */
[----:B------:R-:W-:-:S03]  /*14050*/  PRMT R29, RZ, 0x7610, R29 ;  /* 0x00007610ff1d7816 */ /* 0x000fc6000000001d */
[----:B------:R-:W-:Y:S04]  /*14060*/  STS.U16 [R18+UR4+0x5200], R26 ;  /* 0x0052001a12007988 */ /* 0x000fe80008000404 */
[----:B----4-:R0:W-:Y:S04]  /*14070*/  STL [R1+0x2e0], R25 ;  /* 0x0002e01901007387 */ /* 0x0101e80000100800 */
[----:B0-----:R-:W4:Y:S01]  /*14080*/  LDL.LU R25, [R1+0x214] ;  /* 0x0002140001197983 */ /* 0x001f220000300800 */
[----:B---3--:R-:W-:-:S03]  /*14090*/  @!P0 LOP3.LUT R3, R3, R2, RZ, 0x3c, !PT ;  /* 0x0000000203038212 */ /* 0x008fc600078e3cff */
[----:B------:R-:W3:Y:S01]  /*140a0*/  LDL.LU R26, [R1+0x1350] ;  /* 0x00135000011a7983 */ /* 0x000ee20000300800 */
[----:B------:R-:W-:-:S04]  /*140b0*/  @!P0 LOP3.LUT R2, R3, R2, RZ, 0x3c, !PT ;  /* 0x0000000203028212 */ /* 0x000fc800078e3cff */
[----:B------:R-:W-:-:S05]  /*140c0*/  @!P0 LOP3.LUT R3, R3, R2, RZ, 0x3c, !PT ;  /* 0x0000000203038212 */ /* 0x000fca00078e3cff */
[----:B------:R-:W2:Y:S04]  /*140d0*/  @!P0 LDG.E.U16 R29, desc[UR8][R2.64] ;  /* 0x00000008021d8981 */ /* 0x000ea8000c1e1500 */
[----:B------:R-:W4:Y:S04]  /*140e0*/  LDL R2, [R1+0x600] ;  /* 0x0006000001027983 */ /* 0x000f280000100800 */
[----:B------:R-:W4:Y:S01]  /*140f0*/  LDL R3, [R1+0x604] ;  /* 0x0006040001037983 */ /* 0x000f220000100800 */
[----:B------:R-:W-:-:S03]  /*14100*/  PRMT R13, RZ, 0x7610, R13 ;  /* 0x00007610ff0d7816 */ /* 0x000fc6000000000d */
[----:B--2---:R0:W-:Y:S04]  /*14110*/  STL [R1+0x27c], R29 ;  /* 0x00027c1d01007387 */ /* 0x0041e80000100800 */
[----:B0-----:R-:W2:Y:S01]  /*14120*/  LDL.LU R29, [R1+0x20c] ;  /* 0x00020c00011d7983 */ /* 0x001ea20000300800 */
[----:B----4-:R-:W-:-:S04]  /*14130*/  @!P0 LOP3.LUT R3, R3, R2, RZ, 0x3c, !PT ;  /* 0x0000000203038212 */ /* 0x010fc800078e3cff */
[----:B------:R-:W-:-:S04]  /*14140*/  @!P0 LOP3.LUT R2, R3, R2, RZ, 0x3c, !PT ;  /* 0x0000000203028212 */ /* 0x000fc800078e3cff */
[----:B------:R-:W-:-:S05]  /*14150*/  @!P0 LOP3.LUT R3, R3, R2, RZ, 0x3c, !PT ;  /* 0x0000000203038212 */ /* 0x000fca00078e3cff */
[----:B------:R0:W4:Y:S04]  /*14160*/  @!P0 LDG.E.U16 R13, desc[UR8][R2.64] ;  /* 0x00000008020d8981 */ /* 0x000128000c1e1500 */
[----:B------:R-:W2:Y:S01]  /*14170*/  LDL R3, [R1+0x5c0] ;  /* 0x0005c00001037983 */ /* 0x000ea20000100800 */
[----:B0-----:R-:W-:-:S03]  /*14180*/  @!P0 IMAD.MOV.U32 R2, RZ, RZ, R15 ;  /* 0x000000ffff028224 */ /* 0x001fc600078e000f */
[----:B---3--:R-:W-:Y:S04]  /*14190*/  STS.U16 [R18+UR4+0x5600], R26 ;  /* 0x0056001a12007988 */ /* 0x008fe80008000404 */
[----:B------:R0:W-:Y:S02]  /*141a0*/  STS.U16 [R18+UR4+0x5a00], R21 ;  /* 0x005a001512007988 */ /* 0x0001e40008000404 */
[----:B0-----:R-:W-:Y:S02]  /*141b0*/  PRMT R21, RZ, 0x7610, R21 ;  /* 0x00007610ff157816 */ /* 0x001fe40000000015 */
[----:B------:R-:W-:Y:S04]  /*141c0*/  STS.U16 [R18+UR4+0x5e00], R17 ;  /* 0x005e001112007988 */ /* 0x000fe80008000404 */
[----:B----4-:R0:W-:Y:S04]  /*141d0*/  STL [R1+0x278], R13 ;  /* 0x0002780d01007387 */ /* 0x0101e80000100800 */
[----:B0-----:R-:W3:Y:S04]  /*141e0*/  LDL.LU R13, [R1+0x44] ;  /* 0x00004400010d7983 */ /* 0x001ee80000300800 */
[----:B------:R-:W4:Y:S04]  /*141f0*/  LDL.LU R15, [R1+0xc] ;  /* 0x00000c00010f7983 */ /* 0x000f280000300800 */
[----:B--2---:R0:W2:Y:S04]  /*14200*/  @!P0 LDG.E.U16 R21, desc[UR8][R2.64] ;  /* 0x0000000802158981 */ /* 0x0040a8000c1e1500 */
[----:B------:R-:W0:Y:S04]  /*14210*/  LDL R2, [R1+0x580] ;  /* 0x0005800001027983 */ /* 0x000e280000100800 */
[----:B------:R-:W0:Y:S04]  /*14220*/  LDL R3, [R1+0x584] ;  /* 0x0005840001037983 */ /* 0x000e280000100800 */
[----:B------:R-:W3:Y:S01]  /*14230*/  LDL.LU R18, [R1+0x134c] ;  /* 0x00134c0001127983 */ /* 0x000ee20000300800 */
[----:B------:R-:W-:-:S02]  /*14240*/  PRMT R17, RZ, 0x7610, R17 ;  /* 0x00007610ff117816 */ /* 0x000fc40000000011 */
[----:B0-----:R-:W-:-:S04]  /*14250*/  @!P0 LOP3.LUT R3, R3, R2, RZ, 0x3c, !PT ;  /* 0x0000000203038212 */ /* 0x001fc800078e3cff */
[----:B------:R-:W-:-:S04]  /*14260*/  @!P0 LOP3.LUT R2, R3, R2, RZ, 0x3c, !PT ;  /* 0x0000000203028212 */ /* 0x000fc800078e3cff */
[----:B------:R-:W-:Y:S02]  /*14270*/  @!P0 LOP3.LUT R3, R3, R2, RZ, 0x3c, !PT ;  /* 0x0000000203038212 */ /* 0x000fe400078e3cff */
[----:B---3--:R-:W-:-:S03]  /*14280*/  LOP3.LUT R18, R18, 0x50, RZ, 0x3c, !PT ;  /* 0x0000005012127812 */ /* 0x008fc600078e3cff */
[----:B------:R0:W3:Y:S04]  /*14290*/  @!P0 LDG.E.U16 R17, desc[UR8][R2.64] ;  /* 0x0000000802118981 */ /* 0x0000e8000c1e1500 */
[----:B------:R1:W-:Y:S04]  /*142a0*/  STS.U16 [R18+UR4+0x4280], R23 ;  /* 0x0042801712007988 */ /* 0x0003e80008000404 */
[----:B------:R-:W0:Y:S04]  /*142b0*/  LDL R2, [R1+0x8f0] ;  /* 0x0008f00001027983 */ /* 0x000e280000100800 */
[----:B------:R-:W0:Y:S04]  /*142c0*/  LDL R3, [R1+0x93c] ;  /* 0x00093c0001037983 */ /* 0x000e280000100800 */
[----:B-1----:R-:W4:Y:S01]  /*142d0*/  LDL.LU R23, [R1+0x1348] ;  /* 0x0013480001177983 */ /* 0x002f220000300800 */
[----:B0-----:R-:W-:-:S04]  /*142e0*/  @!P0 LOP3.LUT R3, R3, R2, RZ, 0x3c, !PT ;  /* 0x0000000203038212 */ /* 0x001fc800078e3cff */
[C---:B------:R-:W-:Y:S02]  /*142f0*/  @!P0 LOP3.LUT R2, R3.reuse, R2, RZ, 0x3c, !PT ;  /* 0x0000000203028212 */ /* 0x040fe400078e3cff */
[----:B----4-:R-:W-:Y:S02]  /*14300*/  PRMT R23, RZ, 0x7610, R23 ;  /* 0x00007610ff177816 */ /* 0x010fe40000000017 */
[----:B------:R-:W-:-:S05]  /*14310*/  @!P0 LOP3.LUT R3, R3, R2, RZ, 0x3c, !PT ;  /* 0x0000000203038212 */ /* 0x000fca00078e3cff */
[----:B------:R-:W4:Y:S04]  /*14320*/  @!P0 LDG.E.U16 R23, desc[UR8][R2.64] ;  /* 0x0000000802178981 */ /* 0x000f28000c1e1500 */
[----:B----4-:R0:W-:Y:S04]  /*14330*/  STL [R1+0x2e8], R23 ;  /* 0x0002e81701007387 */ /* 0x0101e80000100800 */
[----:B0-----:R-:W4:Y:S04]  /*14340*/  LDL.LU R23, [R1+0x1344] ;  /* 0x0013440001177983 */ /* 0x001f280000300800 */
[----:B------:R-:W2:Y:S04]  /*14350*/  LDL R2, [R1+0x558] ;  /* 0x0005580001027983 */ /* 0x000ea80000100800 */
[----:B------:R-:W2:Y:S01]  /*14360*/  LDL R3, [R1+0x8e8] ;  /* 0x0008e80001037983 */ /* 0x000ea20000100800 */
[----:B------:R-:W-:-:S03]  /*14370*/  PRMT R24, RZ, 0x7610, R24 ;  /* 0x00007610ff187816 */ /* 0x000fc60000000018 */
[----:B------:R0:W-:Y:S04]  /*14380*/  STS.U16 [R18+UR4+0x4680], R27 ;  /* 0x0046801b12007988 */ /* 0x0001e80008000404 */
[----:B0-----:R-:W3:Y:S01]  /*14390*/  LDL.LU R27, [R1+0x1340] ;  /* 0x00134000011b7983 */ /* 0x001ee20000300800 */
[----:B--2---:R-:W-:-:S04]  /*143a0*/  @!P0 LOP3.LUT R3, R3, R2, RZ, 0x3c, !PT ;  /* 0x0000000203038212 */ /* 0x004fc800078e3cff */
[----:B------:R-:W-:-:S04]  /*143b0*/  @!P0 LOP3.LUT R2, R3, R2, RZ, 0x3c, !PT ;  /* 0x0000000203028212 */ /* 0x000fc800078e3cff */
[----:B------:R-:W-:-:S05]  /*143c0*/  @!P0 LOP3.LUT R3, R3, R2, RZ, 0x3c, !PT ;  /* 0x0000000203038212 */ /* 0x000fca00078e3cff */
[----:B------:R0:W2:Y:S04]  /*143d0*/  @!P0 LDG.E.U16 R24, desc[UR8][R2.64] ;  /* 0x0000000802188981 */ /* 0x0000a8000c1e1500 */
[----:B------:R-:W0:Y:S04]  /*143e0*/  LDL R2, [R1+0x8b8] ;  /* 0x0008b80001027983 */ /* 0x000e280000100800 */
[----:B------:R-:W0:Y:S01]  /*143f0*/  LDL R3, [R1+0x8bc] ;  /* 0x0008bc0001037983 */ /* 0x000e220000100800 */
[----:B---3--:R-:W-:Y:S02]  /*14400*/  PRMT R27, RZ, 0x7610, R27 ;  /* 0x00007610ff1b7816 */ /* 0x008fe4000000001b */
[----:B0-----:R-:W-:-:S04]  /*14410*/  @!P0 LOP3.LUT R3, R3, R2, RZ, 0x3c, !PT ;  /* 0x0000000203038212 */ /* 0x001fc800078e3cff */
[----:B------:R-:W-:-:S04]  /*14420*/  @!P0 LOP3.LUT R2, R3, R2, RZ, 0x3c, !PT ;  /* 0x0000000203028212 */ /* 0x000fc800078e3cff */
[----:B------:R-:W-:-:S05]  /*14430*/  @!P0 LOP3.LUT R3, R3, R2, RZ, 0x3c, !PT ;  /* 0x0000000203038212 */ /* 0x000fca00078e3cff */
[----:B------:R-:W3:Y:S04]  /*14440*/  @!P0 LDG.E.U16 R27, desc[UR8][R2.64] ;  /* 0x00000008021b8981 */ /* 0x000ee8000c1e1500 */
[----:B--2---:R0:W-:Y:S04]  /*14450*/  STL [R1+0x2f0], R24 ;  /* 0x0002f01801007387 */ /* 0x0041e80000100800 */
[----:B------:R1:W-:Y:S04]  /*14460*/  STS.U16 [R18+UR4+0x4a80], R25 ;  /* 0x004a801912007988 */ /* 0x0003e80008000404 */
[----:B0-----:R-:W2:Y:S04]  /*14470*/  LDL R24, [R1+0x7fc] ;  /* 0x0007fc0001187983 */ /* 0x001ea80000100800 */
[----:B-1----:R-:W4:Y:S04]  /*14480*/  LDL.LU R25, [R1+0x254] ;  /* 0x0002540001197983 */ /* 0x002f280000300800 */
[----:B---3--:R0:W-:Y:S04]  /*14490*/  STL [R1+0x2f4], R27 ;  /* 0x0002f41b01007387 */ /* 0x0081e80000100800 */
[----:B0-----:R-:W3:Y:S04]  /*144a0*/  LDL.LU R27, [R1+0x133c] ;  /* 0x00133c00011b7983 */ /* 0x001ee80000300800 */
[----:B------:R-:W2:Y:S04]  /*144b0*/  LDL R2, [R1+0x878] ;  /* 0x0008780001027983 */ /* 0x000ea80000100800 */
[----:B------:R-:W2:Y:S01]  /*144c0*/  LDL R3, [R1+0x87c] ;  /* 0x00087c0001037983 */ /* 0x000ea20000100800 */
[----:B---3--:R-:W-:-:S02]  /*144d0*/  PRMT R27, RZ, 0x7610, R27 ;  /* 0x00007610ff1b7816 */ /* 0x008fc4000000001b */
[----:B--2---:R-:W-:-:S04]  /*144e0*/  @!P0 LOP3.LUT R3, R3, R2, RZ, 0x3c, !PT ;  /* 0x0000000203038212 */ /* 0x004fc800078e3cff */
[----:B------:R-:W-:-:S04]  /*144f0*/  @!P0 LOP3.LUT R2, R3, R2, RZ, 0x3c, !PT ;  /* 0x0000000203028212 */ /* 0x000fc800078e3cff */
[----:B------:R-:W-:-:S05]  /*14500*/  @!P0 LOP3.LUT R3, R3, R2, RZ, 0x3c, !PT ;  /* 0x0000000203038212 */ /* 0x000fca00078e3cff */
[----:B------:R-:W2:Y:S04]  /*14510*/  @!P0 LDG.E.U16 R27, desc[UR8][R2.64] ;  /* 0x00000008021b8981 */ /* 0x000ea8000c1e1500 */
[----:B------:R0:W-:Y:S04]  /*14520*/  STS.U16 [R18+UR4+0x4e80], R29 ;  /* 0x004e801d12007988 */ /* 0x0001e80008000404 */
[----:B0-----:R-:W3:Y:S04]  /*14530*/  LDL.LU R29, [R1+0x244] ;  /* 0x00024400011d7983 */ /* 0x001ee80000300800 */
        /* <DEDUP_REMOVED lines=9> */
[----:B------:R0:W-:Y:S04]  /*145d0*/  STS.U16 [R18+UR4+0x5280], R13 ;  /* 0x0052800d12007988 */ /* 0x0001e80008000404 */
[----:B0-----:R-:W4:Y:S04]  /*145e0*/  LDL.LU R13, [R1+0x224] ;  /* 0x00022400010d7983 */ /* 0x001f280000300800 */
[----:B--2---:R0:W-:Y:S04]  /*145f0*/  STL [R1+0x304], R27 ;  /* 0x0003041b01007387 */ /* 0x0041e80000100800 */
[----:B0-----:R-:W2:Y:S04]  /*14600*/  LDL.LU R27, [R1+0x1334] ;  /* 0x00133400011b7983 */ /* 0x001ea80000300800 */
[----:B------:R-:W3:Y:S01]  /*14610*/  LDL R3, [R1+0x7f8] ;  /* 0x0007f80001037983 */ /* 0x000ee20000100800 */
[----:B------:R-:W-:Y:S01]  /*14620*/  PRMT R9, RZ, 0x7610, R9 ;  /* 0x00007610ff097816 */ /* 0x000fe20000000009 */
[----:B------:R-:W-:-:S02]  /*14630*/  @!P0 IMAD.MOV.U32 R2, RZ, RZ, R24 ;  /* 0x000000ffff028224 */ /* 0x000fc400078e0018 */
[----:B------:R0:W-:Y:S04]  /*14640*/  STS.U16 [R18+UR4+0x5680], R15 ;  /* 0x0056800f12007988 */ /* 0x0001e80008000404 */
[----:B0-----:R-:W4:Y:S04]  /*14650*/  LDL.LU R15, [R1+0x21c] ;  /* 0x00021c00010f7983 */ /* 0x001f280000300800 */
        /* <DEDUP_REMOVED lines=8> */
[----:B---3--:R-:W-:Y:S04]  /*146e0*/  STL [R1+0x300], R9 ;  /* 0x0003000901007387 */ /* 0x008fe80000100800 */
[----:B------:R-:W3:Y:S04]  /*146f0*/  LDL.LU R24, [R1+0x68] ;  /* 0x0000680001187983 */ /* 0x000ee80000300800 */
[----:B--2---:R0:W-:Y:S04]  /*14700*/  STL [R1+0x2fc], R23 ;  /* 0x0002fc1701007387 */ /* 0x0041e80000100800 */
[----:B0-----:R-:W2:Y:S04]  /*14710*/  LDL.LU R23, [R1+0x1330] ;  /* 0x0013300001177983 */ /* 0x001ea80000300800 */
[----:B------:R-:W4:Y:S04]  /*14720*/  LDL R2, [R1+0x778] ;  /* 0x0007780001027983 */ /* 0x000f280000100800 */
[----:B------:R-:W4:Y:S04]  /*14730*/  LDL R3, [R1+0x77c] ;  /* 0x00077c0001037983 */ /* 0x000f280000100800 */
[----:B------:R0:W-:Y:S02]  /*14740*/  STS.U16 [R18+UR4+0x5a80], R27 ;  /* 0x005a801b12007988 */ /* 0x0001e40008000404 */
[----:B0-----:R-:W-:-:S02]  /*14750*/  PRMT R27, RZ, 0x7610, R27 ;  /* 0x00007610ff1b7816 */ /* 0x001fc4000000001b */
[----:B----4-:R-:W-:-:S04]  /*14760*/  @!P0 LOP3.LUT R3, R3, R2, RZ, 0x3c, !PT ;  /* 0x0000000203038212 */ /* 0x010fc800078e3cff */
[----:B------:R-:W-:-:S04]  /*14770*/  @!P0 LOP3.LUT R2, R3, R2, RZ, 0x3c, !PT ;  /* 0x0000000203028212 */ /* 0x000fc800078e3cff */
[----:B------:R-:W-:Y:S01]  /*14780*/  @!P0 LOP3.LUT R3, R3, R2, RZ, 0x3c, !PT ;  /* 0x0000000203038212 */ /* 0x000fe200078e3cff */
[----:B--2---:R0:W-:Y:S04]  /*14790*/  STS.U16 [R18+UR4+0x5e80], R23 ;  /* 0x005e801712007988 */ /* 0x0041e80008000404 */
[----:B------:R1:W2:Y:S04]  /*147a0*/  @!P0 LDG.E.U16 R27, desc[UR8][R2.64] ;  /* 0x00000008021b8981 */ /* 0x0002a8000c1e1500 */
[----:B0-----:R-:W4:Y:S04]  /*147b0*/  LDL.LU R18, [R1+0x28] ;  /* 0x0000280001127983 */ /* 0x001f280000300800 */
[----:B------:R-:W1:Y:S04]  /*147c0*/  LDL R2, [R1+0x738] ;  /* 0x0007380001027983 */ /* 0x000e680000100800 */
[----:B------:R-:W1:Y:S01]  /*147d0*/  LDL R3, [R1+0x73c] ;  /* 0x00073c0001037983 */ /* 0x000e620000100800 */
[----:B------:R-:W-:Y:S01]  /*147e0*/  PRMT R14, RZ, 0x7610, R14 ;  /* 0x00007610ff0e7816 */ /* 0x000fe2000000000e */
[----:B------:R-:W0:Y:S01]  /*147f0*/  S2R R9, SR_TID.X ;  /* 0x0000000000097919 */ /* 0x000e220000002100 */
[----:B-1----:R-:W-:-:S04]  /*14800*/  @!P0 LOP3.LUT R3, R3, R2, RZ, 0x3c, !PT ;  /* 0x0000000203038212 */ /* 0x002fc800078e3cff */
[----:B------:R-:W-:-:S04]  /*14810*/  @!P0 LOP3.LUT R2, R3, R2, RZ, 0x3c, !PT ;  /* 0x0000000203028212 */ /* 0x000fc800078e3cff */
[----:B------:R-:W-:-:S05]  /*14820*/  @!P0 LOP3.LUT R3, R3, R2, RZ, 0x3c, !PT ;  /* 0x0000000203038212 */ /* 0x000fca00078e3cff */
[----:B------:R-:W3:Y:S01]  /*14830*/  @!P0 LDG.E.U16 R14, desc[UR8][R2.64] ;  /* 0x00000008020e8981 */ /* 0x000ee2000c1e1500 */
[----:B0-----:R-:W-:-:S05]  /*14840*/  LOP3.LUT R9, R9, 0x3f, RZ, 0xc0, !PT ;  /* 0x0000003f09097812 */ /* 0x001fca00078ec0ff */
[----:B------:R-:W-:-:S05]  /*14850*/  IMAD.SHL.U32 R9, R9, 0x2, RZ ;  /* 0x0000000209097824 */ /* 0x000fca00078e00ff */
[----:B------:R-:W-:-:S05]  /*14860*/  LOP3.LUT R9, R9, 0x60, RZ, 0x3c, !PT ;  /* 0x0000006009097812 */ /* 0x000fca00078e3cff */
[----:B------:R0:W-:Y:S04]  /*14870*/  STS.U16 [R9+UR4+0x4300], R25 ;  /* 0x0043001909007988 */ /* 0x0001e80008000404 */
[----:B0-----:R-:W2:Y:S04]  /*14880*/  LDL.LU R25, [R1+0x10] ;  /* 0x0000100001197983 */ /* 0x001ea80000300800 */
        /* <DEDUP_REMOVED lines=24> */
[----:B------:R-:W3:Y:S04]  /*14a10*/  LDL R2, [R1+0x678] ;  /* 0x0006780001027983 */ /* 0x000ee80000100800 */
[----:B------:R-:W3:Y:S01]  /*14a20*/  LDL R3, [R1+0x67c] ;  /* 0x00067c0001037983 */ /* 0x000ee20000100800 */
[----:B--2---:R-:W-:-:S02]  /*14a30*/  PRMT R29, RZ, 0x7610, R29 ;  /* 0x00007610ff1d7816 */ /* 0x004fc4000000001d */
[----:B---3--:R-:W-:-:S04]  /*14a40*/  @!P0 LOP3.LUT R3, R3, R2, RZ, 0x3c, !PT ;  /* 0x0000000203038212 */ /* 0x008fc800078e3cff */
        /* <DEDUP_REMOVED lines=20> */
[----:B------:R-:W-:-:S02]  /*14b90*/  PRMT R14, RZ, 0x7610, R14 ;  /* 0x00007610ff0e7816 */ /* 0x000fc4000000000e */
[----:B---3--:R-:W-:-:S04]  /*14ba0*/  @!P0 LOP3.LUT R3, R3, R2, RZ, 0x3c, !PT ;  /* 0x0000000203038212 */ /* 0x008fc800078e3cff */
[----:B------:R-:W-:-:S04]  /*14bb0*/  @!P0 LOP3.LUT R2, R3, R2, RZ, 0x3c, !PT ;  /* 0x0000000203028212 */ /* 0x000fc800078e3cff */
[----:B------:R-:W-:-:S05]  /*14bc0*/  @!P0 LOP3.LUT R3, R3, R2, RZ, 0x3c, !PT ;  /* 0x0000000203038212 */ /* 0x000fca00078e3cff */
[----:B------:R-:W3:Y:S04]  /*14bd0*/  @!P0 LDG.E.U16 R14, desc[UR8][R2.64] ;  /* 0x00000008020e8981 */ /* 0x000ee8000c1e1500 */
[----:B------:R0:W-:Y:S04]  /*14be0*/  STS.U16 [R9+UR4+0x5700], R18 ;  /* 0x0057001209007988 */ /* 0x0001e80008000404 */
[----:B0-----:R-:W4:Y:S04]  /*14bf0*/  LDL.LU R18, [R1+0x328] ;  /* 0x0003280001127983 */ /* 0x001f280000300800 */
[----:B------:R-:W4:Y:S04]  /*14c00*/  LDL R2, [R1+0x5b8] ;  /* 0x0005b80001027983 */ /* 0x000f280000100800 */
[----:B---3--:R-:W-:Y:S04]  /*14c10*/  STL [R1+0x254], R14 ;  /* 0x0002540e01007387 */ /* 0x008fe80000100800 */
[----:B------:R-:W4:Y:S01]  /*14c20*/  LDL R3, [R1+0x5bc] ;  /* 0x0005bc0001037983 */ /* 0x000f220000100800 */
[----:B--2---:R-:W-:-:S02]  /*14c30*/  PRMT R29, RZ, 0x7610, R29 ;  /* 0x00007610ff1d7816 */ /* 0x004fc4000000001d */
[----:B----4-:R-:W-:-:S04]  /*14c40*/  @!P0 LOP3.LUT R3, R3, R2, RZ, 0x3c, !PT ;  /* 0x0000000203038212 */ /* 0x010fc800078e3cff */
        /* <DEDUP_REMOVED lines=9> */
[----:B------:R-:W-:-:S02]  /*14ce0*/  PRMT R12, RZ, 0x7610, R12 ;  /* 0x00007610ff0c7816 */ /* 0x000fc4000000000c */
[----:B----4-:R-:W-:-:S04]  /*14cf0*/  @!P0 LOP3.LUT R3, R3, R2, RZ, 0x3c, !PT ;  /* 0x0000000203038212 */ /* 0x010fc800078e3cff */
[----:B------:R-:W-:-:S04]  /*14d00*/  @!P0 LOP3.LUT R2, R3, R2, RZ, 0x3c, !PT ;  /* 0x0000000203028212 */ /* 0x000fc800078e3cff */
[----:B------:R-:W-:-:S05]  /*14d10*/  @!P0 LOP3.LUT R3, R3, R2, RZ, 0x3c, !PT ;  /* 0x0000000203038212 */ /* 0x000fca00078e3cff */
[----:B------:R-:W4:Y:S04]  /*14d20*/  @!P0 LDG.E.U16 R12, desc[UR8][R2.64] ;  /* 0x00000008020c8981 */ /* 0x000f28000c1e1500 */
[----:B--2---:R0:W-:Y:S04]  /*14d30*/  STS.U16 [R9+UR4+0x5f00], R29 ;  /* 0x005f001d09007988 */ /* 0x0041e80008000404 */
[----:B0-----:R-:W2:Y:S04]  /*14d40*/  LDL.LU R9, [R1+0x314] ;  /* 0x0003140001097983 */ /* 0x001ea80000300800 */
[----:B----4-:R0:W-:Y:S04]  /*14d50*/  STL [R1+0x228], R12 ;  /* 0x0002280c01007387 */ /* 0x0101e80000100800 */
[----:B0-----:R-:W4:Y:S04]  /*14d60*/  LDL.LU R12, [R1+0x1310] ;  /* 0x00131000010c7983 */ /* 0x001f280000300800 */
[----:B------:R-:W3:Y:S04]  /*14d70*/  LDL R2, [R1+0x8f8] ;  /* 0x0008f80001027983 */ /* 0x000ee80000100800 */
[----:B------:R-:W3:Y:S01]  /*14d80*/  LDL R3, [R1+0x938] ;  /* 0x0009380001037983 */ /* 0x000ee20000100800 */
[----:B------:R-:W0:Y:S01]  /*14d90*/  S2R R14, SR_TID.X ;  /* 0x00000000000e7919 */ /* 0x000e220000002100 */
[----:B----4-:R-:W-:-:S02]  /*14da0*/  PRMT R12, RZ, 0x7610, R12 ;  /* 0x00007610ff0c7816 */ /* 0x010fc4000000000c */
[----:B---3--:R-:W-:-:S04]  /*14db0*/  @!P0 LOP3.LUT R3, R3, R2, RZ, 0x3c, !PT ;  /* 0x0000000203038212 */ /* 0x008fc800078e3cff */
[----:B------:R-:W-:-:S04]  /*14dc0*/  @!P0 LOP3.LUT R2, R3, R2, RZ, 0x3c, !PT ;  /* 0x0000000203028212 */ /* 0x000fc800078e3cff */
[----:B------:R-:W-:-:S05]  /*14dd0*/  @!P0 LOP3.LUT R3, R3, R2, RZ, 0x3c, !PT ;  /* 0x0000000203038212 */ /* 0x000fca00078e3cff */
[----:B------:R-:W3:Y:S01]  /*14de0*/  @!P0 LDG.E.U16 R12, desc[UR8][R2.64] ;  /* 0x00000008020c8981 */ /* 0x000ee2000c1e1500 */
[----:B0-----:R-:W-:-:S05]  /*14df0*/  LOP3.LUT R14, R14, 0x3f, RZ, 0xc0, !PT ;  /* 0x0000003f0e0e7812 */ /* 0x001fca00078ec0ff */
[----:B------:R-:W-:-:S05]  /*14e00*/  IMAD.SHL.U32 R14, R14, 0x2, RZ ;  /* 0x000000020e0e7824 */ /* 0x000fca00078e00ff */
[----:B------:R-:W-:-:S05]  /*14e10*/  LOP3.LUT R14, R14, 0x70, RZ, 0x3c, !PT ;  /* 0x000000700e0e7812 */ /* 0x000fca00078e3cff */
[----:B------:R0:W-:Y:S04]  /*14e20*/  STS.U16 [R14+UR4+0x4380], R13 ;  /* 0x0043800d0e007988 */ /* 0x0001e80008000404 */
[----:B0-----:R-:W4:Y:S04]  /*14e30*/  LDL.LU R13, [R1+0x5c] ;  /* 0x00005c00010d7983 */ /* 0x001f280000300800 */
[----:B------:R-:W-:Y:S04]  /*14e40*/  STS.U16 [R14+UR4+0x4780], R15 ;  /* 0x0047800f0e007988 */ /* 0x000fe80008000404 */
[----:B---3--:R0:W-:Y:S04]  /*14e50*/  STL [R1+0x224], R12 ;  /* 0x0002240c01007387 */ /* 0x0081e80000100800 */
[----:B0-----:R-:W3:Y:S04]  /*14e60*/  LDL.LU R12, [R1+0x130c] ;  /* 0x00130c00010c7983 */ /* 0x001ee80000300800 */
[----:B------:R-:W2:Y:S04]  /*14e70*/  LDL R2, [R1+0x554] ;  /* 0x0005540001027983 */ /* 0x000ea80000100800 */
[----:B------:R-:W2:Y:S04]  /*14e80*/  LDL R3, [R1+0x8e4] ;  /* 0x0008e40001037983 */ /* 0x000ea80000100800 */
[----:B------:R-:W4:Y:S01]  /*14e90*/  LDL.LU R15, [R1+0x1308] ;  /* 0x00130800010f7983 */ /* 0x000f220000300800 */
[----:B--2---:R-:W-:-:S04]  /*14ea0*/  @!P0 LOP3.LUT R3, R3, R2, RZ, 0x3c, !PT ;  /* 0x0000000203038212 */ /* 0x004fc800078e3cff */
[C---:B------:R-:W-:Y:S02]  /*14eb0*/  @!P0 LOP3.LUT R2, R3.reuse, R2, RZ, 0x3c, !PT ;  /* 0x0000000203028212 */ /* 0x040fe400078e3cff */
[----:B----4-:R-:W-:Y:S02]  /*14ec0*/  PRMT R15, RZ, 0x7610, R15 ;  /* 0x00007610ff0f7816 */ /* 0x010fe4000000000f */
        /* <DEDUP_REMOVED lines=16> */
[----:B------:R-:W3:Y:S04]  /*14fd0*/  LDL R3, [R1+0x874] ;  /* 0x0008740001037983 */ /* 0x000ee80000100800 */
[----:B------:R0:W-:Y:S04]  /*14fe0*/  STS.U16 [R14+UR4+0x4f80], R18 ;  /* 0x004f80120e007988 */ /* 0x0001e80008000404 */
[----:B0-----:R-:W4:Y:S01]  /*14ff0*/  LDL.LU R18, [R1+0x30] ;  /* 0x0000300001127983 */ /* 0x001f220000300800 */
[----:B--2---:R-:W-:-:S02]  /*15000*/  PRMT R15, RZ, 0x7610, R15 ;  /* 0x00007610ff0f7816 */ /* 0x004fc4000000000f */
[----:B---3--:R-:W-:-:S04]  /*15010*/  @!P0 LOP3.LUT R3, R3, R2, RZ, 0x3c, !PT ;  /* 0x0000000203038212 */ /* 0x008fc800078e3cff */
[----:B------:R-:W-:-:S04]  /*15020*/  @!P0 LOP3.LUT R2, R3, R2, RZ, 0x3c, !PT ;  /* 0x0000000203028212 */ /* 0x000fc800078e3cff */
[----:B------:R-:W-:-:S05]  /*15030*/  @!P0 LOP3.LUT R3, R3, R2, RZ, 0x3c, !PT ;  /* 0x0000000203038212 */ /* 0x000fca00078e3cff */
[----:B------:R0:W2:Y:S04]  /*15040*/  @!P0 LDG.E.U16 R15, desc[UR8][R2.64] ;  /* 0x00000008020f8981 */ /* 0x0000a8000c1e1500 */
[----:B------:R-:W0:Y:S04]  /*15050*/  LDL R2, [R1+0x830] ;  /* 0x0008300001027983 */ /* 0x000e280000100800 */
[----:B------:R-:W0:Y:S01]  /*15060*/  LDL R3, [R1+0x834] ;  /* 0x0008340001037983 */ /* 0x000e220000100800 */
[----:B------:R-:W-:Y:S02]  /*15070*/  PRMT R12, RZ, 0x7610, R12 ;  /* 0x00007610ff0c7816 */ /* 0x000fe4000000000c */
        /* <DEDUP_REMOVED lines=22> */
[----:B------:R-:W4:Y:S04]  /*151e0*/  LDL R3, [R1+0x7b4] ;  /* 0x0007b40001037983 */ /* 0x000f280000100800 */
[----:B------:R0:W-:Y:S04]  /*151f0*/  STS.U16 [R14+UR4+0x5b80], R13 ;  /* 0x005b800d0e007988 */ /* 0x0001e80008000404 */
[----:B0-----:R-:W3:Y:S01]  /*15200*/  LDL.LU R13, [R1+0x40] ;  /* 0x00004000010d7983 */ /* 0x001ee20000300800 */
[----:B--2---:R-:W-:-:S02]  /*15210*/  PRMT R12, RZ, 0x7610, R12 ;  /* 0x00007610ff0c7816 */ /* 0x004fc4000000000c */
[----:B----4-:R-:W-:-:S04]  /*15220*/  @!P0 LOP3.LUT R3, R3, R2, RZ, 0x3c, !PT ;  /* 0x0000000203038212 */ /* 0x010fc800078e3cff */
[----:B------:R-:W-:-:S04]  /*15230*/  @!P0 LOP3.LUT R2, R3, R2, RZ, 0x3c, !PT ;  /* 0x0000000203028212 */ /* 0x000fc800078e3cff */
[----:B------:R-:W-:-:S05]  /*15240*/  @!P0 LOP3.LUT R3, R3, R2, RZ, 0x3c, !PT ;  /* 0x0000000203038212 */ /* 0x000fca00078e3cff */
[----:B------:R-:W2:Y:S04]  /*15250*/  @!P0 LDG.E.U16 R12, desc[UR8][R2.64] ;  /* 0x00000008020c8981 */ /* 0x000ea8000c1e1500 */
[----:B------:R-:W4:Y:S04]  /*15260*/  LDL.LU R2, [R1+0x34] ;  /* 0x0000340001027983 */ /* 0x000f280000300800 */
[----:B------:R-:W3:Y:S04]  /*15270*/  LDL R3, [R1+0x770] ;  /* 0x0007700001037983 */ /* 0x000ee80000100800 */
[----:B--2---:R0:W-:Y:S04]  /*15280*/  STL [R1+0x20c], R12 ;  /* 0x00020c0c01007387 */ /* 0x0041e80000100800 */
[----:B0-----:R-:W2:Y:S04]  /*15290*/  LDL.LU R12, [R1+0x48] ;  /* 0x00004800010c7983 */ /* 0x001ea80000300800 */
[----:B----4-:R0:W-:Y:S04]  /*152a0*/  STS.U16 [R14+UR4+0x5f80], R2 ;  /* 0x005f80020e007988 */ /* 0x0101e80008000404 */
[----:B0-----:R-:W4:Y:S01]  /*152b0*/  LDL.LU R14, [R1+0x12f4] ;  /* 0x0012f400010e7983 */ /* 0x001f220000300800 */
[----:B------:R-:W-:-:S03]  /*152c0*/  @!P0 IMAD.MOV.U32 R2, RZ, RZ, R15 ;  /* 0x000000ffff028224 */ /* 0x000fc600078e000f */
[----:B------:R-:W2:Y:S01]  /*152d0*/  LDL.LU R15, [R1+0x50] ;  /* 0x00005000010f7983 */ /* 0x000ea20000300800 */
[----:B----4-:R-:W-:-:S06]  /*152e0*/  PRMT R14, RZ, 0x7610, R14 ;  /* 0x00007610ff0e7816 */ /* 0x010fcc000000000e */
[----:B---3--:R-:W3:Y:S04]  /*152f0*/  @!P0 LDG.E.U16 R14, desc[UR8][R2.64] ;  /* 0x00000008020e8981 */ /* 0x008ee8000c1e1500 */
[----:B---3--:R0:W-:Y:S04]  /*15300*/  STL [R1+0x208], R14 ;  /* 0x0002080e01007387 */ /* 0x0081e80000100800 */
[----:B0-----:R-:W3:Y:S04]  /*15310*/  LDL.LU R14, [R1+0x12f0] ;  /* 0x0012f000010e7983 */ /* 0x001ee80000300800 */
[----:B------:R-:W4:Y:S04]  /*15320*/  LDL R2, [R1+0x730] ;  /* 0x0007300001027983 */ /* 0x000f280000100800 */
[----:B------:R-:W4:Y:S04]  /*15330*/  LDL R3, [R1+0x734] ;  /* 0x0007340001037983 */ /* 0x000f280000100800 */
[----:B---3--:R0:W-:Y:S04]  /*15340*/  STS.U16 [R14+UR4], R24 ;  /* 0x000000180e007988 */ /* 0x0081e80008000404 */
[----:B0-----:R-:W3:Y:S01]  /*15350*/  LDL.LU R24, [R1+0x12ec] ;  /* 0x0012ec0001187983 */ /* 0x001ee20000300800 */
[----:B----4-:R-:W-:-:S04]  /*15360*/  @!P0 LOP3.LUT R3, R3, R2, RZ, 0x3c, !PT ;  /* 0x0000000203038212 */ /* 0x010fc800078e3cff */
[----:B------:R-:W-:-:S04]  /*15370*/  @!P0 LOP3.LUT R2, R3, R2, RZ, 0x3c, !PT ;  /* 0x0000000203028212 */ /* 0x000fc800078e3cff */
[----:B------:R-:W-:Y:S02]  /*15380*/  @!P0 LOP3.LUT R3, R3, R2, RZ, 0x3c, !PT ;  /* 0x0000000203038212 */ /* 0x000fe400078e3cff */
[----:B---3--:R-:W-:-:S06]  /*15390*/  PRMT R24, RZ, 0x7610, R24 ;  /* 0x00007610ff187816 */ /* 0x008fcc0000000018 */
[----:B------:R-:W3:Y:S04]  /*153a0*/  @!P0 LDG.E.U16 R24, desc[UR8][R2.64] ;  /* 0x0000000802188981 */ /* 0x000ee8000c1e1500 */
[----:B---3--:R0:W-:Y:S04]  /*153b0*/  STL [R1+0x204], R24 ;  /* 0x0002041801007387 */ /* 0x0081e80000100800 */
[----:B0-----:R-:W3:Y:S04]  /*153c0*/  LDL.LU R24, [R1+0x12e8] ;  /* 0x0012e80001187983 */ /* 0x001ee80000300800 */
[----:B------:R-:W4:Y:S04]  /*153d0*/  LDL R2, [R1+0x6f0] ;  /* 0x0006f00001027983 */ /* 0x000f280000100800 */
[----:B------:R-:W4:Y:S01]  /*153e0*/  LDL R3, [R1+0x6f4] ;  /* 0x0006f40001037983 */ /* 0x000f220000100800 */
[----:B---3--:R-:W-:-:S02]  /*153f0*/  PRMT R24, RZ, 0x7610, R24 ;  /* 0x00007610ff187816 */ /* 0x008fc40000000018 */
[----:B----4-:R-:W-:-:S04]  /*15400*/  @!P0 LOP3.LUT R3, R3, R2, RZ, 0x3c, !PT ;  /* 0x0000000203038212 */ /* 0x010fc800078e3cff */
[----:B------:R-:W-:-:S04]  /*15410*/  @!P0 LOP3.LUT R2, R3, R2, RZ, 0x3c, !PT ;  /* 0x0000000203028212 */ /* 0x000fc800078e3cff */
[----:B------:R-:W-:-:S05]  /*15420*/  @!P0 LOP3.LUT R3, R3, R2, RZ, 0x3c, !PT ;  /* 0x0000000203038212 */ /* 0x000fca00078e3cff */
[----:B------:R-:W3:Y:S04]  /*15430*/  @!P0 LDG.E.U16 R24, desc[UR8][R2.64] ;  /* 0x0000000802188981 */ /* 0x000ee8000c1e1500 */
[----:B------:R0:W-:Y:S04]  /*15440*/  STS.U16 [R14+UR4+0x400], R18 ;  /* 0x000400120e007988 */ /* 0x0001e80008000404 */
[----:B0-----:R-:W4:Y:S04]  /*15450*/  LDL.LU R18, [R1+0x20] ;  /* 0x0000200001127983 */ /* 0x001f280000300800 */
        /* <DEDUP_REMOVED lines=21> */
[----:B0-----:R-:W4:Y:S04]  /*155b0*/  LDL R9, [R1+0x8fc] ;  /* 0x0008fc0001097983 */ /* 0x001f280000100800 */
        /* <DEDUP_REMOVED lines=22> */
[----:B------:R-:W-:Y:S04]  /*15720*/  STS.U16 [R14+UR4+0x1800], R15 ;  /* 0x0018000f0e007988 */ /* 0x000fe80008000404 */
[----:B--2---:R0:W-:Y:S04]  /*15730*/  STL [R1+0x60], R12 ;  /* 0x0000600c01007387 */ /* 0x0041e80000100800 */
[----:B0-----:R-:W2:Y:S04]  /*15740*/  LDL.LU R12, [R1+0x12cc] ;  /* 0x0012cc00010c7983 */ /* 0x001ea80000300800 */
[----:B------:R-:W4:Y:S04]  /*15750*/  LDL R2, [R1+0x5b0] ;  /* 0x0005b00001027983 */ /* 0x000f280000100800 */
[----:B------:R-:W4:Y:S04]  /*15760*/  LDL R3, [R1+0x5b4] ;  /* 0x0005b40001037983 */ /* 0x000f280000100800 */
[----:B------:R-:W3:Y:S01]  /*15770*/  LDL.LU R15, [R1+0x12c8] ;  /* 0x0012c800010f7983 */ /* 0x000ee20000300800 */
[----:B----4-:R-:W-:-:S04]  /*15780*/  @!P0 LOP3.LUT R3, R3, R2, RZ, 0x3c, !PT ;  /* 0x0000000203038212 */ /* 0x010fc800078e3cff */
[C---:B------:R-:W-:Y:S02]  /*15790*/  @!P0 LOP3.LUT R2, R3.reuse, R2, RZ, 0x3c, !PT ;  /* 0x0000000203028212 */ /* 0x040fe400078e3cff */
[----:B---3--:R-:W-:Y:S02]  /*157a0*/  PRMT R15, RZ, 0x7610, R15 ;  /* 0x00007610ff0f7816 */ /* 0x008fe4000000000f */
[----:B------:R-:W-:-:S05]  /*157b0*/  @!P0 LOP3.LUT R3, R3, R2, RZ, 0x3c, !PT ;  /* 0x0000000203038212 */ /* 0x000fca00078e3cff */
[----:B------:R-:W3:Y:S04]  /*157c0*/  @!P0 LDG.E.U16 R15, desc[UR8][R2.64] ;  /* 0x00000008020f8981 */ /* 0x000ee8000c1e1500 */
[----:B---3--:R0:W-:Y:S04]  /*157d0*/  STL [R1+0x5c], R15 ;  /* 0x00005c0f01007387 */ /* 0x0081e80000100800 */
[----:B0-----:R-:W3:Y:S04]  /*157e0*/  LDL.LU R15, [R1+0x12c4] ;  /* 0x0012c400010f7983 */ /* 0x001ee80000300800 */
[----:B------:R-:W4:Y:S04]  /*157f0*/  LDL.LU R2, [R1+0x4c] ;  /* 0x00004c0001027983 */ /* 0x000f280000300800 */
[----:B------:R-:W2:Y:S01]  /*15800*/  LDL R3, [R1+0x578] ;  /* 0x0005780001037983 */ /* 0x000ea20000100800 */
[----:B---3--:R-:W-:-:S03]  /*15810*/  PRMT R15, RZ, 0x7610, R15 ;  /* 0x00007610ff0f7816 */ /* 0x008fc6000000000f */
[----:B----4-:R0:W-:Y:S02]  /*15820*/  STS.U16 [R14+UR4+0x1c00], R2 ;  /* 0x001c00020e007988 */ /* 0x0101e40008000404 */
[----:B0-----:R-:W-:Y:S02]  /*15830*/  @!P0 IMAD.MOV.U32 R2, RZ, RZ, R9 ;  /* 0x000000ffff028224 */ /* 0x001fe400078e0009 */
[----:B------:R-:W3:Y:S04]  /*15840*/  LDL R9, [R1+0x86c] ;  /* 0x00086c0001097983 */ /* 0x000ee80000100800 */
[----:B--2---:R-:W2:Y:S04]  /*15850*/  @!P0 LDG.E.U16 R15, desc[UR8][R2.64] ;  /* 0x00000008020f8981 */ /* 0x004ea8000c1e1500 */
        /* <DEDUP_REMOVED lines=13> */
[----:B------:R-:W4:Y:S04]  /*15930*/  LDL R2, [R1+0x550] ;  /* 0x0005500001027983 */ /* 0x000f280000100800 */
[----:B------:R-:W4:Y:S01]  /*15940*/  LDL R3, [R1+0x8e0] ;  /* 0x0008e00001037983 */ /* 0x000f220000100800 */
[----:B------:R-:W-:-:S03]  /*15950*/  PRMT R7, RZ, 0x7610, R7 ;  /* 0x00007610ff077816 */ /* 0x000fc60000000007 */
[----:B------:R0:W-:Y:S04]  /*15960*/  STS.U16 [R14+UR4+0x2400], R25 ;  /* 0x002400190e007988 */ /* 0x0001e80008000404 */
[----:B0-----:R-:W2:Y:S01]  /*15970*/  LDL.LU R25, [R1+0x12b4] ;  /* 0x0012b40001197983 */ /* 0x001ea20000300800 */
        /* <DEDUP_REMOVED lines=11> */
[----:B----4-:R0:W-:Y:S04]  /*15a30*/  STL [R1+0x50], R7 ;  /* 0x0000500701007387 */ /* 0x0101e80000100800 */
[----:B0-----:R-:W4:Y:S04]  /*15a40*/  LDL.LU R7, [R1+0x22c] ;  /* 0x00022c0001077983 */ /* 0x001f280000300800 */
[----:B---3--:R0:W-:Y:S04]  /*15a50*/  STL [R1+0x4c], R18 ;  /* 0x00004c1201007387 */ /* 0x0081e80000100800 */
[----:B0-----:R-:W3:Y:S04]  /*15a60*/  LDL.LU R18, [R1+0x12b0] ;  /* 0x0012b00001127983 */ /* 0x001ee80000300800 */
[----:B------:R-:W4:Y:S01]  /*15a70*/  LDL R3, [R1+0x868] ;  /* 0x0008680001037983 */ /* 0x000f220000100800 */
[----:B--2---:R-:W-:Y:S01]  /*15a80*/  PRMT R15, RZ, 0x7610, R15 ;  /* 0x00007610ff0f7816 */ /* 0x004fe2000000000f */
[----:B------:R-:W-:-:S02]  /*15a90*/  @!P0 IMAD.MOV.U32 R2, RZ, RZ, R9 ;  /* 0x000000ffff028224 */ /* 0x000fc400078e0009 */
[----:B------:R-:W2:Y:S04]  /*15aa0*/  LDL.LU R9, [R1] ;  /* 0x0000000001097983 */ /* 0x000ea80000300800 */
[----:B----4-:R-:W4:Y:S04]  /*15ab0*/  @!P0 LDG.E.U16 R15, desc[UR8][R2.64] ;  /* 0x00000008020f8981 */ /* 0x010f28000c1e1500 */
[----:B----4-:R0:W-:Y:S04]  /*15ac0*/  STL [R1+0x48], R15 ;  /* 0x0000480f01007387 */ /* 0x0101e80000100800 */
[----:B0-----:R-:W4:Y:S04]  /*15ad0*/  LDL.LU R15, [R1+0x12ac] ;  /* 0x0012ac00010f7983 */ /* 0x001f280000300800 */
[----:B------:R-:W2:Y:S04]  /*15ae0*/  LDL R2, [R1+0x828] ;  /* 0x0008280001027983 */ /* 0x000ea80000100800 */
[----:B------:R-:W2:Y:S04]  /*15af0*/  LDL R3, [R1+0x82c] ;  /* 0x00082c0001037983 */ /* 0x000ea80000100800 */
[----:B------:R-:W-:Y:S04]  /*15b00*/  STS.U16 [R14+UR4+0x2800], R25 ;  /* 0x002800190e007988 */ /* 0x000fe80008000404 */
[----:B---3--:R-:W-:Y:S04]  /*15b10*/  STS.U16 [R14+UR4+0x2c00], R18 ;  /* 0x002c00120e007988 */ /* 0x008fe80008000404 */
[----:B----4-:R0:W-:Y:S04]  /*15b20*/  STS.U16 [R14+UR4+0x3000], R15 ;  /* 0x0030000f0e007988 */ /* 0x0101e80008000404 */
[----:B0-----:R-:W3:Y:S01]  /*15b30*/  LDL.LU R14, [R1+0x12a8] ;  /* 0x0012a800010e7983 */ /* 0x001ee20000300800 */
[----:B--2---:R-:W-:-:S04]  /*15b40*/  @!P0 LOP3.LUT R3, R3, R2, RZ, 0x3c, !PT ;  /* 0x0000000203038212 */ /* 0x004fc800078e3cff */
[----:B------:R-:W-:-:S04]  /*15b50*/  @!P0 LOP3.LUT R2, R3, R2, RZ, 0x3c, !PT ;  /* 0x0000000203028212 */ /* 0x000fc800078e3cff */
[----:B------:R-:W-:Y:S02]  /*15b60*/  @!P0 LOP3.LUT R3, R3, R2, RZ, 0x3c, !PT ;  /* 0x0000000203038212 */ /* 0x000fe400078e3cff */
[----:B---3--:R-:W-:-:S06]  /*15b70*/  PRMT R14, RZ, 0x7610, R14 ;  /* 0x00007610ff0e7816 */ /* 0x008fcc000000000e */
[----:B------:R-:W2:Y:S04]  /*15b80*/  @!P0 LDG.E.U16 R14, desc[UR8][R2.64] ;  /* 0x00000008020e8981 */ /* 0x000ea8000c1e1500 */
        /* <DEDUP_REMOVED lines=8> */
[----:B------:R0:W3:Y:S04]  /*15c10*/  @!P0 LDG.E.U16 R22, desc[UR8][R2.64] ;  /* 0x0000000802168981 */ /* 0x0000e8000c1e1500 */
[----:B------:R-:W0:Y:S04]  /*15c20*/  LDL R2, [R1+0x7a8] ;  /* 0x0007a80001027983 */ /* 0x000e280000100800 */
[----:B------:R-:W0:Y:S01]  /*15c30*/  LDL R3, [R1+0x7ac] ;  /* 0x0007ac0001037983 */ /* 0x000e220000100800 */
[----:B------:R-:W-:Y:S02]  /*15c40*/  PRMT R13, RZ, 0x7610, R13 ;  /* 0x00007610ff0d7816 */ /* 0x000fe4000000000d */
[----:B0-----:R-:W-:-:S04]  /*15c50*/  @!P0 LOP3.LUT R3, R3, R2, RZ, 0x3c, !PT ;  /* 0x0000000203038212 */ /* 0x001fc800078e3cff */
[----:B------:R-:W-:-:S04]  /*15c60*/  @!P0 LOP3.LUT R2, R3, R2, RZ, 0x3c, !PT ;  /* 0x0000000203028212 */ /* 0x000fc800078e3cff */
[----:B------:R-:W-:-:S05]  /*15c70*/  @!P0 LOP3.LUT R3, R3, R2, RZ, 0x3c, !PT ;  /* 0x0000000203038212 */ /* 0x000fca00078e3cff */
[----:B------:R-:W4:Y:S04]  /*15c80*/  @!P0 LDG.E.U16 R13, desc[UR8][R2.64] ;  /* 0x00000008020d8981 */ /* 0x000f28000c1e1500 */
[----:B---3--:R0:W-:Y:S04]  /*15c90*/  STL [R1+0x40], R22 ;  /* 0x0000401601007387 */ /* 0x0081e80000100800 */
[----:B0-----:R-:W3:Y:S04]  /*15ca0*/  LDL R22, [R1+0x6ec] ;  /* 0x0006ec0001167983 */ /* 0x001ee80000100800 */
        /* <DEDUP_REMOVED lines=9> */
[----:B--2---:R0:W-:Y:S04]  /*15d40*/  STL [R1+0x38], R24 ;  /* 0x0000381801007387 */ /* 0x0041e80000100800 */
[----:B0-----:R-:W2:Y:S04]  /*15d50*/  LDL.LU R24, [R1+0x129c] ;  /* 0x00129c0001187983 */ /* 0x001ea80000300800 */
[----:B------:R-:W3:Y:S04]  /*15d60*/  LDL R2, [R1+0x728] ;  /* 0x0007280001027983 */ /* 0x000ee80000100800 */
[----:B------:R-:W3:Y:S01]  /*15d70*/  LDL R3, [R1+0x72c] ;  /* 0x00072c0001037983 */ /* 0x000ee20000100800 */
[----:B------:R-:W0:Y:S02]  /*15d80*/  S2R R15, SR_TID.X ;  /* 0x00000000000f7919 */ /* 0x000e240000002100 */
[----:B0-----:R-:W-:-:S05]  /*15d90*/  LOP3.LUT R15, R15, 0x3f, RZ, 0xc0, !PT ;  /* 0x0000003f0f0f7812 */ /* 0x001fca00078ec0ff */
[----:B------:R-:W-:Y:S01]  /*15da0*/  IMAD.SHL.U32 R15, R15, 0x2, RZ ;  /* 0x000000020f0f7824 */ /* 0x000fe200078e00ff */
[----:B--2---:R-:W-:Y:S02]  /*15db0*/  PRMT R24, RZ, 0x7610, R24 ;  /* 0x00007610ff187816 */ /* 0x004fe40000000018 */
[----:B---3--:R-:W-:-:S04]  /*15dc0*/  @!P0 LOP3.LUT R3, R3, R2, RZ, 0x3c, !PT ;  /* 0x0000000203038212 */ /* 0x008fc800078e3cff */
[----:B------:R-:W-:-:S04]  /*15dd0*/  @!P0 LOP3.LUT R2, R3, R2, RZ, 0x3c, !PT ;  /* 0x0000000203028212 */ /* 0x000fc800078e3cff */
[----:B------:R-:W-:-:S05]  /*15de0*/  @!P0 LOP3.LUT R3, R3, R2, RZ, 0x3c, !PT ;  /* 0x0000000203038212 */ /* 0x000fca00078e3cff */
[----:B------:R-:W2:Y:S04]  /*15df0*/  @!P0 LDG.E.U16 R24, desc[UR8][R2.64] ;  /* 0x0000000802188981 */ /* 0x000ea8000c1e1500 */
[----:B------:R0:W-:Y:S02]  /*15e00*/  STS.U16 [R15+UR4+0x3400], R14 ;  /* 0x0034000e0f007988 */ /* 0x0001e40008000404 */
[----:B0-----:R-:W0:Y:S02]  /*15e10*/  S2R R14, SR_TID.X ;  /* 0x00000000000e7919 */ /* 0x001e240000002100 */
[----:B------:R-:W-:Y:S04]  /*15e20*/  STS.U16 [R15+UR4+0x3800], R12 ;  /* 0x0038000c0f007988 */ /* 0x000fe80008000404 */
[----:B----4-:R-:W-:Y:S01]  /*15e30*/  STS.U16 [R15+UR4+0x3c00], R13 ;  /* 0x003c000d0f007988 */ /* 0x010fe20008000404 */
[----:B0-----:R-:W-:-:S05]  /*15e40*/  LOP3.LUT R14, R14, 0x3f, RZ, 0xc0, !PT ;  /* 0x0000003f0e0e7812 */ /* 0x001fca00078ec0ff */
[----:B------:R-:W-:-:S05]  /*15e50*/  IMAD.SHL.U32 R14, R14, 0x2, RZ ;  /* 0x000000020e0e7824 */ /* 0x000fca00078e00ff */
[----:B------:R-:W-:-:S05]  /*15e60*/  LOP3.LUT R14, R14, 0x10, RZ, 0x3c, !PT ;  /* 0x000000100e0e7812 */ /* 0x000fca00078e3cff */
[----:B------:R0:W-:Y:S04]  /*15e70*/  STS.U16 [R14+UR4+0x80], R7 ;  /* 0x000080070e007988 */ /* 0x0001e80008000404 */
[----:B0-----:R-:W3:Y:S04]  /*15e80*/  LDL R7, [R1+0x66c] ;  /* 0x00066c0001077983 */ /* 0x001ee80000100800 */
[----:B--2---:R0:W-:Y:S04]  /*15e90*/  STL [R1+0x34], R24 ;  /* 0x0000341801007387 */ /* 0x0041e80000100800 */
[----:B0-----:R-:W2:Y:S04]  /*15ea0*/  LDL.LU R24, [R1+0x1298] ;  /* 0x0012980001187983 */ /* 0x001ea80000300800 */
[----:B------:R-:W4:Y:S04]  /*15eb0*/  LDL.LU R2, [R1+0x1c] ;  /* 0x00001c0001027983 */ /* 0x000f280000300800 */
[----:B------:R-:W3:Y:S01]  /*15ec0*/  LDL R3, [R1+0x6e8] ;  /* 0x0006e80001037983 */ /* 0x000ee20000100800 */
[----:B------:R-:W-:-:S03]  /*15ed0*/  PRMT R6, RZ, 0x7610, R6 ;  /* 0x00007610ff067816 */ /* 0x000fc60000000006 */
[----:B----4-:R0:W-:Y:S02]  /*15ee0*/  STS.U16 [R14+UR4+0x480], R2 ;  /* 0x000480020e007988 */ /* 0x0101e40008000404 */
[----:B0-----:R-:W-:Y:S01]  /*15ef0*/  @!P0 IMAD.MOV.U32 R2, RZ, RZ, R22 ;  /* 0x000000ffff028224 */ /* 0x001fe200078e0016 */
[----:B------:R-:W-:Y:S01]  /*15f00*/  PRMT R8, RZ, 0x7610, R8 ;  /* 0x00007610ff087816 */ /* 0x000fe20000000008 */
[----:B------:R-:W4:Y:S04]  /*15f10*/  LDL R22, [R1+0x5e8] ;  /* 0x0005e80001167983 */ /* 0x000f280000100800 */
[----:B---3--:R-:W3:Y:S04]  /*15f20*/  @!P0 LDG.E.U16 R6, desc[UR8][R2.64] ;  /* 0x0000000802068981 */ /* 0x008ee8000c1e1500 */
[----:B------:R-:W2:Y:S04]  /*15f30*/  LDL R2, [R1+0x6a8] ;  /* 0x0006a80001027983 */ /* 0x000ea80000100800 */
[----:B------:R-:W2:Y:S04]  /*15f40*/  LDL R3, [R1+0x6ac] ;  /* 0x0006ac0001037983 */ /* 0x000ea80000100800 */
[----:B------:R-:W-:Y:S04]  /*15f50*/  STS.U16 [R14+UR4+0x880], R9 ;  /* 0x000880090e007988 */ /* 0x000fe80008000404 */
[----:B---3--:R0:W-:Y:S04]  /*15f60*/  STL [R1+0x30], R6 ;  /* 0x0000300601007387 */ /* 0x0081e80000100800 */
[----:B0-----:R-:W3:Y:S01]  /*15f70*/  LDL R6, [R1+0x5ec] ;  /* 0x0005ec0001067983 */ /* 0x001ee20000100800 */
[----:B--2---:R-:W-:-:S03]  /*15f80*/  @!P0 LOP3.LUT R3, R3, R2, RZ, 0x3c, !PT ;  /* 0x0000000203038212 */ /* 0x004fc600078e3cff */
[----:B------:R-:W2:Y:S01]  /*15f90*/  LDL.LU R9, [R1+0x240] ;  /* 0x0002400001097983 */ /* 0x000ea20000300800 */
[----:B------:R-:W-:-:S04]  /*15fa0*/  @!P0 LOP3.LUT R2, R3, R2, RZ, 0x3c, !PT ;  /* 0x0000000203028212 */ /* 0x000fc800078e3cff */
[----:B------:R-:W-:-:S05]  /*15fb0*/  @!P0 LOP3.LUT R3, R3, R2, RZ, 0x3c, !PT ;  /* 0x0000000203038212 */ /* 0x000fca00078e3cff */
[----:B------:R0:W4:Y:S04]  /*15fc0*/  @!P0 LDG.E.U16 R8, desc[UR8][R2.64] ;  /* 0x0000000802088981 */ /* 0x000128000c1e1500 */
[----:B------:R-:W3:Y:S01]  /*15fd0*/  LDL R3, [R1+0x668] ;  /* 0x0006680001037983 */ /* 0x000ee20000100800 */
[----:B------:R-:W-:Y:S01]  /*15fe0*/  PRMT R13, RZ, 0x7610, R13 ;  /* 0x00007610ff0d7816 */ /* 0x000fe2000000000d */
[----:B0-----:R-:W-:Y:S02]  /*15ff0*/  @!P0 IMAD.MOV.U32 R2, RZ, RZ, R7 ;  /* 0x000000ffff028224 */ /* 0x001fe400078e0007 */
[----:B----4-:R0:W-:Y:S04]  /*16000*/  STL [R1+0x2c], R8 ;  /* 0x00002c0801007387 */ /* 0x0101e80000100800 */
[----:B0-----:R-:W4:Y:S04]  /*16010*/  LDL.LU R8, [R1+0x23c] ;  /* 0x00023c0001087983 */ /* 0x001f280000300800 */
        /* <DEDUP_REMOVED lines=8> */
[----:B------:R0:W2:Y:S04]  /*160a0*/  @!P0 LDG.E.U16 R12, desc[UR8][R2.64] ;  /* 0x00000008020c8981 */ /* 0x0000a8000c1e1500 */
[----:B------:R-:W-:Y:S04]  /*160b0*/  STS.U16 [R14+UR4+0xc80], R24 ;  /* 0x000c80180e007988 */ /* 0x000fe80008000404 */
[----:B------:R-:W-:Y:S01]  /*160c0*/  STS.U16 [R14+UR4+0x1080], R19 ;  /* 0x001080130e007988 */ /* 0x000fe20008000404 */
[----:B0-----:R-:W-:-:S03]  /*160d0*/  @!P0 IMAD.MOV.U32 R2, RZ, RZ, R6 ;  /* 0x000000ffff028224 */ /* 0x001fc600078e0006 */
[----:B------:R0:W-:Y:S01]  /*160e0*/  STS.U16 [R14+UR4+0x1480], R11 ;  /* 0x0014800b0e007988 */ /* 0x0001e20008000404 */
[----:B------:R-:W-:-:S03]  /*160f0*/  @!P0 IMAD.MOV.U32 R3, RZ, RZ, R22 ;  /* 0x000000ffff038224 */ /* 0x000fc600078e0016 */
[----:B---3--:R-:W-:Y:S01]  /*16100*/  STL [R1+0x1228], R13 ;  /* 0x0012280d01007387 */ /* 0x008fe20000100800 */
[----:B0-----:R-:W-:-:S06]  /*16110*/  PRMT R11, RZ, 0x7610, R11 ;  /* 0x00007610ff0b7816 */ /* 0x001fcc000000000b */
[----:B------:R0:W3:Y:S04]  /*16120*/  @!P0 LDG.E.U16 R11, desc[UR8][R2.64] ;  /* 0x00000008020b8981 */ /* 0x0000e8000c1e1500 */
[----:B--2---:R-:W-:Y:S04]  /*16130*/  STL [R1+0x122c], R12 ;  /* 0x00122c0c01007387 */ /* 0x004fe80000100800 */
[----:B------:R-:W2:Y:S04]  /*16140*/  LDL.LU R6, [R1+0x230] ;  /* 0x0002300001067983 */ /* 0x000ea80000300800 */
[----:B------:R-:W2:Y:S04]  /*16150*/  LDL.LU R22, [R1+0x8] ;  /* 0x0000080001167983 */ /* 0x000ea80000300800 */
[----:B------:R-:W0:Y:S04]  /*16160*/  LDL R2, [R1+0x5a8] ;  /* 0x0005a80001027983 */ /* 0x000e280000100800 */
[----:B------:R-:W0:Y:S04]  /*16170*/  LDL R3, [R1+0x5ac] ;  /* 0x0005ac0001037983 */ /* 0x000e280000100800 */
[----:B------:R1:W-:Y:S02]  /*16180*/  STS.U16 [R14+UR4+0x1880], R10 ;  /* 0x0018800a0e007988 */ /* 0x0003e40008000404 */
[----:B-1----:R-:W-:-:S02]  /*16190*/  PRMT R10, RZ, 0x7610, R10 ;  /* 0x00007610ff0a7816 */ /* 0x002fc4000000000a */
[----:B0-----:R-:W-:-:S04]  /*161a0*/  @!P0 LOP3.LUT R3, R3, R2, RZ, 0x3c, !PT ;  /* 0x0000000203038212 */ /* 0x001fc800078e3cff */
[----:B------:R-:W-:-:S04]  /*161b0*/  @!P0 LOP3.LUT R2, R3, R2, RZ, 0x3c, !PT ;  /* 0x0000000203028212 */ /* 0x000fc800078e3cff */
[----:B------:R-:W-:-:S05]  /*161c0*/  @!P0 LOP3.LUT R3, R3, R2, RZ, 0x3c, !PT ;  /* 0x0000000203038212 */ /* 0x000fca00078e3cff */
[----:B------:R-:W4:Y:S04]  /*161d0*/  @!P0 LDG.E.U16 R10, desc[UR8][R2.64] ;  /* 0x00000008020a8981 */ /* 0x000f28000c1e1500 */
[----:B---3--:R0:W-:Y:S04]  /*161e0*/  STL [R1+0x1230], R11 ;  /* 0x0012300b01007387 */ /* 0x0081e80000100800 */
[----:B0-----:R-:W3:Y:S04]  /*161f0*/  LDL.LU R11, [R1+0x234] ;  /* 0x00023400010b7983 */ /* 0x001ee80000300800 */
[----:B------:R-:W2:Y:S04]  /*16200*/  LDL R2, [R1+0x574] ;  /* 0x0005740001027983 */ /* 0x000ea80000100800 */
[----:B------:R-:W2:Y:S04]  /*16210*/  LDL R3, [R1+0x904] ;  /* 0x0009040001037983 */ /* 0x000ea80000100800 */
[----:B------:R0:W-:Y:S04]  /*16220*/  STS.U16 [R14+UR4+0x1c80], R9 ;  /* 0x001c80090e007988 */ /* 0x0001e80008000404 */
[----:B----4-:R-:W-:Y:S04]  /*16230*/  STL [R1+0x1234], R10 ;  /* 0x0012340a01007387 */ /* 0x010fe80000100800 */
[----:B0-----:R-:W4:Y:S01]  /*16240*/  LDL.LU R9, [R1+0x1294] ;  /* 0x0012940001097983 */ /* 0x001f220000300800 */
[----:B--2---:R-:W-:-:S04]  /*16250*/  @!P0 LOP3.LUT R3, R3, R2, RZ, 0x3c, !PT ;  /* 0x0000000203038212 */ /* 0x004fc800078e3cff */
[----:B------:R-:W-:-:S04]  /*16260*/  @!P0 LOP3.LUT R2, R3, R2, RZ, 0x3c, !PT ;  /* 0x0000000203028212 */ /* 0x000fc800078e3cff */
[----:B------:R-:W-:Y:S02]  /*16270*/  @!P0 LOP3.LUT R3, R3, R2, RZ, 0x3c, !PT ;  /* 0x0000000203038212 */ /* 0x000fe400078e3cff */
[----:B----4-:R-:W-:-:S06]  /*16280*/  PRMT R9, RZ, 0x7610, R9 ;  /* 0x00007610ff097816 */ /* 0x010fcc0000000009 */
[----:B------:R-:W2:Y:S04]  /*16290*/  @!P0 LDG.E.U16 R9, desc[UR8][R2.64] ;  /* 0x0000000802098981 */ /* 0x000ea8000c1e1500 */
[----:B------:R0:W-:Y:S04]  /*162a0*/  STS.U16 [R14+UR4+0x2080], R8 ;  /* 0x002080080e007988 */ /* 0x0001e80008000404 */
[----:B------:R-:W4:Y:S04]  /*162b0*/  LDL R2, [R1+0x908] ;  /* 0x0009080001027983 */ /* 0x000f280000100800 */
[----:B------:R-:W4:Y:S04]  /*162c0*/  LDL R3, [R1+0x930] ;  /* 0x0009300001037983 */ /* 0x000f280000100800 */
[----:B--2---:R-:W-:Y:S04]  /*162d0*/  STL [R1+0x1238], R9 ;  /* 0x0012380901007387 */ /* 0x004fe80000100800 */
[----:B0-----:R-:W2:Y:S01]  /*162e0*/  LDL.LU R8, [R1+0x1290] ;  /* 0x0012900001087983 */ /* 0x001ea20000300800 */
[----:B----4-:R-:W-:-:S04]  /*162f0*/  @!P0 LOP3.LUT R3, R3, R2, RZ, 0x3c, !PT ;  /* 0x0000000203038212 */ /* 0x010fc800078e3cff */
[----:B------:R-:W-:-:S04]  /*16300*/  @!P0 LOP3.LUT R2, R3, R2, RZ, 0x3c, !PT ;  /* 0x0000000203028212 */ /* 0x000fc800078e3cff */
[----:B------:R-:W-:Y:S02]  /*16310*/  @!P0 LOP3.LUT R3, R3, R2, RZ, 0x3c, !PT ;  /* 0x0000000203038212 */ /* 0x000fe400078e3cff */
[----:B--2---:R-:W-:-:S06]  /*16320*/  PRMT R8, RZ, 0x7610, R8 ;  /* 0x00007610ff087816 */ /* 0x004fcc0000000008 */
[----:B------:R-:W2:Y:S04]  /*16330*/  @!P0 LDG.E.U16 R8, desc[UR8][R2.64] ;  /* 0x0000000802088981 */ /* 0x000ea8000c1e1500 */
[----:B------:R-:W4:Y:S04]  /*16340*/  LDL R2, [R1+0x54c] ;  /* 0x00054c0001027983 */ /* 0x000f280000100800 */
[----:B------:R-:W4:Y:S01]  /*16350*/  LDL R3, [R1+0x8dc] ;  /* 0x0008dc0001037983 */ /* 0x000f220000100800 */
[----:B------:R-:W-:-:S03]  /*16360*/  PRMT R12, RZ, 0x7610, R12 ;  /* 0x00007610ff0c7816 */ /* 0x000fc6000000000c */
[----:B------:R0:W-:Y:S04]  /*16370*/  STS.U16 [R14+UR4+0x2480], R7 ;  /* 0x002480070e007988 */ /* 0x0001e80008000404 */
[----:B--2---:R-:W-:Y:S04]  /*16380*/  STL [R1+0x123c], R8 ;  /* 0x00123c0801007387 */ /* 0x004fe80000100800 */
[----:B0-----:R-:W2:Y:S01]  /*16390*/  LDL.LU R7, [R1+0x128c] ;  /* 0x00128c0001077983 */ /* 0x001ea20000300800 */
[----:B----4-:R-:W-:-:S04]  /*163a0*/  @!P0 LOP3.LUT R3, R3, R2, RZ, 0x3c, !PT ;  /* 0x0000000203038212 */ /* 0x010fc800078e3cff */
[----:B------:R-:W-:-:S04]  /*163b0*/  @!P0 LOP3.LUT R2, R3, R2, RZ, 0x3c, !PT ;  /* 0x0000000203028212 */ /* 0x000fc800078e3cff */
[----:B------:R-:W-:-:S05]  /*163c0*/  @!P0 LOP3.LUT R3, R3, R2, RZ, 0x3c, !PT ;  /* 0x0000000203038212 */ /* 0x000fca00078e3cff */
[----:B------:R0:W4:Y:S04]  /*163d0*/  @!P0 LDG.E.U16 R12, desc[UR8][R2.64] ;  /* 0x00000008020c8981 */ /* 0x000128000c1e1500 */
[----:B------:R-:W0:Y:S04]  /*163e0*/  LDL R2, [R1+0x8a0] ;  /* 0x0008a00001027983 */ /* 0x000e280000100800 */
[----:B------:R-:W0:Y:S01]  /*163f0*/  LDL R3, [R1+0x8a4] ;  /* 0x0008a40001037983 */ /* 0x000e220000100800 */
[----:B--2---:R-:W-:Y:S02]  /*16400*/  PRMT R7, RZ, 0x7610, R7 ;  /* 0x00007610ff077816 */ /* 0x004fe40000000007 */
[----:B0-----:R-:W-:-:S04]  /*16410*/  @!P0 LOP3.LUT R3, R3, R2, RZ, 0x3c, !PT ;  /* 0x0000000203038212 */ /* 0x001fc800078e3cff */
[----:B------:R-:W-:-:S04]  /*16420*/  @!P0 LOP3.LUT R2, R3, R2, RZ, 0x3c, !PT ;  /* 0x0000000203028212 */ /* 0x000fc800078e3cff */
[----:B------:R-:W-:-:S05]  /*16430*/  @!P0 LOP3.LUT R3, R3, R2, RZ, 0x3c, !PT ;  /* 0x0000000203038212 */ /* 0x000fca00078e3cff */
[----:B------:R-:W2:Y:S04]  /*16440*/  @!P0 LDG.E.U16 R7, desc[UR8][R2.64] ;  /* 0x0000000802078981 */ /* 0x000ea8000c1e1500 */
[----:B----4-:R0:W-:Y:S04]  /*16450*/  STL [R1+0x28], R12 ;  /* 0x0000280c01007387 */ /* 0x0101e80000100800 */
[----:B---3--:R1:W-:Y:S04]  /*16460*/  STS.U16 [R14+UR4+0x2880], R11 ;  /* 0x0028800b0e007988 */ /* 0x0083e80008000404 */
[----:B0-----:R-:W3:Y:S04]  /*16470*/  LDL.LU R12, [R1+0x250] ;  /* 0x00025000010c7983 */ /* 0x001ee80000300800 */
[----:B-1----:R-:W4:Y:S04]  /*16480*/  LDL R11, [R1+0x7a4] ;  /* 0x0007a400010b7983 */ /* 0x002f280000100800 */
        /* <DEDUP_REMOVED lines=26> */
[----:B---3--:R-:W-:-:S02]  /*16630*/  PRMT R6, RZ, 0x7610, R6 ;  /* 0x00007610ff067816 */ /* 0x008fc40000000006 */
[----:B----4-:R-:W-:-:S04]  /*16640*/  @!P0 LOP3.LUT R3, R3, R2, RZ, 0x3c, !PT ;  /* 0x0000000203038212 */ /* 0x010fc800078e3cff */
[----:B------:R-:W-:-:S04]  /*16650*/  @!P0 LOP3.LUT R2, R3, R2, RZ, 0x3c, !PT ;  /* 0x0000000203028212 */ /* 0x000fc800078e3cff */
[----:B------:R-:W-:-:S05]  /*16660*/  @!P0 LOP3.LUT R3, R3, R2, RZ, 0x3c, !PT ;  /* 0x0000000203038212 */ /* 0x000fca00078e3cff */
[----:B------:R-:W3:Y:S01]  /*16670*/  @!P0 LDG.E.U16 R6, desc[UR8][R2.64] ;  /* 0x0000000802068981 */ /* 0x000ee2000c1e1500 */
[----:B------:R-:W-:-:S03]  /*16680*/  PRMT R8, RZ, 0x7610, R8 ;  /* 0x00007610ff087816 */ /* 0x000fc60000000008 */
[----:B---3--:R0:W-:Y:S04]  /*16690*/  STL [R1+0x18], R6 ;  /* 0x0000180601007387 */ /* 0x0081e80000100800 */
[----:B0-----:R-:W3:Y:S04]  /*166a0*/  LDL.LU R6, [R1+0x1274] ;  /* 0x0012740001067983 */ /* 0x001ee80000300800 */
[----:B------:R-:W4:Y:S01]  /*166b0*/  LDL R3, [R1+0x7a0] ;  /* 0x0007a00001037983 */ /* 0x000f220000100800 */
[----:B------:R-:W-:Y:S01]  /*166c0*/  @!P0 IMAD.MOV.U32 R2, RZ, RZ, R11 ;  /* 0x000000ffff028224 */ /* 0x000fe200078e000b */
[----:B------:R-:W-:-:S02]  /*166d0*/  PRMT R10, RZ, 0x7610, R10 ;  /* 0x00007610ff0a7816 */ /* 0x000fc4000000000a */
[----:B------:R-:W3:Y:S04]  /*166e0*/  LDL R11, [R1+0x6e4] ;  /* 0x0006e400010b7983 */ /* 0x000ee80000100800 */
[----:B----4-:R-:W4:Y:S04]  /*166f0*/  @!P0 LDG.E.U16 R8, desc[UR8][R2.64] ;  /* 0x0000000802088981 */ /* 0x010f28000c1e1500 */
[----:B------:R-:W2:Y:S04]  /*16700*/  LDL R2, [R1+0x760] ;  /* 0x0007600001027983 */ /* 0x000ea80000100800 */
[----:B------:R-:W2:Y:S04]  /*16710*/  LDL R3, [R1+0x764] ;  /* 0x0007640001037983 */ /* 0x000ea80000100800 */
[----:B----4-:R0:W-:Y:S01]  /*16720*/  STL [R1+0x14], R8 ;  /* 0x0000140801007387 */ /* 0x0101e20000100800 */
[----:B--2---:R-:W-:-:S04]  /*16730*/  @!P0 LOP3.LUT R3, R3, R2, RZ, 0x3c, !PT ;  /* 0x0000000203038212 */ /* 0x004fc800078e3cff */
[----:B------:R-:W-:-:S04]  /*16740*/  @!P0 LOP3.LUT R2, R3, R2, RZ, 0x3c, !PT ;  /* 0x0000000203028212 */ /* 0x000fc800078e3cff */
[----:B------:R-:W-:-:S05]  /*16750*/  @!P0 LOP3.LUT R3, R3, R2, RZ, 0x3c, !PT ;  /* 0x0000000203038212 */ /* 0x000fca00078e3cff */
[----:B------:R1:W2:Y:S04]  /*16760*/  @!P0 LDG.E.U16 R10, desc[UR8][R2.64] ;  /* 0x00000008020a8981 */ /* 0x0002a8000c1e1500 */
[----:B------:R-:W1:Y:S04]  /*16770*/  LDL R2, [R1+0x720] ;  /* 0x0007200001027983 */ /* 0x000e680000100800 */
[----:B------:R-:W1:Y:S01]  /*16780*/  LDL R3, [R1+0x724] ;  /* 0x0007240001037983 */ /* 0x000e620000100800 */
[----:B------:R-:W-:Y:S02]  /*16790*/  PRMT R0, RZ, 0x7610, R0 ;  /* 0x00007610ff007816 */ /* 0x000fe40000000000 */
[----:B-1----:R-:W-:-:S04]  /*167a0*/  @!P0 LOP3.LUT R3, R3, R2, RZ, 0x3c, !PT ;  /* 0x0000000203038212 */ /* 0x002fc800078e3cff */
[----:B------:R-:W-:-:S04]  /*167b0*/  @!P0 LOP3.LUT R2, R3, R2, RZ, 0x3c, !PT ;  /* 0x0000000203028212 */ /* 0x000fc800078e3cff */
[----:B------:R-:W-:-:S05]  /*167c0*/  @!P0 LOP3.LUT R3, R3, R2, RZ, 0x3c, !PT ;  /* 0x0000000203038212 */ /* 0x000fca00078e3cff */
[----:B------:R-:W4:Y:S01]  /*167d0*/  @!P0 LDG.E.U16 R0, desc[UR8][R2.64] ;  /* 0x0000000802008981 */ /* 0x000f22000c1e1500 */
[----:B0-----:R-:W-:-:S03]  /*167e0*/  LOP3.LUT R8, R15, 0x20, RZ, 0x3c, !PT ;  /* 0x000000200f087812 */ /* 0x001fc600078e3cff */
[----:B------:R-:W-:Y:S04]  /*167f0*/  STS.U16 [R14+UR4+0x3480], R22 ;  /* 0x003480160e007988 */ /* 0x000fe80008000404 */
[----:B---3--:R-:W-:Y:S04]  /*16800*/  STS.U16 [R14+UR4+0x3880], R6 ;  /* 0x003880060e007988 */ /* 0x008fe80008000404 */
[----:B------:R0:W-:Y:S04]  /*16810*/  STS.U16 [R14+UR4+0x3c80], R7 ;  /* 0x003c80070e007988 */ /* 0x0001e80008000404 */
[----:B------:R1:W-:Y:S04]  /*16820*/  STS.U16 [R8+UR4+0x100], R12 ;  /* 0x0001000c08007988 */ /* 0x0003e80008000404 */
[----:B------:R-:W3:Y:S04]  /*16830*/  LDL R15, [R1+0x6a0] ;  /* 0x0006a000010f7983 */ /* 0x000ee80000100800 */
[----:B0-----:R-:W3:Y:S04]  /*16840*/  LDL R14, [R1+0x6a4] ;  /* 0x0006a400010e7983 */ /* 0x001ee80000100800 */
[----:B-1----:R-:W3:Y:S04]  /*16850*/  LDL R12, [R1+0x660] ;  /* 0x00066000010c7983 */ /* 0x002ee80000100800 */
[----:B--2---:R0:W-:Y:S04]  /*16860*/  STL [R1+0x10], R10 ;  /* 0x0000100a01007387 */ /* 0x0041e80000100800 */
[----:B0-----:R-:W2:Y:S04]  /*16870*/  LDL R10, [R1+0x664] ;  /* 0x00066400010a7983 */ /* 0x001ea80000100800 */
[----:B----4-:R0:W-:Y:S04]  /*16880*/  STL [R1+0xc], R0 ;  /* 0x00000c0001007387 */ /* 0x0101e80000100800 */
[----:B0-----:R-:W4:Y:S04]  /*16890*/  LDL.LU R0, [R1+0x1270] ;  /* 0x0012700001007983 */ /* 0x001f280000300800 */
[----:B------:R-:W3:Y:S04]  /*168a0*/  LDL.LU R2, [R1+0x24c] ;  /* 0x00024c0001027983 */ /* 0x000ee80000300800 */
[----:B------:R-:W2:Y:S01]  /*168b0*/  LDL R3, [R1+0x6e0] ;  /* 0x0006e00001037983 */ /* 0x000ea20000100800 */
[----:B------:R-:W-:-:S02]  /*168c0*/  PRMT R9, RZ, 0x7610, R9 ;  /* 0x00007610ff097816 */ /* 0x000fc40000000009 */
[----:B------:R-:W-:Y:S01]  /*168d0*/  PRMT R13, RZ, 0x7610, R13 ;  /* 0x00007610ff0d7816 */ /* 0x000fe2000000000d */
[----:B---3--:R0:W-:Y:S02]  /*168e0*/  STS.U16 [R8+UR4+0x500], R2 ;  /* 0x0005000208007988 */ /* 0x0081e40008000404 */
[----:B0-----:R-:W-:Y:S02]  /*168f0*/  @!P0 IMAD.MOV.U32 R2, RZ, RZ, R11 ;  /* 0x000000ffff028224 */ /* 0x001fe400078e000b */
[----:B------:R-:W3:Y:S04]  /*16900*/  LDL R11, [R1+0x620] ;  /* 0x00062000010b7983 */ /* 0x000ee80000100800 */
[----:B--2---:R0:W2:Y:S02]  /*16910*/  @!P0 LDG.E.U16 R9, desc[UR8][R2.64] ;  /* 0x0000000802098981 */ /* 0x0040a4000c1e1500 */
[----:B0-----:R-:W-:-:S02]  /*16920*/  @!P0 IMAD.MOV.U32 R2, RZ, RZ, R14 ;  /* 0x000000ffff028224 */ /* 0x001fc400078e000e */
[----:B------:R-:W-:-:S05]  /*16930*/  @!P0 IMAD.MOV.U32 R3, RZ, RZ, R15 ;  /* 0x000000ffff038224 */ /* 0x000fca00078e000f */
[----:B------:R0:W3:Y:S01]  /*16940*/  @!P0 LDG.E.U16 R13, desc[UR8][R2.64] ;  /* 0x00000008020d8981 */ /* 0x0000e2000c1e1500 */
[----:B------:R-:W-:-:S03]  /*16950*/  PRMT R7, RZ, 0x7610, R7 ;  /* 0x00007610ff077816 */ /* 0x000fc60000000007 */
[----:B----4-:R-:W-:Y:S01]  /*16960*/  STS.U16 [R8+UR4+0x900], R0 ;  /* 0x0009000008007988 */ /* 0x010fe20008000404 */
[----:B0-----:R-:W-:Y:S02]  /*16970*/  @!P0 IMAD.MOV.U32 R2, RZ, RZ, R10 ;  /* 0x000000ffff028224 */ /* 0x001fe400078e000a */
[----:B------:R-:W-:-:S05]  /*16980*/  @!P0 IMAD.MOV.U32 R3, RZ, RZ, R12 ;  /* 0x000000ffff038224 */ /* 0x000fca00078e000c */
[----:B------:R0:W4:Y:S04]  /*16990*/  @!P0 LDG.E.U16 R7, desc[UR8][R2.64] ;  /* 0x0000000802078981 */ /* 0x000128000c1e1500 */
[----:B--2---:R1:W-:Y:S04]  /*169a0*/  STL [R1+0x8], R9 ;  /* 0x0000080901007387 */ /* 0x0043e80000100800 */
[----:B-1----:R-:W2:Y:S04]  /*169b0*/  LDL R9, [R1+0x624] ;  /* 0x0006240001097983 */ /* 0x002ea80000100800 */
[----:B------:R-:W2:Y:S04]  /*169c0*/  LDL.LU R0, [R1+0x126c] ;  /* 0x00126c0001007983 */ /* 0x000ea80000300800 */
[----:B------:R-:W2:Y:S04]  /*169d0*/  LDL R15, [R1+0x5e0] ;  /* 0x0005e000010f7983 */ /* 0x000ea80000100800 */
[----:B------:R-:W2:Y:S04]  /*169e0*/  LDL R14, [R1+0x5e4] ;  /* 0x0005e400010e7983 */ /* 0x000ea80000100800 */
[----:B---3--:R1:W-:Y:S04]  /*169f0*/  STL [R1+0x4], R13 ;  /* 0x0000040d01007387 */ /* 0x0083e80000100800 */
[----:B------:R-:W3:Y:S04]  /*16a00*/  LDL R12, [R1+0x5a4] ;  /* 0x0005a400010c7983 */ /* 0x000ee80000100800 */
[----:B-1----:R-:W3:Y:S01]  /*16a10*/  LDL R13, [R1+0x5a0] ;  /* 0x0005a000010d7983 */ /* 0x002ee20000100800 */
[----:B------:R-:W-:Y:S01]  /*16a20*/  PRMT R6, RZ, 0x7610, R6 ;  /* 0x00007610ff067816 */ /* 0x000fe20000000006 */
[----:B0-----:R-:W-:-:S02]  /*16a30*/  @!P0 IMAD.MOV.U32 R3, RZ, RZ, R11 ;  /* 0x000000ffff038224 */ /* 0x001fc400078e000b */
[----:B------:R-:W-:Y:S04]  /*16a40*/  STS.U16 [R8+UR4+0xd00], R28 ;  /* 0x000d001c08007988 */ /* 0x000fe80008000404 */
[----:B------:R-:W-:Y:S04]  /*16a50*/  STS.U16 [R8+UR4+0x1100], R20 ;  /* 0x0011001408007988 */ /* 0x000fe80008000404 */
[----:B------:R0:W-:Y:S04]  /*16a60*/  STS.U16 [R8+UR4+0x1500], R5 ;  /* 0x0015000508007988 */ /* 0x0001e80008000404 */
[----:B------:R1:W-:Y:S04]  /*16a70*/  STS.U16 [R8+UR4+0x1900], R4 ;  /* 0x0019000408007988 */ /* 0x0003e80008000404 */
[----:B------:R-:W3:Y:S01]  /*16a80*/  LDL.LU R10, [R1+0x2e4] ;  /* 0x0002e400010a7983 */ /* 0x000ee20000300800 */
[----:B0-----:R-:W-:-:S03]  /*16a90*/  PRMT R5, RZ, 0x7610, R5 ;  /* 0x00007610ff057816 */ /* 0x001fc60000000005 */
[----:B----4-:R0:W-:Y:S01]  /*16aa0*/  STL [R1+0x1210], R7 ;  /* 0x0012100701007387 */ /* 0x0101e20000100800 */
[----:B-1----:R-:W-:-:S03]  /*16ab0*/  PRMT R4, RZ, 0x7610, R4 ;  /* 0x00007610ff047816 */ /* 0x002fc60000000004 */
[----:B0-----:R-:W4:Y:S01]  /*16ac0*/  LDL R7, [R1+0x90c] ;  /* 0x00090c0001077983 */ /* 0x001f220000100800 */
[----:B--2---:R-:W-:-:S03]  /*16ad0*/  @!P0 IMAD.MOV.U32 R2, RZ, RZ, R9 ;  /* 0x000000ffff028224 */ /* 0x004fc600078e0009 */
[----:B------:R-:W2:Y:S04]  /*16ae0*/  LDL R9, [R1+0x570] ;  /* 0x0005700001097983 */ /* 0x000ea80000100800 */
[----:B------:R0:W2:Y:S04]  /*16af0*/  @!P0 LDG.E.U16 R6, desc[UR8][R2.64] ;  /* 0x0000000802068981 */ /* 0x0000a8000c1e1500 */
[----:B------:R-:W2:Y:S01]  /*16b00*/  LDL.LU R11, [R1+0x2e0] ;  /* 0x0002e000010b7983 */ /* 0x000ea20000300800 */
[----:B0-----:R-:W-:Y:S02]  /*16b10*/  @!P0 IMAD.MOV.U32 R2, RZ, RZ, R14 ;  /* 0x000000ffff028224 */ /* 0x001fe400078e000e */
[----:B------:R-:W-:-:S05]  /*16b20*/  @!P0 IMAD.MOV.U32 R3, RZ, RZ, R15 ;  /* 0x000000ffff038224 */ /* 0x000fca00078e000f */
[----:B------:R3:W2:Y:S02]  /*16b30*/  @!P0 LDG.E.U16 R5, desc[UR8][R2.64] ;  /* 0x0000000802058981 */ /* 0x0006a4000c1e1500 */
[----:B---3--:R-:W-:Y:S02]  /*16b40*/  @!P0 IMAD.MOV.U32 R2, RZ, RZ, R12 ;  /* 0x000000ffff028224 */ /* 0x008fe400078e000c */
[----:B------:R-:W-:-:S05]  /*16b50*/  @!P0 IMAD.MOV.U32 R3, RZ, RZ, R13 ;  /* 0x000000ffff038224 */ /* 0x000fca00078e000d */
[----:B------:R0:W3:Y:S02]  /*16b60*/  @!P0 LDG.E.U16 R4, desc[UR8][R2.64] ;  /* 0x0000000802048981 */ /* 0x0000e4000c1e1500 */
[----:B0-----:R-:W-:Y:S01]  /*16b70*/  PRMT R3, RZ, 0x7610, R3 ;  /* 0x00007610ff037816 */ /* 0x001fe20000000003 */
[----:B----4-:R-:W-:Y:S02]  /*16b80*/  @!P0 IMAD.MOV.U32 R14, RZ, RZ, R7 ;  /* 0x000000ffff0e8224 */ /* 0x010fe400078e0007 */
[----:B--2---:R-:W-:Y:S01]  /*16b90*/  @!P0 IMAD.MOV.U32 R15, RZ, RZ, R9 ;  /* 0x000000ffff0f8224 */ /* 0x004fe200078e0009 */
[----:B------:R0:W-:Y:S04]  /*16ba0*/  STL [R1+0x1214], R6 ;  /* 0x0012140601007387 */ /* 0x0001e80000100800 */
[----:B------:R1:W2:Y:S04]  /*16bb0*/  @!P0 LDG.E.U16 R3, desc[UR8][R14.64] ;  /* 0x000000080e038981 */ /* 0x0002a8000c1e1500 */
[----:B------:R4:W-:Y:S04]  /*16bc0*/  STL [R1+0x1218], R5 ;  /* 0x0012180501007387 */ /* 0x0009e80000100800 */
[----:B0-----:R-:W2:Y:S04]  /*16bd0*/  LDL R6, [R1+0x548] ;  /* 0x0005480001067983 */ /* 0x001ea80000100800 */
[----:B----4-:R-:W4:Y:S04]  /*16be0*/  LDL R5, [R1+0x8d8] ;  /* 0x0008d80001057983 */ /* 0x010f280000100800 */
[----:B------:R-:W2:Y:S04]  /*16bf0*/  LDL.LU R13, [R1+0x27c] ;  /* 0x00027c00010d7983 */ /* 0x000ea80000300800 */
[----:B---3--:R0:W-:Y:S04]  /*16c00*/  STL [R1+0x121c], R4 ;  /* 0x00121c0401007387 */ /* 0x0081e80000100800 */
[----:B------:R-:W3:Y:S04]  /*16c10*/  LDL R9, [R1+0x898] ;  /* 0x0008980001097983 */ /* 0x000ee80000100800 */
[----:B------:R-:W3:Y:S04]  /*16c20*/  LDL R7, [R1+0x89c] ;  /* 0x00089c0001077983 */ /* 0x000ee80000100800 */
[----:B0-----:R-:W1:Y:S04]  /*16c30*/  LDL R4, [R1+0x92c] ;  /* 0x00092c0001047983 */ /* 0x001e680000100800 */
[----:B------:R-:W3:Y:S04]  /*16c40*/  LDL.LU R12, [R1+0x278] ;  /* 0x00027800010c7983 */ /* 0x000ee80000300800 */
[----:B------:R-:W4:Y:S04]  /*16c50*/  LDL.LU R14, [R1+0x25c] ;  /* 0x00025c00010e7983 */ /* 0x000f280000300800 */
[----:B------:R-:W2:Y:S01]  /*16c60*/  LDL R15, [R1+0x910] ;  /* 0x00091000010f7983 */ /* 0x000ea20000100800 */
[----:B------:R-:W-:-:S03]  /*16c70*/  PRMT R2, RZ, 0x7610, R2 ;  /* 0x00007610ff027816 */ /* 0x000fc60000000002 */
[----:B------:R-:W-:Y:S01]  /*16c80*/  STS.U16 [R8+UR4+0x1d00], R16 ;  /* 0x001d001008007988 */ /* 0x000fe20008000404 */
[----:B------:R-:W-:-:S03]  /*16c90*/  PRMT R0, RZ, 0x7610, R0 ;  /* 0x00007610ff007816 */ /* 0x000fc60000000000 */
[----:B----4-:R1:W-:Y:S02]  /*16ca0*/  STS.U16 [R8+UR4+0x2100], R14 ;  /* 0x0021000e08007988 */ /* 0x0103e40008000404 */
[----:B-1----:R-:W-:-:S05]  /*16cb0*/  @!P0 IMAD.MOV.U32 R14, RZ, RZ, R4 ;  /* 0x000000ffff0e8224 */ /* 0x002fca00078e0004 */
[----:B--2---:R0:W2:Y:S02]  /*16cc0*/  @!P0 LDG.E.U16 R2, desc[UR8][R14.64] ;  /* 0x000000080e028981 */ /* 0x0040a4000c1e1500 */
[----:B0-----:R-:W-:Y:S02]  /*16cd0*/  @!P0 IMAD.MOV.U32 R14, RZ, RZ, R5 ;  /* 0x000000ffff0e8224 */ /* 0x001fe400078e0005 */
[----:B------:R-:W-:-:S05]  /*16ce0*/  @!P0 IMAD.MOV.U32 R15, RZ, RZ, R6 ;  /* 0x000000ffff0f8224 */ /* 0x000fca00078e0006 */
[----:B------:R-:W4:Y:S04]  /*16cf0*/  @!P0 LDG.E.U16 R0, desc[UR8][R14.64] ;  /* 0x000000080e008981 */ /* 0x000f28000c1e1500 */
[----:B------:R0:W-:Y:S04]  /*16d00*/  STL [R1+0x1220], R3 ;  /* 0x0012200301007387 */ /* 0x0001e80000100800 */
[----:B--2---:R1:W-:Y:S04]  /*16d10*/  STL [R1+0x1224], R2 ;  /* 0x0012240201007387 */ /* 0x0043e80000100800 */
[----:B------:R-:W2:Y:S04]  /*16d20*/  LDL R4, [R1+0x858] ;  /* 0x0008580001047983 */ /* 0x000ea80000100800 */
[----:B0-----:R-:W2:Y:S04]  /*16d30*/  LDL R3, [R1+0x85c] ;  /* 0x00085c0001037983 */ /* 0x001ea80000100800 */
[----:B----4-:R0:W-:Y:S04]  /*16d40*/  STL [R1+0x1240], R0 ;  /* 0x0012400001007387 */ /* 0x0101e80000100800 */
[----:B------:R-:W4:Y:S04]  /*16d50*/  LDL R6, [R1+0x818] ;  /* 0x0008180001067983 */ /* 0x000f280000100800 */
[----:B------:R-:W4:Y:S04]  /*16d60*/  LDL R5, [R1+0x81c] ;  /* 0x00081c0001057983 */ /* 0x000f280000100800 */
[----:B-1----:R-:W4:Y:S04]  /*16d70*/  LDL R2, [R1+0x7d8] ;  /* 0x0007d80001027983 */ /* 0x002f280000100800 */
[----:B0-----:R-:W4:Y:S01]  /*16d80*/  LDL R0, [R1+0x7dc] ;  /* 0x0007dc0001007983 */ /* 0x001f220000100800 */
[----:B------:R-:W-:Y:S01]  /*16d90*/  PRMT R28, RZ, 0x7610, R28 ;  /* 0x00007610ff1c7816 */ /* 0x000fe2000000001c */
[----:B---3--:R-:W-:-:S02]  /*16da0*/  @!P0 IMAD.MOV.U32 R14, RZ, RZ, R7 ;  /* 0x000000ffff0e8224 */ /* 0x008fc400078e0007 */
[----:B------:R-:W-:Y:S01]  /*16db0*/  @!P0 IMAD.MOV.U32 R15, RZ, RZ, R9 ;  /* 0x000000ffff0f8224 */ /* 0x000fe200078e0009 */
[----:B------:R-:W-:Y:S01]  /*16dc0*/  PRMT R26, RZ, 0x7610, R26 ;  /* 0x00007610ff1a7816 */ /* 0x000fe2000000001a */
[----:B------:R-:W3:Y:S04]  /*16dd0*/  LDL.LU R9, [R1+0x2e8] ;  /* 0x0002e80001097983 */ /* 0x000ee80000300800 */
[----:B------:R2:W3:Y:S01]  /*16de0*/  @!P0 LDG.E.U16 R28, desc[UR8][R14.64] ;  /* 0x000000080e1c8981 */ /* 0x0004e2000c1e1500 */
[----:B------:R-:W-:Y:S02]  /*16df0*/  PRMT R24, RZ, 0x7610, R24 ;  /* 0x00007610ff187816 */ /* 0x000fe40000000018 */
[----:B------:R-:W-:Y:S01]  /*16e00*/  PRMT R22, RZ, 0x7610, R22 ;  /* 0x00007610ff167816 */ /* 0x000fe20000000016 */
[----:B--2---:R-:W-:-:S02]  /*16e10*/  @!P0 IMAD.MOV.U32 R15, RZ, RZ, R4 ;  /* 0x000000ffff0f8224 */ /* 0x004fc400078e0004 */
[----:B------:R-:W-:-:S05]  /*16e20*/  @!P0 IMAD.MOV.U32 R14, RZ, RZ, R3 ;  /* 0x000000ffff0e8224 */ /* 0x000fca00078e0003 */
[----:B------:R4:W2:Y:S02]  /*16e30*/  @!P0 LDG.E.U16 R26, desc[UR8][R14.64] ;  /* 0x000000080e1a8981 */ /* 0x0008a4000c1e1500 */
[----:B----4-:R-:W-:Y:S02]  /*16e40*/  @!P0 IMAD.MOV.U32 R15, RZ, RZ, R6 ;  /* 0x000000ffff0f8224 */ /* 0x010fe400078e0006 */
[----:B------:R-:W-:-:S05]  /*16e50*/  @!P0 IMAD.MOV.U32 R14, RZ, RZ, R5 ;  /* 0x000000ffff0e8224 */ /* 0x000fca00078e0005 */
[----:B------:R0:W4:Y:S02]  /*16e60*/  @!P0 LDG.E.U16 R24, desc[UR8][R14.64] ;  /* 0x000000080e188981 */ /* 0x000124000c1e1500 */
[----:B0-----:R-:W-:Y:S02]  /*16e70*/  @!P0 IMAD.MOV.U32 R14, RZ, RZ, R0 ;  /* 0x000000ffff0e8224 */ /* 0x001fe400078e0000 */
[----:B------:R-:W-:-:S05]  /*16e80*/  @!P0 IMAD.MOV.U32 R15, RZ, RZ, R2 ;  /* 0x000000ffff0f8224 */ /* 0x000fca00078e0002 */
[----:B------:R-:W4:Y:S04]  /*16e90*/  @!P0 LDG.E.U16 R22, desc[UR8][R14.64] ;  /* 0x000000080e168981 */ /* 0x000f28000c1e1500 */
[----:B---3--:R-:W-:Y:S04]  /*16ea0*/  STL [R1+0x1244], R28 ;  /* 0x0012441c01007387 */ /* 0x008fe80000100800 */
[----:B------:R-:W3:Y:S04]  /*16eb0*/  LDL R4, [R1+0x798] ;  /* 0x0007980001047983 */ /* 0x000ee80000100800 */
[----:B------:R-:W3:Y:S04]  /*16ec0*/  LDL R3, [R1+0x79c] ;  /* 0x00079c0001037983 */ /* 0x000ee80000100800 */
[----:B------:R-:W-:Y:S04]  /*16ed0*/  STS.U16 [R8+UR4+0x2500], R10 ;  /* 0x0025000a08007988 */ /* 0x000fe80008000404 */
[----:B------:R-:W-:Y:S04]  /*16ee0*/  STS.U16 [R8+UR4+0x2900], R11 ;  /* 0x0029000b08007988 */ /* 0x000fe80008000404 */
[----:B------:R0:W-:Y:S04]  /*16ef0*/  STS.U16 [R8+UR4+0x2d00], R13 ;  /* 0x002d000d08007988 */ /* 0x0001e80008000404 */
[----:B0-----:R-:W3:Y:S04]  /*16f00*/  LDL.LU R13, [R1+0x2f0] ;  /* 0x0002f000010d7983 */ /* 0x001ee80000300800 */
[----:B------:R0:W-:Y:S04]  /*16f10*/  STS.U16 [R8+UR4+0x3100], R12 ;  /* 0x0031000c08007988 */ /* 0x0001e80008000404 */
[----:B--2---:R-:W-:Y:S04]  /*16f20*/  STL [R1+0x1248], R26 ;  /* 0x0012481a01007387 */ /* 0x004fe80000100800 */
[----:B------:R-:W2:Y:S04]  /*16f30*/  LDL.LU R10, [R1+0x2f4] ;  /* 0x0002f400010a7983 */ /* 0x000ea80000300800 */
[----:B----4-:R-:W-:Y:S04]  /*16f40*/  STL [R1+0x124c], R24 ;  /* 0x00124c1801007387 */ /* 0x010fe80000100800 */
[----:B------:R-:W4:Y:S04]  /*16f50*/  LDL R2, [R1+0x758] ;  /* 0x0007580001027983 */ /* 0x000f280000100800 */
[----:B------:R-:W2:Y:S04]  /*16f60*/  LDL R0, [R1+0x75c] ;  /* 0x00075c0001007983 */ /* 0x000ea80000100800 */
[----:B0-----:R-:W2:Y:S04]  /*16f70*/  LDL.LU R12, [R1+0x308] ;  /* 0x00030800010c7983 */ /* 0x001ea80000300800 */
[----:B------:R-:W-:Y:S04]  /*16f80*/  STL [R1+0x1250], R22 ;  /* 0x0012501601007387 */ /* 0x000fe80000100800 */
[----:B------:R-:W2:Y:S04]  /*16f90*/  LDL R7, [R1+0x718] ;  /* 0x0007180001077983 */ /* 0x000ea80000100800 */
[----:B------:R-:W2:Y:S01]  /*16fa0*/  LDL R5, [R1+0x71c] ;  /* 0x00071c0001057983 */ /* 0x000ea20000100800 */
[----:B------:R-:W-:Y:S01]  /*16fb0*/  PRMT R20, RZ, 0x7610, R20 ;  /* 0x00007610ff147816 */ /* 0x000fe20000000014 */
[----:B---3--:R-:W-:-:S02]  /*16fc0*/  @!P0 IMAD.MOV.U32 R15, RZ, RZ, R4 ;  /* 0x000000ffff0f8224 */ /* 0x008fc400078e0004 */
[----:B------:R-:W-:Y:S01]  /*16fd0*/  @!P0 IMAD.MOV.U32 R14, RZ, RZ, R3 ;  /* 0x000000ffff0e8224 */ /* 0x000fe200078e0003 */
[----:B------:R-:W-:Y:S02]  /*16fe0*/  PRMT R18, RZ, 0x7610, R18 ;  /* 0x00007610ff127816 */ /* 0x000fe40000000012 */
[----:B------:R-:W-:Y:S01]  /*16ff0*/  PRMT R16, RZ, 0x7610, R16 ;  /* 0x00007610ff107816 */ /* 0x000fe20000000010 */
[----:B------:R-:W0:Y:S01]  /*17000*/  S2R R11, SR_TID.X ;  /* 0x00000000000b7919 */ /* 0x000e220000002100 */
[----:B------:R4:W3:Y:S04]  /*17010*/  @!P0 LDG.E.U16 R20, desc[UR8][R14.64] ;  /* 0x000000080e148981 */ /* 0x0008e8000c1e1500 */
[----:B------:R-:W3:Y:S01]  /*17020*/  LDL.LU R6, [R1+0x304] ;  /* 0x0003040001067983 */ /* 0x000ee20000300800 */
[----:B----4-:R-:W-:-:S02]  /*17030*/  @!P0 IMAD.MOV.U32 R15, RZ, RZ, R2 ;  /* 0x000000ffff0f8224 */ /* 0x010fc400078e0002 */
[----:B--2---:R-:W-:-:S05]  /*17040*/  @!P0 IMAD.MOV.U32 R14, RZ, RZ, R0 ;  /* 0x000000ffff0e8224 */ /* 0x004fca00078e0000 */
[----:B------:R1:W2:Y:S02]  /*17050*/  @!P0 LDG.E.U16 R18, desc[UR8][R14.64] ;  /* 0x000000080e128981 */ /* 0x0002a4000c1e1500 */
[----:B-1----:R-:W-:Y:S02]  /*17060*/  @!P0 IMAD.MOV.U32 R15, RZ, RZ, R7 ;  /* 0x000000ffff0f8224 */ /* 0x002fe400078e0007 */
[----:B------:R-:W-:-:S05]  /*17070*/  @!P0 IMAD.MOV.U32 R14, RZ, RZ, R5 ;  /* 0x000000ffff0e8224 */ /* 0x000fca00078e0005 */
[----:B------:R-:W4:Y:S01]  /*17080*/  @!P0 LDG.E.U16 R16, desc[UR8][R14.64] ;  /* 0x000000080e108981 */ /* 0x000f22000c1e1500 */
[----:B0-----:R-:W-:-:S03]  /*17090*/  LOP3.LUT R11, R11, 0x3f, RZ, 0xc0, !PT ;  /* 0x0000003f0b0b7812 */ /* 0x001fc600078ec0ff */
[----:B---3--:R-:W-:Y:S04]  /*170a0*/  STL [R1+0x1254], R20 ;  /* 0x0012541401007387 */ /* 0x008fe80000100800 */
[----:B------:R-:W3:Y:S04]  /*170b0*/  LDL R4, [R1+0x6d8] ;  /* 0x0006d80001047983 */ /* 0x000ee80000100800 */
[----:B------:R-:W3:Y:S01]  /*170c0*/  LDL R3, [R1+0x6dc] ;  /* 0x0006dc0001037983 */ /* 0x000ee20000100800 */
[----:B------:R-:W-:-:S03]  /*170d0*/  IMAD.SHL.U32 R11, R11, 0x2, RZ ;  /* 0x000000020b0b7824 */ /* 0x000fc600078e00ff */
[----:B------:R-:W-:Y:S04]  /*170e0*/  STS.U16 [R8+UR4+0x3500], R21 ;  /* 0x0035001508007988 */ /* 0x000fe80008000404 */
[----:B------:R-:W-:Y:S04]  /*170f0*/  STS.U16 [R8+UR4+0x3900], R17 ;  /* 0x0039001108007988 */ /* 0x000fe80008000404 */
[----:B------:R0:W-:Y:S04]  /*17100*/  STS.U16 [R8+UR4+0x3d00], R9 ;  /* 0x003d000908007988 */ /* 0x0001e80008000404 */
[----:B------:R-:W3:Y:S04]  /*17110*/  LDL R2, [R1+0x698] ;  /* 0x0006980001027983 */ /* 0x000ee80000100800 */
[----:B------:R-:W3:Y:S01]  /*17120*/  LDL R0, [R1+0x69c] ;  /* 0x00069c0001007983 */ /* 0x000ee20000100800 */
[----:B0-----:R-:W-:-:S05]  /*17130*/  LOP3.LUT R9, R11, 0x30, RZ, 0x3c, !PT ;  /* 0x000000300b097812 */ /* 0x001fca00078e3cff */
[----:B------:R0:W-:Y:S04]  /*17140*/  STS.U16 [R9+UR4+0x180], R13 ;  /* 0x0001800d09007988 */ /* 0x0001e80008000404 */
[----:B--2---:R-:W-:Y:S04]  /*17150*/  STL [R1+0x1258], R18 ;  /* 0x0012581201007387 */ /* 0x004fe80000100800 */
[----:B0-----:R-:W2:Y:S04]  /*17160*/  LDL.LU R13, [R1+0x300] ;  /* 0x00030000010d7983 */ /* 0x001ea80000300800 */
[----:B------:R-:W2:Y:S04]  /*17170*/  LDL.LU R11, [R1+0x2fc] ;  /* 0x0002fc00010b7983 */ /* 0x000ea80000300800 */
[----:B----4-:R0:W-:Y:S04]  /*17180*/  STL [R1+0x125c], R16 ;  /* 0x00125c1001007387 */ /* 0x0101e80000100800 */
[----:B------:R-:W4:Y:S04]  /*17190*/  LDL R7, [R1+0x65c] ;  /* 0x00065c0001077983 */ /* 0x000f280000100800 */
[----:B0-----:R-:W2:Y:S01]  /*171a0*/  LDL R16, [R1+0x658] ;  /* 0x0006580001107983 */ /* 0x001ea20000100800 */
[----:B------:R-:W-:Y:S01]  /*171b0*/  PRMT R17, RZ, 0x7610, R17 ;  /* 0x00007610ff117816 */ /* 0x000fe20000000011 */
[----:B---3--:R-:W-:-:S02]  /*171c0*/  @!P0 IMAD.MOV.U32 R15, RZ, RZ, R4 ;  /* 0x000000ffff0f8224 */ /* 0x008fc400078e0004 */
[----:B------:R-:W-:Y:S01]  /*171d0*/  @!P0 IMAD.MOV.U32 R14, RZ, RZ, R3 ;  /* 0x000000ffff0e8224 */ /* 0x000fe200078e0003 */
[----:B------:R-:W-:-:S04]  /*171e0*/  PRMT R19, RZ, 0x7610, R19 ;  /* 0x00007610ff137816 */ /* 0x000fc80000000013 */
[----:B------:R0:W3:Y:S01]  /*171f0*/  @!P0 LDG.E.U16 R17, desc[UR8][R14.64] ;  /* 0x000000080e118981 */ /* 0x0000e2000c1e1500 */
[----:B------:R-:W-:Y:S01]  /*17200*/  PRMT R21, RZ, 0x7610, R21 ;  /* 0x00007610ff157816 */ /* 0x000fe20000000015 */
[----:B0-----:R-:W-:Y:S02]  /*17210*/  @!P0 IMAD.MOV.U32 R15, RZ, RZ, R2 ;  /* 0x000000ffff0f8224 */ /* 0x001fe400078e0002 */
[----:B------:R-:W-:-:S05]  /*17220*/  @!P0 IMAD.MOV.U32 R14, RZ, RZ, R0 ;  /* 0x000000ffff0e8224 */ /* 0x000fca00078e0000 */
[----:B------:R4:W3:Y:S02]  /*17230*/  @!P0 LDG.E.U16 R19, desc[UR8][R14.64] ;  /* 0x000000080e138981 */ /* 0x0008e4000c1e1500 */
[----:B----4-:R-:W-:Y:S02]  /*17240*/  @!P0 IMAD.MOV.U32 R14, RZ, RZ, R7 ;  /* 0x000000ffff0e8224 */ /* 0x010fe400078e0007 */
[----:B--2---:R-:W-:-:S05]  /*17250*/  @!P0 IMAD.MOV.U32 R15, RZ, RZ, R16 ;  /* 0x000000ffff0f8224 */ /* 0x004fca00078e0010 */
[----:B------:R-:W2:Y:S04]  /*17260*/  @!P0 LDG.E.U16 R21, desc[UR8][R14.64] ;  /* 0x000000080e158981 */ /* 0x000ea8000c1e1500 */
[----:B------:R0:W-:Y:S04]  /*17270*/  STS.U16 [R9+UR4+0x580], R10 ;  /* 0x0005800a09007988 */ /* 0x0001e80008000404 */
[----:B---3--:R-:W-:Y:S04]  /*17280*/  STL [R1+0x1260], R17 ;  /* 0x0012601101007387 */ /* 0x008fe80000100800 */
[----:B------:R-:W3:Y:S04]  /*17290*/  LDL R2, [R1+0x61c] ;  /* 0x00061c0001027983 */ /* 0x000ee80000100800 */
[----:B0-----:R-:W4:Y:S04]  /*172a0*/  LDL R10, [R1+0x618] ;  /* 0x00061800010a7983 */ /* 0x001f280000100800 */
[----:B------:R0:W-:Y:S04]  /*172b0*/  STS.U16 [R9+UR4+0x980], R12 ;  /* 0x0009800c09007988 */ /* 0x0001e80008000404 */
[----:B------:R-:W4:Y:S04]  /*172c0*/  LDL R8, [R1+0x5d8] ;  /* 0x0005d80001087983 */ /* 0x000f280000100800 */
[----:B------:R-:W4:Y:S04]  /*172d0*/  LDL R0, [R1+0x5dc] ;  /* 0x0005dc0001007983 */ /* 0x000f280000100800 */
[----:B0-----:R-:W4:Y:S04]  /*172e0*/  LDL.LU R12, [R1+0x30c] ;  /* 0x00030c00010c7983 */ /* 0x001f280000300800 */
[----:B------:R-:W-:Y:S04]  /*172f0*/  STL [R1+0x1264], R19 ;  /* 0x0012641301007387 */ /* 0x000fe80000100800 */
[----:B------:R-:W4:Y:S04]  /*17300*/  LDL.LU R3, [R1+0x310] ;  /* 0x0003100001037983 */ /* 0x000f280000300800 */
[----:B------:R-:W4:Y:S04]  /*17310*/  LDL.LU R4, [R1+0x2f8] ;  /* 0x0002f80001047983 */ /* 0x000f280000300800 */
[----:B------:R0:W-:Y:S04]  /*17320*/  STS.U16 [R9+UR4+0xd80], R6 ;  /* 0x000d800609007988 */ /* 0x0001e80008000404 */
[----:B------:R-:W4:Y:S04]  /*17330*/  LDL.LU R5, [R1+0x2ec] ;  /* 0x0002ec0001057983 */ /* 0x000f280000300800 */
[----:B0-----:R-:W4:Y:S04]  /*17340*/  LDL.LU R6, [R1+0x258] ;  /* 0x0002580001067983 */ /* 0x001f280000300800 */
[----:B------:R-:W4:Y:S04]  /*17350*/  LDL R16, [R1+0x598] ;  /* 0x0005980001107983 */ /* 0x000f280000100800 */
[----:B------:R-:W4:Y:S04]  /*17360*/  LDL R7, [R1+0x59c] ;  /* 0x00059c0001077983 */ /* 0x000f280000100800 */
[----:B------:R0:W-:Y:S04]  /*17370*/  STS.U16 [R9+UR4+0x1180], R13 ;  /* 0x0011800d09007988 */ /* 0x0001e80008000404 */
[----:B--2---:R-:W-:Y:S04]  /*17380*/  STL [R1+0x1268], R21 ;  /* 0x0012681501007387 */ /* 0x004fe80000100800 */
[----:B0-----:R-:W2:Y:S01]  /*17390*/  LDL R13, [R1+0x56c] ;  /* 0x00056c00010d7983 */ /* 0x001ea20000100800 */
[----:B------:R-:W-:-:S02]  /*173a0*/  PRMT R23, RZ, 0x7610, R23 ;  /* 0x00007610ff177816 */ /* 0x000fc40000000017 */
[----:B------:R-:W-:Y:S01]  /*173b0*/  PRMT R25, RZ, 0x7610, R25 ;  /* 0x00007610ff197816 */ /* 0x000fe20000000019 */
[----:B---3--:R-:W-:Y:S02]  /*173c0*/  @!P0 IMAD.MOV.U32 R14, RZ, RZ, R2 ;  /* 0x000000ffff0e8224 */ /* 0x008fe400078e0002 */
[----:B------:R-:W3:Y:S01]  /*173d0*/  LDL R2, [R1+0x914] ;  /* 0x0009140001027983 */ /* 0x000ee20000100800 */
[----:B----4-:R-:W-:-:S03]  /*173e0*/  @!P0 IMAD.MOV.U32 R15, RZ, RZ, R10 ;  /* 0x000000ffff0f8224 */ /* 0x010fc600078e000a */
[----:B------:R-:W-:Y:S04]  /*173f0*/  STS.U16 [R9+UR4+0x1580], R11 ;  /* 0x0015800b09007988 */ /* 0x000fe80008000404 */
[----:B------:R0:W4:Y:S04]  /*17400*/  @!P0 LDG.E.U16 R23, desc[UR8][R14.64] ;  /* 0x000000080e178981 */ /* 0x000128000c1e1500 */
[----:B------:R-:W4:Y:S01]  /*17410*/  LDL.LU R28, [R1+0x254] ;  /* 0x00025400011c7983 */ /* 0x000f220000300800 */
[----:B0-----:R-:W-:Y:S02]  /*17420*/  @!P0 IMAD.MOV.U32 R14, RZ, RZ, R0 ;  /* 0x000000ffff0e8224 */ /* 0x001fe400078e0000 */
[----:B------:R-:W-:Y:S01]  /*17430*/  @!P0 IMAD.MOV.U32 R15, RZ, RZ, R8 ;  /* 0x000000ffff0f8224 */ /* 0x000fe200078e0008 */
[----:B------:R0:W-:Y:S04]  /*17440*/  STS.U16 [R9+UR4+0x1980], R27 ;  /* 0x0019801b09007988 */ /* 0x0001e80008000404 */
[----:B------:R-:W4:Y:S04]  /*17450*/  LDL.LU R0, [R1+0x244] ;  /* 0x0002440001007983 */ /* 0x000f280000300800 */
[----:B------:R1:W4:Y:S01]  /*17460*/  @!P0 LDG.E.U16 R25, desc[UR8][R14.64] ;  /* 0x000000080e198981 */ /* 0x000322000c1e1500 */
[----:B0-----:R-:W-:-:S03]  /*17470*/  PRMT R27, RZ, 0x7610, R27 ;  /* 0x00007610ff1b7816 */ /* 0x001fc6000000001b */
[----:B------:R-:W4:Y:S04]  /*17480*/  LDL.LU R8, [R1+0x228] ;  /* 0x0002280001087983 */ /* 0x000f280000300800 */
[----:B------:R-:W4:Y:S04]  /*17490*/  LDL.LU R10, [R1+0x224] ;  /* 0x00022400010a7983 */ /* 0x000f280000300800 */
[----:B------:R-:W4:Y:S01]  /*174a0*/  LDL.LU R11, [R1+0x220] ;  /* 0x00022000010b7983 */ /* 0x000f220000300800 */
[----:B-1----:R-:W-:Y:S02]  /*174b0*/  @!P0 IMAD.MOV.U32 R15, RZ, RZ, R16 ;  /* 0x000000ffff0f8224 */ /* 0x002fe400078e0010 */
[----:B------:R-:W-:Y:S01]  /*174c0*/  @!P0 IMAD.MOV.U32 R14, RZ, RZ, R7 ;  /* 0x000000ffff0e8224 */ /* 0x000fe200078e0007 */
[----:B------:R0:W-:Y:S04]  /*174d0*/  STS.U16 [R9+UR4+0x1d80], R12 ;  /* 0x001d800c09007988 */ /* 0x0001e80008000404 */
[----:B------:R2:W4:Y:S04]  /*174e0*/  @!P0 LDG.E.U16 R27, desc[UR8][R14.64] ;  /* 0x000000080e1b8981 */ /* 0x000528000c1e1500 */
[----:B0-----:R-:W4:Y:S01]  /*174f0*/  LDL.LU R12, [R1+0x21c] ;  /* 0x00021c00010c7983 */ /* 0x001f220000300800 */
[----:B--2---:R-:W-:-:S03]  /*17500*/  @!P0 IMAD.MOV.U32 R15, RZ, RZ, R13 ;  /* 0x000000ffff0f8224 */ /* 0x004fc600078e000d */
[----:B------:R-:W2:Y:S01]  /*17510*/  LDL.LU R13, [R1+0x218] ;  /* 0x00021800010d7983 */ /* 0x000ea20000300800 */
[----:B------:R-:W0:Y:S03]  /*17520*/  S2R R7, SR_TID.X ;  /* 0x0000000000077919 */ /* 0x000e260000002100 */
[----:B------:R-:W2:Y:S04]  /*17530*/  LDL.LU R21, [R1+0x214] ;  /* 0x0002140001157983 */ /* 0x000ea80000300800 */
[----:B------:R-:W2:Y:S01]  /*17540*/  LDL.LU R19, [R1+0x210] ;  /* 0x0002100001137983 */ /* 0x000ea20000300800 */
[----:B---3--:R-:W-:-:S03]  /*17550*/  @!P0 IMAD.MOV.U32 R14, RZ, RZ, R2 ;  /* 0x000000ffff0e8224 */ /* 0x008fc600078e0002 */
[----:B------:R-:W3:Y:S04]  /*17560*/  LDL.LU R17, [R1+0x20c] ;  /* 0x00020c0001117983 */ /* 0x000ee80000300800 */
[----:B------:R-:W3:Y:S04]  /*17570*/  LDL.LU R16, [R1+0x208] ;  /* 0x0002080001107983 */ /* 0x000ee80000300800 */
[----:B------:R-:W3:Y:S04]  /*17580*/  LDL.LU R18, [R1+0x204] ;  /* 0x0002040001127983 */ /* 0x000ee80000300800 */
[----:B------:R-:W3:Y:S01]  /*17590*/  LDL.LU R20, [R1+0x200] ;  /* 0x0002000001147983 */ /* 0x000ee20000300800 */
[----:B------:R-:W-:-:S03]  /*175a0*/  PRMT R29, RZ, 0x7610, R29 ;  /* 0x00007610ff1d7816 */ /* 0x000fc6000000001d */
[----:B------:R1:W-:Y:S01]  /*175b0*/  STS.U16 [R9+UR4+0x2180], R3 ;  /* 0x0021800309007988 */ /* 0x0003e20008000404 */
[----:B0-----:R-:W-:-:S03]  /*175c0*/  LOP3.LUT R7, R7, 0x3f, RZ, 0xc0, !PT ;  /* 0x0000003f07077812 */ /* 0x001fc600078ec0ff */
[----:B------:R-:W3:Y:S04]  /*175d0*/  LDL.LU R2, [R1+0x6c] ;  /* 0x00006c0001027983 */ /* 0x000ee80000300800 */
[----:B------:R0:W-:Y:S01]  /*175e0*/  STS.U16 [R9+UR4+0x2580], R4 ;  /* 0x0025800409007988 */ /* 0x0001e20008000404 */
[----:B------:R-:W-:-:S03]  /*175f0*/  IMAD.SHL.U32 R7, R7, 0x2, RZ ;  /* 0x0000000207077824 */ /* 0x000fc600078e00ff */
[----:B-1----:R-:W3:Y:S04]  /*17600*/  LDL.LU R3, [R1+0x68] ;  /* 0x0000680001037983 */ /* 0x002ee80000300800 */
[----:B------:R1:W-:Y:S04]  /*17610*/  STS.U16 [R9+UR4+0x2980], R5 ;  /* 0x0029800509007988 */ /* 0x0003e80008000404 */
[----:B0-----:R-:W3:Y:S04]  /*17620*/  LDL.LU R4, [R1+0x64] ;  /* 0x0000640001047983 */ /* 0x001ee80000300800 */
[----:B------:R0:W-:Y:S04]  /*17630*/  STS.U16 [R9+UR4+0x2d80], R6 ;  /* 0x002d800609007988 */ /* 0x0001e80008000404 */
[----:B-1----:R-:W3:Y:S01]  /*17640*/  LDL.LU R5, [R1+0x60] ;  /* 0x0000600001057983 */ /* 0x002ee20000300800 */
[----:B------:R-:W-:-:S03]  /*17650*/  LOP3.LUT R24, R7, 0x40, RZ, 0x3c, !PT ;  /* 0x0000004007187812 */ /* 0x000fc600078e3cff */
[----:B------:R1:W3:Y:S04]  /*17660*/  @!P0 LDG.E.U16 R29, desc[UR8][R14.64] ;  /* 0x000000080e1d8981 */ /* 0x0002e8000c1e1500 */
[----:B0-----:R-:W3:Y:S04]  /*17670*/  LDL.LU R6, [R1+0x5c] ;  /* 0x00005c0001067983 */ /* 0x001ee80000300800 */
[----:B------:R-:W3:Y:S04]  /*17680*/  LDL.LU R22, [R1+0x58] ;  /* 0x0000580001167983 */ /* 0x000ee80000300800 */
[----:B----4-:R0:W-:Y:S04]  /*17690*/  STS.U16 [R9+UR4+0x3180], R28 ;  /* 0x0031801c09007988 */ /* 0x0101e80008000404 */
[----:B------:R-:W4:Y:S04]  /*176a0*/  LDL.LU R26, [R1+0x54] ;  /* 0x00005400011a7983 */ /* 0x000f280000300800 */
[----:B------:R1:W-:Y:S04]  /*176b0*/  STS.U16 [R9+UR4+0x3580], R0 ;  /* 0x0035800009007988 */ /* 0x0003e80008000404 */
[----:B0-----:R-:W4:Y:S04]  /*176c0*/  LDL.LU R28, [R1+0x50] ;  /* 0x00005000011c7983 */ /* 0x001f280000300800 */
[----:B------:R0:W-:Y:S04]  /*176d0*/  STS.U16 [R9+UR4+0x3980], R8 ;  /* 0x0039800809007988 */ /* 0x0001e80008000404 */
[----:B-1----:R-:W4:Y:S04]  /*176e0*/  LDL.LU R0, [R1+0x4c] ;  /* 0x00004c0001007983 */ /* 0x002f280000300800 */
[----:B------:R-:W4:Y:S04]  /*176f0*/  LDL.LU R15, [R1+0x48] ;  /* 0x00004800010f7983 */ /* 0x000f280000300800 */
[----:B0-----:R-:W4:Y:S04]  /*17700*/  LDL.LU R8, [R1+0x44] ;  /* 0x0000440001087983 */ /* 0x001f280000300800 */
[----:B------:R0:W-:Y:S04]  /*17710*/  STS.U16 [R9+UR4+0x3d80], R10 ;  /* 0x003d800a09007988 */ /* 0x0001e80008000404 */
[----:B------:R-:W4:Y:S04]  /*17720*/  LDL.LU R14, [R1+0x40] ;  /* 0x00004000010e7983 */ /* 0x000f280000300800 */
[----:B------:R1:W-:Y:S04]  /*17730*/  STS.U16 [R24+UR4+0x200], R11 ;  /* 0x0002000b18007988 */ /* 0x0003e80008000404 */
[----:B0-----:R-:W4:Y:S04]  /*17740*/  LDL.LU R9, [R1+0x3c] ;  /* 0x00003c0001097983 */ /* 0x001f280000300800 */
[----:B------:R-:W4:Y:S04]  /*17750*/  LDL.LU R10, [R1+0x38] ;  /* 0x00003800010a7983 */ /* 0x000f280000300800 */
[----:B------:R0:W-:Y:S04]  /*17760*/  STS.U16 [R24+UR4+0x600], R12 ;  /* 0x0006000c18007988 */ /* 0x0001e80008000404 */
[----:B-1----:R-:W4:Y:S04]  /*17770*/  LDL.LU R11, [R1+0x34] ;  /* 0x00003400010b7983 */ /* 0x002f280000300800 */
[----:B0-----:R-:W4:Y:S04]  /*17780*/  LDL.LU R12, [R1+0x30] ;  /* 0x00003000010c7983 */ /* 0x001f280000300800 */
[----:B--2---:R0:W-:Y:S04]  /*17790*/  STS.U16 [R24+UR4+0xa00], R13 ;  /* 0x000a000d18007988 */ /* 0x0041e80008000404 */
[----:B0-----:R-:W2:Y:S04]  /*177a0*/  LDL.LU R13, [R1+0x2c] ;  /* 0x00002c00010d7983 */ /* 0x001ea80000300800 */
[----:B------:R0:W-:Y:S04]  /*177b0*/  STS.U16 [R24+UR4+0xe00], R21 ;  /* 0x000e001518007988 */ /* 0x0001e80008000404 */
[----:B------:R1:W-:Y:S04]  /*177c0*/  STS.U16 [R24+UR4+0x1200], R19 ;  /* 0x0012001318007988 */ /* 0x0003e80008000404 */
[----:B---3--:R3:W-:Y:S04]  /*177d0*/  STS.U16 [R24+UR4+0x1600], R17 ;  /* 0x0016001118007988 */ /* 0x0087e80008000404 */
[----:B0-----:R-:W2:Y:S04]  /*177e0*/  LDL.LU R21, [R1+0x1268] ;  /* 0x0012680001157983 */ /* 0x001ea80000300800 */
[----:B-1----:R-:W2:Y:S04]  /*177f0*/  LDL.LU R19, [R1+0x1264] ;  /* 0x0012640001137983 */ /* 0x002ea80000300800 */
[----:B------:R0:W-:Y:S04]  /*17800*/  STS.U16 [R24+UR4+0x1a00], R16 ;  /* 0x001a001018007988 */ /* 0x0001e80008000404 */
[----:B---3--:R-:W3:Y:S04]  /*17810*/  LDL.LU R17, [R1+0x1260] ;  /* 0x0012600001117983 */ /* 0x008ee80000300800 */
[----:B------:R1:W-:Y:S04]  /*17820*/  STS.U16 [R24+UR4+0x1e00], R18 ;  /* 0x001e001218007988 */ /* 0x0003e80008000404 */
[----:B0-----:R-:W3:Y:S04]  /*17830*/  LDL.LU R16, [R1+0x125c] ;  /* 0x00125c0001107983 */ /* 0x001ee80000300800 */
[----:B------:R0:W-:Y:S04]  /*17840*/  STS.U16 [R24+UR4+0x2200], R20 ;  /* 0x0022001418007988 */ /* 0x0001e80008000404 */
[----:B-1----:R-:W3:Y:S04]  /*17850*/  LDL.LU R18, [R1+0x1258] ;  /* 0x0012580001127983 */ /* 0x002ee80000300800 */
[----:B------:R1:W-:Y:S04]  /*17860*/  STS.U16 [R24+UR4+0x2600], R2 ;  /* 0x0026000218007988 */ /* 0x0003e80008000404 */
[----:B0-----:R-:W3:Y:S04]  /*17870*/  LDL.LU R20, [R1+0x1254] ;  /* 0x0012540001147983 */ /* 0x001ee80000300800 */
[----:B------:R0:W-:Y:S01]  /*17880*/  STS.U16 [R24+UR4+0x2a00], R3 ;  /* 0x002a000318007988 */ /* 0x0001e20008000404 */
[----:B-1----:R-:W-:-:S03]  /*17890*/  LOP3.LUT R2, R7, 0x50, RZ, 0x3c, !PT ;  /* 0x0000005007027812 */ /* 0x002fc600078e3cff */
[----:B------:R1:W-:Y:S04]  /*178a0*/  STS.U16 [R24+UR4+0x2e00], R4 ;  /* 0x002e000418007988 */ /* 0x0003e80008000404 */
[----:B------:R1:W-:Y:S04]  /*178b0*/  STS.U16 [R24+UR4+0x3200], R5 ;  /* 0x0032000518007988 */ /* 0x0003e80008000404 */
[----:B0-----:R-:W3:Y:S04]  /*178c0*/  LDL.LU R3, [R1+0x28] ;  /* 0x0000280001037983 */ /* 0x001ee80000300800 */
[----:B-1----:R-:W3:Y:S04]  /*178d0*/  LDL.LU R4, [R1+0x24] ;  /* 0x0000240001047983 */ /* 0x002ee80000300800 */
[----:B------:R0:W-:Y:S04]  /*178e0*/  STS.U16 [R24+UR4+0x3600], R6 ;  /* 0x0036000618007988 */ /* 0x0001e80008000404 */
[----:B------:R-:W3:Y:S04]  /*178f0*/  LDL.LU R5, [R1+0x20] ;  /* 0x0000200001057983 */ /* 0x000ee80000300800 */
[----:B------:R1:W-:Y:S04]  /*17900*/  STS.U16 [R24+UR4+0x3a00], R22 ;  /* 0x003a001618007988 */ /* 0x0003e80008000404 */
[----:B0-----:R-:W3:Y:S04]  /*17910*/  LDL.LU R6, [R1+0x1c] ;  /* 0x00001c0001067983 */ /* 0x001ee80000300800 */
[----:B------:R-:W3:Y:S04]  /*17920*/  LDL.LU R7, [R1+0x18] ;  /* 0x0000180001077983 */ /* 0x000ee80000300800 */
[----:B-1----:R-:W3:Y:S04]  /*17930*/  LDL.LU R22, [R1+0x1250] ;  /* 0x0012500001167983 */ /* 0x002ee80000300800 */
[----:B----4-:R0:W-:Y:S04]  /*17940*/  STS.U16 [R24+UR4+0x3e00], R26 ;  /* 0x003e001a18007988 */ /* 0x0101e80008000404 */
[----:B------:R1:W-:Y:S04]  /*17950*/  STS.U16 [R2+UR4+0x280], R28 ;  /* 0x0002801c02007988 */ /* 0x0003e80008000404 */
[----:B------:R4:W-:Y:S04]  /*17960*/  STS.U16 [R2+UR4+0x680], R0 ;  /* 0x0006800002007988 */ /* 0x0009e80008000404 */
[----:B0-----:R-:W3:Y:S04]  /*17970*/  LDL.LU R24, [R1+0x124c] ;  /* 0x00124c0001187983 */ /* 0x001ee80000300800 */
[----:B------:R-:W3:Y:S04]  /*17980*/  LDL.LU R26, [R1+0x1248] ;  /* 0x00124800011a7983 */ /* 0x000ee80000300800 */
[----:B-1----:R-:W3:Y:S04]  /*17990*/  LDL.LU R28, [R1+0x1244] ;  /* 0x00124400011c7983 */ /* 0x002ee80000300800 */
[----:B------:R0:W-:Y:S04]  /*179a0*/  STS.U16 [R2+UR4+0xa80], R15 ;  /* 0x000a800f02007988 */ /* 0x0001e80008000404 */
[----:B----4-:R-:W4:Y:S04]  /*179b0*/  LDL.LU R0, [R1+0x1240] ;  /* 0x0012400001007983 */ /* 0x010f280000300800 */
[----:B------:R1:W-:Y:S04]  /*179c0*/  STS.U16 [R2+UR4+0xe80], R8 ;  /* 0x000e800802007988 */ /* 0x0003e80008000404 */
[----:B0-----:R-:W4:Y:S04]  /*179d0*/  LDL.LU R15, [R1+0x344] ;  /* 0x00034400010f7983 */ /* 0x001f280000300800 */
[----:B------:R-:W-:Y:S04]  /*179e0*/  STS.U16 [R2+UR4+0x1280], R14 ;  /* 0x0012800e02007988 */ /* 0x000fe80008000404 */
[----:B-1----:R-:W3:Y:S04]  /*179f0*/  LDL.LU R8, [R1+0x123c] ;  /* 0x00123c0001087983 */ /* 0x002ee80000300800 */
[----:B------:R0:W-:Y:S04]  /*17a00*/  STS.U16 [R2+UR4+0x1680], R9 ;  /* 0x0016800902007988 */ /* 0x0001e80008000404 */
[----:B------:R1:W-:Y:S04]  /*17a10*/  STS.U16 [R2+UR4+0x1a80], R10 ;  /* 0x001a800a02007988 */ /* 0x0003e80008000404 */
[----:B------:R1:W-:Y:S04]  /*17a20*/  STS.U16 [R2+UR4+0x1e80], R11 ;  /* 0x001e800b02007988 */ /* 0x0003e80008000404 */
[----:B0-----:R-:W4:Y:S04]  /*17a30*/  LDL.LU R9, [R1+0x1238] ;  /* 0x0012380001097983 */ /* 0x001f280000300800 */
[----:B-1----:R-:W3:Y:S04]  /*17a40*/  LDL.LU R10, [R1+0x1234] ;  /* 0x00123400010a7983 */ /* 0x002ee80000300800 */
[----:B------:R-:W4:Y:S04]  /*17a50*/  LDL.LU R11, [R1+0x1230] ;  /* 0x00123000010b7983 */ /* 0x000f280000300800 */
[----:B------:R0:W-:Y:S04]  /*17a60*/  STS.U16 [R2+UR4+0x2280], R12 ;  /* 0x0022800c02007988 */ /* 0x0001e80008000404 */
[----:B0-----:R-:W3:Y:S04]  /*17a70*/  LDL.LU R12, [R1+0x122c] ;  /* 0x00122c00010c7983 */ /* 0x001ee80000300800 */
[----:B--2---:R0:W-:Y:S04]  /*17a80*/  STS.U16 [R2+UR4+0x2680], R13 ;  /* 0x0026800d02007988 */ /* 0x0041e80008000404 */
[----:B0-----:R-:W2:Y:S01]  /*17a90*/  LDL.LU R13, [R1+0x1228] ;  /* 0x00122800010d7983 */ /* 0x001ea20000300800 */
[----:B------:R-:W0:Y:S02]  /*17aa0*/  S2R R14, SR_TID.X ;  /* 0x00000000000e7919 */ /* 0x000e240000002100 */
[----:B0-----:R-:W-:Y:S01]  /*17ab0*/  LOP3.LUT R14, R14, 0x3f, RZ, 0xc0, !PT ;  /* 0x0000003f0e0e7812 */ /* 0x001fe200078ec0ff */
[----:B--2---:R-:W-:Y:S04]  /*17ac0*/  STS.U16 [R2+UR4+0x2a80], R13 ;  /* 0x002a800d02007988 */ /* 0x004fe80008000404 */
[----:B---3--:R0:W-:Y:S04]  /*17ad0*/  STS.U16 [R2+UR4+0x2e80], R12 ;  /* 0x002e800c02007988 */ /* 0x0081e80008000404 */
[----:B----4-:R1:W-:Y:S04]  /*17ae0*/  STS.U16 [R2+UR4+0x3280], R11 ;  /* 0x0032800b02007988 */ /* 0x0103e80008000404 */
[----:B------:R2:W-:Y:S04]  /*17af0*/  STS.U16 [R2+UR4+0x3680], R10 ;  /* 0x0036800a02007988 */ /* 0x0005e80008000404 */
[----:B0-----:R-:W3:Y:S04]  /*17b00*/  LDL.LU R12, [R1+0x4] ;  /* 0x00000400010c7983 */ /* 0x001ee80000300800 */
[----:B-1----:R-:W4:Y:S04]  /*17b10*/  LDL.LU R11, [R1+0x8] ;  /* 0x00000800010b7983 */ /* 0x002f280000300800 */
[----:B--2---:R-:W2:Y:S04]  /*17b20*/  LDL.LU R10, [R1+0xc] ;  /* 0x00000c00010a7983 */ /* 0x004ea80000300800 */
[----:B------:R0:W-:Y:S04]  /*17b30*/  STS.U16 [R2+UR4+0x3a80], R9 ;  /* 0x003a800902007988 */ /* 0x0001e80008000404 */
[----:B------:R1:W-:Y:S04]  /*17b40*/  STS.U16 [R2+UR4+0x3e80], R8 ;  /* 0x003e800802007988 */ /* 0x0003e80008000404 */
[----:B0-----:R-:W3:Y:S04]  /*17b50*/  LDL.LU R9, [R1+0x10] ;  /* 0x0000100001097983 */ /* 0x001ee80000300800 */
[----:B-1----:R-:W4:Y:S04]  /*17b60*/  LDL.LU R2, [R1+0x1224] ;  /* 0x0012240001027983 */ /* 0x002f280000300800 */
[----:B------:R-:W2:Y:S01]  /*17b70*/  LDL.LU R8, [R1+0x14] ;  /* 0x0000140001087983 */ /* 0x000ea20000300800 */
[----:B------:R-:W-:-:S05]  /*17b80*/  IMAD.SHL.U32 R13, R14, 0x2, RZ ;  /* 0x000000020e0d7824 */ /* 0x000fca00078e00ff */
[----:B------:R-:W-:-:S05]  /*17b90*/  LOP3.LUT R14, R13, 0x60, RZ, 0x3c, !PT ;  /* 0x000000600d0e7812 */ /* 0x000fca00078e3cff */
[----:B------:R0:W-:Y:S04]  /*17ba0*/  STS.U16 [R14+UR4+0x300], R3 ;  /* 0x000300030e007988 */ /* 0x0001e80008000404 */
[----:B------:R1:W-:Y:S04]  /*17bb0*/  STS.U16 [R14+UR4+0x700], R4 ;  /* 0x000700040e007988 */ /* 0x0003e80008000404 */
[----:B------:R1:W-:Y:S04]  /*17bc0*/  STS.U16 [R14+UR4+0xb00], R5 ;  /* 0x000b00050e007988 */ /* 0x0003e80008000404 */
[----:B0-----:R-:W4:Y:S04]  /*17bd0*/  LDL.LU R3, [R1+0x1220] ;  /* 0x0012200001037983 */ /* 0x001f280000300800 */
[----:B-1----:R-:W4:Y:S04]  /*17be0*/  LDL.LU R4, [R1+0x121c] ;  /* 0x00121c0001047983 */ /* 0x002f280000300800 */
[----:B------:R-:W4:Y:S04]  /*17bf0*/  LDL.LU R5, [R1+0x1218] ;  /* 0x0012180001057983 */ /* 0x000f280000300800 */
[----:B------:R0:W-:Y:S04]  /*17c00*/  STS.U16 [R14+UR4+0xf00], R6 ;  /* 0x000f00060e007988 */ /* 0x0001e80008000404 */
[----:B------:R1:W-:Y:S04]  /*17c10*/  STS.U16 [R14+UR4+0x1300], R7 ;  /* 0x001300070e007988 */ /* 0x0003e80008000404 */
[----:B0-----:R-:W4:Y:S04]  /*17c20*/  LDL.LU R6, [R1+0x1214] ;  /* 0x0012140001067983 */ /* 0x001f280000300800 */
[----:B-1----:R-:W4:Y:S04]  /*17c30*/  LDL.LU R7, [R1+0x1210] ;  /* 0x0012100001077983 */ /* 0x002f280000300800 */
[----:B--2---:R0:W-:Y:S04]  /*17c40*/  STS.U16 [R14+UR4+0x1700], R8 ;  /* 0x001700080e007988 */ /* 0x0041e80008000404 */
[----:B0-----:R-:W2:Y:S04]  /*17c50*/  LDL R8, [R1+0x320] ;  /* 0x0003200001087983 */ /* 0x001ea80000100800 */
[----:B---3--:R-:W-:Y:S04]  /*17c60*/  STS.U16 [R14+UR4+0x1b00], R9 ;  /* 0x001b00090e007988 */ /* 0x008fe80008000404 */
[----:B------:R-:W-:Y:S01]  /*17c70*/  STS.U16 [R14+UR4+0x1f00], R10 ;  /* 0x001f000a0e007988 */ /* 0x000fe20008000404 */
[----:B------:R-:W-:-:S03]  /*17c80*/  LOP3.LUT R13, R13, 0x70, RZ, 0x3c, !PT ;  /* 0x000000700d0d7812 */ /* 0x000fc600078e3cff */
[----:B----4-:R-:W-:Y:S04]  /*17c90*/  STS.U16 [R14+UR4+0x2300], R11 ;  /* 0x0023000b0e007988 */ /* 0x010fe80008000404 */
[----:B------:R-:W-:Y:S04]  /*17ca0*/  STS.U16 [R14+UR4+0x2700], R12 ;  /* 0x0027000c0e007988 */ /* 0x000fe80008000404 */
        /* <DEDUP_REMOVED lines=21> */
[----:B------:R-:W-:Y:S01]  /*17e00*/  STS.U16 [R13+UR4+0x3b80], R29 ;  /* 0x003b801d0d007988 */ /* 0x000fe20008000404 */
[----:B------:R-:W-:Y:S06]  /*17e10*/  BAR.SYNC.DEFER_BLOCKING 0x0 ;  /* 0x0000000000007b1d */ /* 0x000fec0000010000 */
[----:B--2---:R-:W0:Y:S04]  /*17e20*/  LDSM.16.M88.4 R24, [R8+UR4] ;  /* 0x000000040818783b */ /* 0x004e280008000200 */
[----:B------:R-:W1:Y:S04]  /*17e30*/  LDSM.16.M88.4 R20, [R8+UR4+0x800] ;  /* 0x000800040814783b */ /* 0x000e680008000200 */
[----:B------:R-:W2:Y:S04]  /*17e40*/  LDSM.16.M88.4 R16, [R8+UR4+0x1000] ;  /* 0x001000040810783b */ /* 0x000ea80008000200 */
[----:B0-----:R-:W-:Y:S04]  /*17e50*/  STL.64 [R1+0x60], R24 ;  /* 0x0000601801007387 */ /* 0x001fe80000100a00 */
[----:B------:R-:W-:Y:S04]  /*17e60*/  STL.64 [R1+0x68], R26 ;  /* 0x0000681a01007387 */ /* 0x000fe80000100a00 */
[----:B-1----:R-:W-:Y:S01]  /*17e70*/  STL.64 [R1+0x50], R20 ;  /* 0x0000501401007387 */ /* 0x002fe20000100a00 */
[----:B--2---:R-:W-:-:S03]  /*17e80*/  IMAD.MOV.U32 R12, RZ, RZ, R16 ;  /* 0x000000ffff0c7224 */ /* 0x004fc600078e0010 */
[----:B------:R-:W0:Y:S01]  /*17e90*/  LDSM.16.M88.4 R24, [R8+UR4+0x1800] ;  /* 0x001800040818783b */ /* 0x000e220008000200 */
[----:B------:R-:W-:-:S03]  /*17ea0*/  IMAD.MOV.U32 R3, RZ, RZ, R17 ;  /* 0x000000ffff037224 */ /* 0x000fc600078e0011 */
[----:B------:R-:W-:Y:S04]  /*17eb0*/  STL.64 [R1+0x58], R22 ;  /* 0x0000581601007387 */ /* 0x000fe80000100a00 */
[----:B------:R-:W1:Y:S04]  /*17ec0*/  LDSM.16.M88.4 R20, [R8+UR4+0x2000] ;  /* 0x002000040814783b */ /* 0x000e680008000200 */
[----:B------:R-:W-:Y:S04]  /*17ed0*/  STL.64 [R1+0x48], R18 ;  /* 0x0000481201007387 */ /* 0x000fe80000100a00 */
[----:B------:R-:W2:Y:S04]  /*17ee0*/  LDSM.16.M88.4 R16, [R8+UR4+0x2800] ;  /* 0x002800040810783b */ /* 0x000ea80008000200 */
[----:B0-----:R-:W-:Y:S04]  /*17ef0*/  STL.64 [R1+0x30], R24 ;  /* 0x0000301801007387 */ /* 0x001fe80000100a00 */
[----:B------:R-:W-:Y:S04]  /*17f00*/  STL.64 [R1+0x38], R26 ;  /* 0x0000381a01007387 */ /* 0x000fe80000100a00 */
[----:B-1----:R-:W-:Y:S04]  /*17f10*/  STL.64 [R1+0x20], R20 ;  /* 0x0000201401007387 */ /* 0x002fe80000100a00 */
[----:B------:R-:W-:Y:S04]  /*17f20*/  STL.64 [R1+0x28], R22 ;  /* 0x0000281601007387 */ /* 0x000fe80000100a00 */
[----:B--2---:R-:W-:Y:S04]  /*17f30*/  STL.64 [R1+0x10], R16 ;  /* 0x0000101001007387 */ /* 0x004fe80000100a00 */
[----:B------:R-:W-:Y:S04]  /*17f40*/  STL.64 [R1+0x18], R18 ;  /* 0x0000181201007387 */ /* 0x000fe80000100a00 */
[----:B------:R-:W-:Y:S04]  /*17f50*/  LDSM.16.M88.4 R16, [R8+UR4+0x3000] ;  /* 0x003000040810783b */ /* 0x000fe80008000200 */
[----:B------:R-:W0:Y:S04]  /*17f60*/  LDSM.16.M88.4 R8, [R8+UR4+0x3800] ;  /* 0x003800040808783b */ /* 0x000e280008000200 */
[----:B0-----:R-:W-:Y:S04]  /*17f70*/  STL.64 [R1+0x11b0], R10 ;  /* 0x0011b00a01007387 */ /* 0x001fe80000100a00 */
[----:B------:R-:W-:Y:S04]  /*17f80*/  STL.64 [R1], R16 ;  /* 0x0000001001007387 */ /* 0x000fe80000100a00 */
[----:B------:R-:W-:Y:S04]  /*17f90*/  STL.64 [R1+0x8], R18 ;  /* 0x0000081201007387 */ /* 0x000fe80000100a00 */
[----:B------:R0:W-:Y:S04]  /*17fa0*/  STL.64 [R1+0x11a8], R8 ;  /* 0x0011a80801007387 */ /* 0x0001e80000100a00 */
[----:B0-----:R-:W2:Y:S01]  /*17fb0*/  LDL.64 R8, [R1+0x50] ;  /* 0x0000500001087983 */ /* 0x001ea20000100a00 */
[----:B------:R-:W0:Y:S02]  /*17fc0*/  S2R R28, SR_TID.X ;  /* 0x00000000001c7919 */ /* 0x000e240000002100 */
[----:B0-----:R-:W-:-:S02]  /*17fd0*/  LOP3.LUT R13, R28, 0x7, RZ, 0xc0, !PT ;  /* 0x000000071c0d7812 */ /* 0x001fc400078ec0ff */
[C---:B------:R-:W-:Y:S01]  /*17fe0*/  LOP3.LUT R0, R28.reuse, 0x7, RZ, 0xc0, !PT ;  /* 0x000000071c007812 */ /* 0x040fe200078ec0ff */
[----:B------:R-:W-:Y:S02]  /*17ff0*/  IMAD.SHL.U32 R24, R28, 0x2, RZ ;  /* 0x000000021c187824 */ /* 0x000fe400078e00ff */
[----:B------:R-:W-:Y:S02]  /*18000*/  IMAD R13, R13, 0x90, RZ ;  /* 0x000000900d0d7824 */ /* 0x000fe400078e02ff */
[----:B------:R-:W-:Y:S02]  /*18010*/  IMAD R0, R0, 0x90, RZ ;  /* 0x0000009000007824 */ /* 0x000fe400078e02ff */
[C---:B------:R-:W-:Y:S02]  /*18020*/  IMAD.SHL.U32 R14, R28.reuse, 0x2, RZ ;  /* 0x000000021c0e7824 */ /* 0x040fe400078e00ff */
[C---:B------:R-:W-:Y:S01]  /*18030*/  IMAD.SHL.U32 R15, R28.reuse, 0x40, RZ ;  /* 0x000000401c0f7824 */ /* 0x040fe200078e00ff */
[----:B------:R-:W-:Y:S01]  /*18040*/  LOP3.LUT R13, R13, 0x10, R24, 0x78, !PT ;  /* 0x000000100d0d7812 */ /* 0x000fe200078e7818 */
[----:B------:R-:W-:Y:S01]  /*18050*/  IMAD.SHL.U32 R28, R28, 0x40, RZ ;  /* 0x000000401c1c7824 */ /* 0x000fe200078e00ff */
[----:B------:R-:W-:-:S04]  /*18060*/  LOP3.LUT R26, R0, 0x10, R14, 0x78, !PT ;  /* 0x00000010001a7812 */ /* 0x000fc800078e780e */
[----:B------:R-:W-:Y:S02]  /*18070*/  LOP3.LUT R13, R13, 0x400, R28, 0xf8, !PT ;  /* 0x000004000d0d7812 */ /* 0x000fe400078ef81c */
[----:B------:R-:W-:Y:S02]  /*18080*/  LOP3.LUT R26, R26, 0x400, R15, 0xf8, !PT ;  /* 0x000004001a1a7812 */ /* 0x000fe400078ef80f */
[----:B------:R-:W-:Y:S02]  /*18090*/  LOP3.LUT R13, R13, 0x20, RZ, 0x3c, !PT ;  /* 0x000000200d0d7812 */ /* 0x000fe400078e3cff */
[----:B------:R-:W-:-:S03]  /*180a0*/  LOP3.LUT R26, R26, 0x40, RZ, 0x3c, !PT ;  /* 0x000000401a1a7812 */ /* 0x000fc600078e3cff */
[----:B------:R-:W0:Y:S04]  /*180b0*/  LDSM.16.MT88.4 R16, [R13+UR4+0x4000] ;  /* 0x004000040d10783b */ /* 0x000e280008004200 */
[----:B------:R-:W1:Y:S04]  /*180c0*/  LDSM.16.MT88.4 R20, [R26+UR4+0x4000] ;  /* 0x004000041a14783b */ /* 0x000e680008004200 */
[----:B--2---:R2:W-:Y:S04]  /*180d0*/  STL.64 [R1+0x1208], R8 ;  /* 0x0012080801007387 */ /* 0x0045e80000100a00 */
[----:B--2---:R-:W2:Y:S04]  /*180e0*/  LDL.LU.64 R8, [R1+0x2d0] ;  /* 0x0002d00001087983 */ /* 0x004ea80000300a00 */
[----:B------:R-:W2:Y:S04]  /*180f0*/  LDL.LU.64 R10, [R1+0x2d8] ;  /* 0x0002d800010a7983 */ /* 0x000ea80000300a00 */
[----:B0-----:R-:W-:Y:S04]  /*18100*/  STL.64 [R1+0x11c0], R18 ;  /* 0x0011c01201007387 */ /* 0x001fe80000100a00 */
[----:B------:R-:W-:Y:S04]  /*18110*/  STL.64 [R1+0x11b8], R16 ;  /* 0x0011b81001007387 */ /* 0x000fe80000100a00 */
[----:B-1----:R-:W-:Y:S04]  /*18120*/  STL.64 [R1+0x1128], R22 ;  /* 0x0011281601007387 */ /* 0x002fe80000100a00 */
[----:B------:R0:W-:Y:S04]  /*18130*/  STL.64 [R1+0x1120], R20 ;  /* 0x0011201401007387 */ /* 0x0001e80000100a00 */
[----:B0-----:R-:W3:Y:S04]  /*18140*/  LDL.64 R20, [R1] ;  /* 0x0000000001147983 */ /* 0x001ee80000100a00 */
[----:B---3--:R0:W-:Y:S04]  /*18150*/  STL.64 [R1+0x1200], R20 ;  /* 0x0012001401007387 */ /* 0x0081e80000100a00 */
[----:B------:R-:W-:Y:S04]  /*18160*/  STL [R1+0x1068], R26 ;  /* 0x0010681a01007387 */ /* 0x000fe80000100800 */
[----:B0-----:R-:W3:Y:S04]  /*18170*/  LDL.LU.64 R20, [R1+0x2c0] ;  /* 0x0002c00001147983 */ /* 0x001ee80000300a00 */
[----:B------:R-:W3:Y:S04]  /*18180*/  LDL.LU.64 R22, [R1+0x2c8] ;  /* 0x0002c80001167983 */ /* 0x000ee80000300a00 */
[----:B------:R-:W4:Y:S04]  /*18190*/  LDL.LU.64 R16, [R1+0x280] ;  /* 0x0002800001107983 */ /* 0x000f280000300a00 */
[----:B------:R-:W2:Y:S04]  /*181a0*/  LDL.LU.64 R18, [R1+0x288] ;  /* 0x0002880001127983 */ /* 0x000ea80000300a00 */
[----:B--2---:R-:W-:Y:S04]  /*181b0*/  STL.64 [R1+0x11d0], R18 ;  /* 0x0011d01201007387 */ /* 0x004fe80000100a00 */
[----:B----4-:R0:W-:Y:S04]  /*181c0*/  STL.64 [R1+0x11c8], R16 ;  /* 0x0011c81001007387 */ /* 0x0101e80000100a00 */
[----:B0-----:R-:W2:Y:S01]  /*181d0*/  LDL.64 R16, [R1+0x20] ;  /* 0x0000200001107983 */ /* 0x001ea20000100a00 */
[----:B------:R-:W-:-:S02]  /*181e0*/  LOP3.LUT R2, R0, 0x10, R14, 0x78, !PT ;  /* 0x0000001000027812 */ /* 0x000fc400078e780e */
[----:B------:R-:W-:-:S04]  /*181f0*/  LOP3.LUT R0, R0, 0x10, R14, 0x78, !PT ;  /* 0x0000001000007812 */ /* 0x000fc800078e780e */
[----:B------:R-:W-:-:S04]  /*18200*/  LOP3.LUT R0, R0, 0x400, R15, 0xf8, !PT ;  /* 0x0000040000007812 */ /* 0x000fc800078ef80f */
[----:B------:R-:W-:Y:S01]  /*18210*/  LOP3.LUT R0, R0, 0x60, RZ, 0x3c, !PT ;  /* 0x0000006000007812 */ /* 0x000fe200078e3cff */
[----:B------:R-:W-:Y:S01]  /*18220*/  IMAD.MOV.U32 R24, RZ, RZ, R12 ;  /* 0x000000ffff187224 */ /* 0x000fe200078e000c */
[----:B------:R-:W-:-:S03]  /*18230*/  LOP3.LUT R2, R2, 0x400, R15, 0xf8, !PT ;  /* 0x0000040002027812 */ /* 0x000fc600078ef80f */
[----:B------:R-:W0:Y:S04]  /*18240*/  LDSM.16.MT88.4 R12, [R0+UR4+0x4000] ;  /* 0x00400004000c783b */ /* 0x000e280008004200 */
[----:B------:R-:W1:Y:S04]  /*18250*/  LDSM.16.MT88.4 R4, [R2+UR4+0x4000] ;  /* 0x004000040204783b */ /* 0x000e680008004200 */
[----:B--2---:R2:W-:Y:S04]  /*18260*/  STL.64 [R1+0x11e8], R16 ;  /* 0x0011e81001007387 */ /* 0x0045e80000100a00 */
[----:B--2---:R-:W2:Y:S04]  /*18270*/  LDL.64 R16, [R1+0x30] ;  /* 0x0000300001107983 */ /* 0x004ea80000100a00 */
[----:B--2---:R2:W-:Y:S04]  /*18280*/  STL.64 [R1+0x11f8], R16 ;  /* 0x0011f81001007387 */ /* 0x0045e80000100a00 */
[----:B--2---:R-:W2:Y:S04]  /*18290*/  LDL.LU.64 R16, [R1+0x2b0] ;  /* 0x0002b00001107983 */ /* 0x004ea80000300a00 */
[----:B------:R-:W2:Y:S04]  /*182a0*/  LDL.LU.64 R18, [R1+0x2b8] ;  /* 0x0002b80001127983 */ /* 0x000ea80000300a00 */
[----:B0-----:R-:W-:Y:S04]  /*182b0*/  STL.64 [R1+0x10a8], R14 ;  /* 0x0010a80e01007387 */ /* 0x001fe80000100a00 */
[----:B------:R0:W-:Y:S04]  /*182c0*/  STL.64 [R1+0x10a0], R12 ;  /* 0x0010a00c01007387 */ /* 0x0001e80000100a00 */
[----:B0-----:R-:W1:Y:S02]  /*182d0*/  LDL.LU.64 R12, [R1+0x60] ;  /* 0x00006000010c7983 */ /* 0x001e640000300a00 */
[----:B-1----:R-:W-:-:S15]  /*182e0*/  HMMA.16816.F32.BF16 R8, R4, R12, R8 ;  /* 0x0000000c0408723c */ /* 0x002fde0000041808 */
[----:B------:R-:W-:-:S08]  /*182f0*/  NOP ;  /* 0x0000000000007918 */ /* 0x000fd00000000000 */
[----:B------:R0:W-:Y:S04]  /*18300*/  STL.64 [R1+0x250], R8 ;  /* 0x0002500801007387 */ /* 0x0001e80000100a00 */
[----:B------:R-:W-:Y:S04]  /*18310*/  STL.64 [R1+0x258], R10 ;  /* 0x0002580a01007387 */ /* 0x000fe80000100a00 */
[----:B0-----:R-:W3:Y:S04]  /*18320*/  LDL.LU.64 R8, [R1+0x1208] ;  /* 0x0012080001087983 */ /* 0x001ee80000300a00 */
[----:B------:R0:W-:Y:S04]  /*18330*/  STL.64 [R1+0x11f0], R12 ;  /* 0x0011f00c01007387 */ /* 0x0001e80000100a00 */
[----:B0-----:R-:W4:Y:S04]  /*18340*/  LDL.LU.64 R12, [R1+0x2a0] ;  /* 0x0002a000010c7983 */ /* 0x001f280000300a00 */
[----:B------:R-:W4:Y:S01]  /*18350*/  LDL.LU.64 R14, [R1+0x2a8] ;  /* 0x0002a800010e7983 */ /* 0x000f220000300a00 */
[----:B---3--:R-:W-:-:S15]  /*18360*/  HMMA.16816.F32.BF16 R20, R4, R8, R20 ;  /* 0x000000080414723c */ /* 0x008fde0000041814 */
[----:B------:R-:W-:-:S08]  /*18370*/  NOP ;  /* 0x0000000000007918 */ /* 0x000fd00000000000 */
[----:B------:R0:W-:Y:S04]  /*18380*/  STL.64 [R1+0x240], R20 ;  /* 0x0002401401007387 */ /* 0x0001e80000100a00 */
[----:B------:R1:W-:Y:S04]  /*18390*/  STL.64 [R1+0x248], R22 ;  /* 0x0002481601007387 */ /* 0x0003e80000100a00 */
[----:B0-----:R-:W3:Y:S01]  /*183a0*/  LDL.LU.64 R20, [R1+0x1200] ;  /* 0x0012000001147983 */ /* 0x001ee20000300a00 */
[----:B------:R-:W-:-:S07]  /*183b0*/  IMAD.MOV.U32 R25, RZ, RZ, R3 ;  /* 0x000000ffff197224 */ /* 0x000fce00078e0003 */
[----:B--2---:R-:W-:Y:S01]  /*183c0*/  HMMA.16816.F32.BF16 R16, R4, R24, R16 ;  /* 0x000000180410723c */ /* 0x004fe20000041810 */
[----:B-1----:R-:W-:Y:S02]  /*183d0*/  IMAD.MOV.U32 R23, RZ, RZ, R8 ;  /* 0x000000ffff177224 */ /* 0x002fe400078e0008 */
[----:B------:R-:W-:-:S05]  /*183e0*/  IMAD.MOV.U32 R22, RZ, RZ, R9 ;  /* 0x000000ffff167224 */ /* 0x000fca00078e0009 */
[----:B------:R-:W-:Y:S04]  /*183f0*/  STL.64 [R1+0x11e0], R22 ;  /* 0x0011e01601007387 */ /* 0x000fe80000100a00 */
[----:B---3--:R0:W-:Y:S04]  /*18400*/  STL.64 [R1+0x11d8], R20 ;  /* 0x0011d81401007387 */ /* 0x0081e80000100a00 */
[----:B0-----:R-:W2:Y:S04]  /*18410*/  LDL.LU.64 R20, [R1+0x290] ;  /* 0x0002900001147983 */ /* 0x001ea80000300a00 */
[----:B------:R-:W2:Y:S04]  /*18420*/  LDL.LU.64 R22, [R1+0x298] ;  /* 0x0002980001167983 */ /* 0x000ea80000300a00 */
[----:B------:R-:W3:Y:S04]  /*18430*/  LDL.LU.64 R8, [R1+0x1f0] ;  /* 0x0001f00001087983 */ /* 0x000ee80000300a00 */
[----:B------:R-:W3:Y:S04]  /*18440*/  LDL.LU.64 R10, [R1+0x1f8] ;  /* 0x0001f800010a7983 */ /* 0x000ee80000300a00 */
[----:B------:R0:W-:Y:S04]  /*18450*/  STL.64 [R1+0x230], R16 ;  /* 0x0002301001007387 */ /* 0x0001e80000100a00 */
[----:B------:R-:W-:Y:S04]  /*18460*/  STL.64 [R1+0x238], R18 ;  /* 0x0002381201007387 */ /* 0x000fe80000100a00 */
[----:B0-----:R-:W4:Y:S04]  /*18470*/  LDL.LU.64 R16, [R1+0x11f8] ;  /* 0x0011f80001107983 */ /* 0x001f280000300a00 */
[----:B------:R0:W-:Y:S04]  /*18480*/  STL.64 [R1+0x1188], R24 ;  /* 0x0011881801007387 */ /* 0x0001e80000100a00 */
[----:B0-----:R-:W3:Y:S01]  /*18490*/  LDL.LU.64 R24, [R1+0x10] ;  /* 0x0000100001187983 */ /* 0x001ee20000300a00 */
[----:B----4-:R-:W-:-:S15]  /*184a0*/  HMMA.16816.F32.BF16 R12, R4, R16, R12 ;  /* 0x00000010040c723c */ /* 0x010fde000004180c */
[----:B------:R-:W-:-:S08]  /*184b0*/  NOP ;  /* 0x0000000000007918 */ /* 0x000fd00000000000 */
[----:B------:R0:W-:Y:S04]  /*184c0*/  STL.64 [R1+0x220], R12 ;  /* 0x0002200c01007387 */ /* 0x0001e80000100a00 */
[----:B------:R1:W-:Y:S04]  /*184d0*/  STL.64 [R1+0x228], R14 ;  /* 0x0002280e01007387 */ /* 0x0003e80000100a00 */
[----:B0-----:R-:W4:Y:S01]  /*184e0*/  LDL.LU.64 R12, [R1+0x11f0] ;  /* 0x0011f000010c7983 */ /* 0x001f220000300a00 */
[----:B-1----:R-:W-:Y:S02]  /*184f0*/  IMAD.MOV.U32 R15, RZ, RZ, R16 ;  /* 0x000000ffff0f7224 */ /* 0x002fe400078e0010 */
[----:B------:R-:W-:-:S02]  /*18500*/  IMAD.MOV.U32 R14, RZ, RZ, R17 ;  /* 0x000000ffff0e7224 */ /* 0x000fc400078e0011 */
[----:B------:R-:W2:Y:S02]  /*18510*/  LDL.LU.64 R16, [R1+0x11e8] ;  /* 0x0011e80001107983 */ /* 0x000ea40000300a00 */
[----:B--2---:R-:W-:Y:S06]  /*18520*/  HMMA.16816.F32.BF16 R20, R4, R16, R20 ;  /* 0x000000100414723c */ /* 0x004fec0000041814 */
[----:B------:R-:W-:Y:S02]  /*18530*/  IMAD.MOV.U32 R29, RZ, RZ, R16 ;  /* 0x000000ffff1d7224 */ /* 0x000fe400078e0010 */
[----:B------:R-:W-:-:S15]  /*18540*/  IMAD.MOV.U32 R28, RZ, RZ, R17 ;  /* 0x000000ffff1c7224 */ /* 0x000fde00078e0011 */
[----:B------:R-:W-:Y:S04]  /*18550*/  STL.64 [R1+0x210], R20 ;  /* 0x0002101401007387 */ /* 0x000fe80000100a00 */
[----:B------:R0:W-:Y:S04]  /*18560*/  STL.64 [R1+0x218], R22 ;  /* 0x0002181601007387 */ /* 0x0001e80000100a00 */
[----:B0-----:R-:W2:Y:S04]  /*18570*/  LDL.LU.64 R22, [R1+0x11e0] ;  /* 0x0011e00001167983 */ /* 0x001ea80000300a00 */
[----:B------:R-:W4:Y:S04]  /*18580*/  LDL.LU.64 R20, [R1+0x11d8] ;  /* 0x0011d80001147983 */ /* 0x000f280000300a00 */
[----:B------:R-:W2:Y:S04]  /*18590*/  LDL.LU.64 R18, [R1+0x11d0] ;  /* 0x0011d00001127983 */ /* 0x000ea80000300a00 */
[----:B------:R-:W2:Y:S01]  /*185a0*/  LDL.LU.64 R16, [R1+0x11c8] ;  /* 0x0011c80001107983 */ /* 0x000ea20000300a00 */
[----:B---3--:R-:W-:-:S02]  /*185b0*/  IMAD.MOV.U32 R3, RZ, RZ, R24 ;  /* 0x000000ffff037224 */ /* 0x008fc400078e0018 */
[----:B------:R-:W-:Y:S01]  /*185c0*/  IMAD.MOV.U32 R0, RZ, RZ, R25 ;  /* 0x000000ffff007224 */ /* 0x000fe200078e0019 */
[C---:B----4-:R-:W-:Y:S06]  /*185d0*/  HMMA.16816.F32.BF16 R8, R4.reuse, R20, R8 ;  /* 0x000000140408723c */ /* 0x050fec0000041808 */
[----:B--2---:R-:W-:Y:S07]  /*185e0*/  HMMA.16816.F32.BF16 R16, R4, R24, R16 ;  /* 0x000000180410723c */ /* 0x004fee0000041810 */
[----:B------:R-:W-:-:S02]  /*185f0*/  IMAD.MOV.U32 R24, RZ, RZ, R23 ;  /* 0x000000ffff187224 */ /* 0x000fc400078e0017 */
[----:B------:R-:W-:-:S14]  /*18600*/  IMAD.MOV.U32 R25, RZ, RZ, R22 ;  /* 0x000000ffff197224 */ /* 0x000fdc00078e0016 */
[----:B------:R-:W-:Y:S04]  /*18610*/  STL.64 [R1+0x200], R16 ;  /* 0x0002001001007387 */ /* 0x000fe80000100a00 */
[----:B------:R0:W-:Y:S04]  /*18620*/  STL.64 [R1+0x208], R18 ;  /* 0x0002081201007387 */ /* 0x0001e80000100a00 */
[----:B0-----:R-:W2:Y:S04]  /*18630*/  LDL.LU.64 R18, [R1+0x11c0] ;  /* 0x0011c00001127983 */ /* 0x001ea80000300a00 */
[----:B------:R-:W2:Y:S04]  /*18640*/  LDL.LU.64 R16, [R1+0x11b8] ;  /* 0x0011b80001107983 */ /* 0x000ea80000300a00 */
[----:B------:R0:W-:Y:S04]  /*18650*/  STL.64 [R1+0x11a0], R24 ;  /* 0x0011a01801007387 */ /* 0x0001e80000100a00 */
[----:B0-----:R-:W3:Y:S04]  /*18660*/  LDL.LU.64 R24, [R1+0x1e0] ;  /* 0x0001e00001187983 */ /* 0x001ee80000300a00 */
[----:B------:R-:W3:Y:S04]  /*18670*/  LDL.LU.64 R26, [R1+0x1e8] ;  /* 0x0001e800011a7983 */ /* 0x000ee80000300a00 */
[----:B------:R-:W-:Y:S04]  /*18680*/  STL.64 [R1+0x1f0], R8 ;  /* 0x0001f00801007387 */ /* 0x000fe80000100a00 */
[----:B------:R0:W-:Y:S04]  /*18690*/  STL.64 [R1+0x1f8], R10 ;  /* 0x0001f80a01007387 */ /* 0x0001e80000100a00 */
[----:B0-----:R-:W4:Y:S04]  /*186a0*/  LDL.LU.64 R10, [R1+0x11b0] ;  /* 0x0011b000010a7983 */ /* 0x001f280000300a00 */
[----:B------:R-:W3:Y:S04]  /*186b0*/  LDL.LU.64 R8, [R1+0x11a8] ;  /* 0x0011a80001087983 */ /* 0x000ee80000300a00 */
[----:B------:R0:W-:Y:S04]  /*186c0*/  STL.64 [R1+0x1140], R20 ;  /* 0x0011401401007387 */ /* 0x0001e80000100a00 */
[----:B0-----:R-:W2:Y:S04]  /*186d0*/  LDL.LU.64 R20, [R1+0x180] ;  /* 0x0001800001147983 */ /* 0x001ea80000300a00 */
[----:B------:R-:W4:Y:S01]  /*186e0*/  LDL.LU.64 R22, [R1+0x188] ;  /* 0x0001880001167983 */ /* 0x000f220000300a00 */
[----:B---3--:R-:W-:Y:S03]  /*186f0*/  HMMA.16816.F32.BF16 R4, R4, R8, R24 ;  /* 0x000000080404723c */ /* 0x008fe60000041818 */
[----:B----4-:R-:W-:Y:S04]  /*18700*/  STL.64 [R1+0x1150], R22 ;  /* 0x0011501601007387 */ /* 0x010fe80000100a00 */
[----:B--2---:R0:W-:Y:S02]  /*18710*/  STL.64 [R1+0x1148], R20 ;  /* 0x0011481401007387 */ /* 0x0041e40000100a00 */
[----:B0-----:R-:W-:-:S02]  /*18720*/  IMAD.MOV.U32 R20, RZ, RZ, R29 ;  /* 0x000000ffff147224 */ /* 0x001fc400078e001d */
[----:B------:R-:W-:-:S05]  /*18730*/  IMAD.MOV.U32 R21, RZ, RZ, R28 ;  /* 0x000000ffff157224 */ /* 0x000fca00078e001c */
[----:B------:R0:W-:Y:S02]  /*18740*/  STL.64 [R1+0x1168], R20 ;  /* 0x0011681401007387 */ /* 0x0001e40000100a00 */
[----:B0-----:R-:W-:Y:S02]  /*18750*/  IMAD.MOV.U32 R20, RZ, RZ, R15 ;  /* 0x000000ffff147224 */ /* 0x001fe400078e000f */
[----:B------:R-:W-:-:S05]  /*18760*/  IMAD.MOV.U32 R21, RZ, RZ, R14 ;  /* 0x000000ffff157224 */ /* 0x000fca00078e000e */
[----:B------:R0:W-:Y:S04]  /*18770*/  STL.64 [R1+0x1180], R20 ;  /* 0x0011801401007387 */ /* 0x0001e80000100a00 */
[----:B------:R-:W2:Y:S04]  /*18780*/  LDL.LU.64 R24, [R1+0x1d0] ;  /* 0x0001d00001187983 */ /* 0x000ea80000300a00 */
[----:B------:R-:W2:Y:S04]  /*18790*/  LDL.LU.64 R26, [R1+0x1d8] ;  /* 0x0001d800011a7983 */ /* 0x000ea80000300a00 */
[----:B------:R-:W-:Y:S04]  /*187a0*/  STL.64 [R1+0x1e0], R4 ;  /* 0x0001e00401007387 */ /* 0x000fe80000100a00 */
[----:B------:R-:W-:Y:S04]  /*187b0*/  STL.64 [R1+0x1e8], R6 ;  /* 0x0001e80601007387 */ /* 0x000fe80000100a00 */
[----:B0-----:R-:W3:Y:S04]  /*187c0*/  LDL.LU.64 R20, [R1+0x1b0] ;  /* 0x0001b00001147983 */ /* 0x001ee80000300a00 */
[----:B------:R-:W4:Y:S04]  /*187d0*/  LDL.LU.64 R22, [R1+0x1b8] ;  /* 0x0001b80001167983 */ /* 0x000f280000300a00 */
[----:B----4-:R-:W-:Y:S04]  /*187e0*/  STL.64 [R1+0x1198], R22 ;  /* 0x0011981601007387 */ /* 0x010fe80000100a00 */
[----:B---3--:R0:W-:Y:S04]  /*187f0*/  STL.64 [R1+0x1190], R20 ;  /* 0x0011901401007387 */ /* 0x0081e80000100a00 */
[----:B0-----:R-:W3:Y:S04]  /*18800*/  LDL.LU.64 R20, [R1+0x1c0] ;  /* 0x0001c00001147983 */ /* 0x001ee80000300a00 */
[----:B------:R-:W3:Y:S04]  /*18810*/  LDL.LU.64 R22, [R1+0x1c8] ;  /* 0x0001c80001167983 */ /* 0x000ee80000300a00 */
[----:B------:R-:W-:Y:S04]  /*18820*/  STL.64 [R1+0x1138], R10 ;  /* 0x0011380a01007387 */ /* 0x000fe80000100a00 */
[----:B------:R0:W-:Y:S04]  /*18830*/  STL.64 [R1+0x1130], R8 ;  /* 0x0011300801007387 */ /* 0x0001e80000100a00 */
[----:B0-----:R-:W4:Y:S04]  /*18840*/  LDL.LU.64 R8, [R1+0x170] ;  /* 0x0001700001087983 */ /* 0x001f280000300a00 */
[----:B------:R-:W3:Y:S01]  /*18850*/  LDL.LU.64 R10, [R1+0x178] ;  /* 0x00017800010a7983 */ /* 0x000ee20000300a00 */
[C---:B--2---:R-:W-:Y:S03]  /*18860*/  HMMA.16816.F32.BF16 R24, R16.reuse, R12, R24 ;  /* 0x0000000c1018723c */ /* 0x044fe60000041818 */
[----:B---3--:R-:W-:Y:S04]  /*18870*/  STL.64 [R1+0x1160], R10 ;  /* 0x0011600a01007387 */ /* 0x008fe80000100a00 */
[----:B----4-:R0:W-:Y:S04]  /*18880*/  STL.64 [R1+0x1158], R8 ;  /* 0x0011580801007387 */ /* 0x0101e80000100a00 */
[----:B0-----:R-:W2:Y:S04]  /*18890*/  LDL.LU.64 R8, [R1+0x190] ;  /* 0x0001900001087983 */ /* 0x001ea80000300a00 */
[----:B------:R-:W3:Y:S04]  /*188a0*/  LDL.LU.64 R10, [R1+0x198] ;  /* 0x00019800010a7983 */ /* 0x000ee80000300a00 */
[----:B---3--:R-:W-:Y:S04]  /*188b0*/  STL.64 [R1+0x1178], R10 ;  /* 0x0011780a01007387 */ /* 0x008fe80000100a00 */
[----:B--2---:R0:W-:Y:S04]  /*188c0*/  STL.64 [R1+0x1170], R8 ;  /* 0x0011700801007387 */ /* 0x0041e80000100a00 */
[----:B0-----:R-:W2:Y:S04]  /*188d0*/  LDL.LU.64 R8, [R1+0x1a0] ;  /* 0x0001a00001087983 */ /* 0x001ea80000300a00 */
[----:B------:R-:W2:Y:S04]  /*188e0*/  LDL.LU.64 R10, [R1+0x1a8] ;  /* 0x0001a800010a7983 */ /* 0x000ea80000300a00 */
[----:B------:R0:W-:Y:S04]  /*188f0*/  STL.64 [R1+0x1d0], R24 ;  /* 0x0001d01801007387 */ /* 0x0001e80000100a00 */
[----:B------:R1:W-:Y:S04]  /*18900*/  STL.64 [R1+0x1d8], R26 ;  /* 0x0001d81a01007387 */ /* 0x0003e80000100a00 */
[----:B0-----:R-:W1:Y:S02]  /*18910*/  LDL.LU.64 R24, [R1+0x11a0] ;  /* 0x0011a00001187983 */ /* 0x001e640000300a00 */
[----:B-1----:R-:W-:Y:S02]  /*18920*/  HMMA.16816.F32.BF16 R24, R16, R24, R20 ;  /* 0x000000181018723c */ /* 0x002fe40000041814 */
[----:B------:R-:W3:Y:S04]  /*18930*/  LDL.LU.64 R22, [R1+0x1198] ;  /* 0x0011980001167983 */ /* 0x000ee80000300a00 */
[----:B------:R-:W3:-:S15]  /*18940*/  LDL.LU.64 R20, [R1+0x1190] ;  /* 0x0011900001147983 */ /* 0x000ede0000300a00 */
[----:B------:R-:W-:-:S02]  /*18950*/  NOP ;  /* 0x0000000000007918 */ /* 0x000fc40000000000 */
[----:B------:R0:W-:Y:S04]  /*18960*/  STL.64 [R1+0x1c0], R24 ;  /* 0x0001c01801007387 */ /* 0x0001e80000100a00 */
[----:B------:R-:W-:Y:S04]  /*18970*/  STL.64 [R1+0x1c8], R26 ;  /* 0x0001c81a01007387 */ /* 0x000fe80000100a00 */
[----:B0-----:R-:W3:Y:S02]  /*18980*/  LDL.LU.64 R24, [R1+0x1188] ;  /* 0x0011880001187983 */ /* 0x001ee40000300a00 */
[----:B---3--:R-:W-:-:S15]  /*18990*/  HMMA.16816.F32.BF16 R20, R16, R24, R20 ;  /* 0x000000181014723c */ /* 0x008fde0000041814 */
[----:B------:R-:W-:-:S08]  /*189a0*/  NOP ;  /* 0x0000000000007918 */ /* 0x000fd00000000000 */
[----:B------:R0:W-:Y:S04]  /*189b0*/  STL.64 [R1+0x1b0], R20 ;  /* 0x0001b01401007387 */ /* 0x0001e80000100a00 */
[----:B------:R-:W-:Y:S04]  /*189c0*/  STL.64 [R1+0x1b8], R22 ;  /* 0x0001b81601007387 */ /* 0x000fe80000100a00 */
[----:B0-----:R-:W2:Y:S04]  /*189d0*/  LDL.LU.64 R20, [R1+0x1180] ;  /* 0x0011800001147983 */ /* 0x001ea80000300a00 */
[----:B------:R0:W-:Y:S04]  /*189e0*/  STL.64 [R1+0x1118], R24 ;  /* 0x0011181801007387 */ /* 0x0001e80000100a00 */
[----:B0-----:R-:W3:Y:S04]  /*189f0*/  LDL.LU.64 R24, [R1+0x160] ;  /* 0x0001600001187983 */ /* 0x001ee80000300a00 */
[----:B------:R-:W3:Y:S01]  /*18a00*/  LDL.LU.64 R26, [R1+0x168] ;  /* 0x00016800011a7983 */ /* 0x000ee20000300a00 */
[----:B--2---:R-:W-:Y:S03]  /*18a10*/  HMMA.16816.F32.BF16 R20, R16, R20, R8 ;  /* 0x000000141014723c */ /* 0x004fe60000041808 */
[----:B------:R-:W2:Y:S04]  /*18a20*/  LDL.LU.64 R10, [R1+0x1178] ;  /* 0x00117800010a7983 */ /* 0x000ea80000300a00 */
[----:B------:R-:W2:-:S15]  /*18a30*/  LDL.LU.64 R8, [R1+0x1170] ;  /* 0x0011700001087983 */ /* 0x000e9e0000300a00 */
[----:B------:R-:W-:-:S01]  /*18a40*/  NOP ;  /* 0x0000000000007918 */ /* 0x000fc20000000000 */
[----:B------:R0:W-:Y:S04]  /*18a50*/  STL.64 [R1+0x1a0], R20 ;  /* 0x0001a01401007387 */ /* 0x0001e80000100a00 */
[----:B------:R2:W-:Y:S04]  /*18a60*/  STL.64 [R1+0x1a8], R22 ;  /* 0x0001a81601007387 */ /* 0x0005e80000100a00 */
[----:B0-----:R-:W2:Y:S02]  /*18a70*/  LDL.LU.64 R20, [R1+0x1168] ;  /* 0x0011680001147983 */ /* 0x001ea40000300a00 */
[----:B--2---:R-:W-:Y:S02]  /*18a80*/  HMMA.16816.F32.BF16 R20, R16, R20, R8 ;  /* 0x000000141014723c */ /* 0x004fe40000041808 */
[----:B------:R-:W2:Y:S04]  /*18a90*/  LDL.LU.64 R10, [R1+0x1160] ;  /* 0x00116000010a7983 */ /* 0x000ea80000300a00 */
[----:B------:R-:W2:-:S15]  /*18aa0*/  LDL.LU.64 R8, [R1+0x1158] ;  /* 0x0011580001087983 */ /* 0x000e9e0000300a00 */
[----:B------:R-:W-:-:S02]  /*18ab0*/  NOP ;  /* 0x0000000000007918 */ /* 0x000fc40000000000 */
[----:B------:R-:W-:Y:S04]  /*18ac0*/  STL.64 [R1+0x190], R20 ;  /* 0x0001901401007387 */ /* 0x000fe80000100a00 */
[----:B------:R0:W-:Y:S04]  /*18ad0*/  STL.64 [R1+0x198], R22 ;  /* 0x0001981601007387 */ /* 0x0001e80000100a00 */
[----:B0-----:R-:W4:Y:S04]  /*18ae0*/  LDL.LU.64 R22, [R1+0x1150] ;  /* 0x0011500001167983 */ /* 0x001f280000300a00 */
[----:B------:R-:W4:Y:S01]  /*18af0*/  LDL.LU.64 R20, [R1+0x1148] ;  /* 0x0011480001147983 */ /* 0x000f220000300a00 */
[----:B------:R-:W-:-:S02]  /*18b00*/  IMAD.MOV.U32 R4, RZ, RZ, R3 ;  /* 0x000000ffff047224 */ /* 0x000fc400078e0003 */
[----:B------:R-:W-:-:S07]  /*18b10*/  IMAD.MOV.U32 R5, RZ, RZ, R0 ;  /* 0x000000ffff057224 */ /* 0x000fce00078e0000 */
[----:B----4-:R-:W-:-:S15]  /*18b20*/  HMMA.16816.F32.BF16 R20, R16, R4, R20 ;  /* 0x000000041014723c */ /* 0x010fde0000041814 */
[----:B------:R-:W-:-:S08]  /*18b30*/  NOP ;  /* 0x0000000000007918 */ /* 0x000fd00000000000 */
[----:B------:R0:W-:Y:S04]  /*18b40*/  STL.64 [R1+0x180], R20 ;  /* 0x0001801401007387 */ /* 0x0001e80000100a00 */
[----:B------:R-:W-:Y:S04]  /*18b50*/  STL.64 [R1+0x188], R22 ;  /* 0x0001881601007387 */ /* 0x000fe80000100a00 */
[----:B0-----:R-:W2:Y:S04]  /*18b60*/  LDL.LU.64 R20, [R1+0x1140] ;  /* 0x0011400001147983 */ /* 0x001ea80000300a00 */
[----:B------:R0:W-:Y:S04]  /*18b70*/  STL.64 [R1+0x1100], R4 ;  /* 0x0011000401007387 */ /* 0x0001e80000100a00 */
[----:B0-----:R-:W4:Y:S04]  /*18b80*/  LDL.LU.64 R4, [R1+0x150] ;  /* 0x0001500001047983 */ /* 0x001f280000300a00 */
[----:B------:R-:W4:Y:S01]  /*18b90*/  LDL.LU.64 R6, [R1+0x158] ;  /* 0x0001580001067983 */ /* 0x000f220000300a00 */
[----:B--2---:R-:W-:Y:S06]  /*18ba0*/  HMMA.16816.F32.BF16 R8, R16, R20, R8 ;  /* 0x000000141008723c */ /* 0x004fec0000041808 */
[----:B------:R-:W-:-:S02]  /*18bb0*/  IMAD.MOV.U32 R3, RZ, RZ, R20 ;  /* 0x000000ffff037224 */ /* 0x000fc400078e0014 */
[----:B------:R-:W-:-:S15]  /*18bc0*/  IMAD.MOV.U32 R0, RZ, RZ, R21 ;  /* 0x000000ffff007224 */ /* 0x000fde00078e0015 */
[----:B------:R-:W-:Y:S04]  /*18bd0*/  STL.64 [R1+0x170], R8 ;  /* 0x0001700801007387 */ /* 0x000fe80000100a00 */
[----:B------:R0:W-:Y:S04]  /*18be0*/  STL.64 [R1+0x178], R10 ;  /* 0x0001780a01007387 */ /* 0x0001e80000100a00 */
[----:B0-----:R-:W2:Y:S04]  /*18bf0*/  LDL.LU.64 R10, [R1+0x1138] ;  /* 0x00113800010a7983 */ /* 0x001ea80000300a00 */
[----:B------:R-:W3:Y:S04]  /*18c00*/  LDL.LU.64 R8, [R1+0x1130] ;  /* 0x0011300001087983 */ /* 0x000ee80000300a00 */
[----:B------:R-:W4:Y:S04]  /*18c10*/  LDL.LU.64 R22, [R1+0x1128] ;  /* 0x0011280001167983 */ /* 0x000f280000300a00 */
[----:B------:R-:W4:Y:S01]  /*18c20*/  LDL.LU.64 R20, [R1+0x1120] ;  /* 0x0011200001147983 */ /* 0x000f220000300a00 */
[----:B---3--:R-:W-:Y:S03]  /*18c30*/  HMMA.16816.F32.BF16 R16, R16, R8, R24 ;  /* 0x000000081010723c */ /* 0x008fe60000041818 */
[----:B------:R-:W3:Y:S03]  /*18c40*/  LDL.LU.64 R24, [R1+0x50] ;  /* 0x0000500001187983 */ /* 0x000ee60000300a00 */
[----:B----4-:R-:W-:Y:S01]  /*18c50*/  HMMA.16816.F32.BF16 R4, R20, R12, R4 ;  /* 0x0000000c1404723c */ /* 0x010fe20000041804 */
[----:B--2---:R-:W-:-:S15]  /*18c60*/  STL.64 [R1+0x10b8], R10 ;  /* 0x0010b80a01007387 */ /* 0x004fde0000100a00 */
[----:B------:R-:W-:-:S01]  /*18c70*/  NOP ;  /* 0x0000000000007918 */ /* 0x000fc20000000000 */
[----:B------:R-:W-:Y:S04]  /*18c80*/  STL.64 [R1+0x160], R16 ;  /* 0x0001601001007387 */ /* 0x000fe80000100a00 */
[----:B------:R-:W-:Y:S04]  /*18c90*/  STL.64 [R1+0x168], R18 ;  /* 0x0001681201007387 */ /* 0x000fe80000100a00 */
[----:B------:R0:W-:Y:S02]  /*18ca0*/  STL.64 [R1+0x10b0], R8 ;  /* 0x0010b00801007387 */ /* 0x0001e40000100a00 */
[----:B0-----:R-:W-:-:S02]  /*18cb0*/  IMAD.MOV.U32 R8, RZ, RZ, R3 ;  /* 0x000000ffff087224 */ /* 0x001fc400078e0003 */
[----:B------:R-:W-:-:S05]  /*18cc0*/  IMAD.MOV.U32 R9, RZ, RZ, R0 ;  /* 0x000000ffff097224 */ /* 0x000fca00078e0000 */
[----:B------:R-:W-:Y:S04]  /*18cd0*/  STL.64 [R1+0x10d0], R8 ;  /* 0x0010d00801007387 */ /* 0x000fe80000100a00 */
[----:B------:R0:W-:Y:S04]  /*18ce0*/  STL.64 [R1+0x150], R4 ;  /* 0x0001500401007387 */ /* 0x0001e80000100a00 */
[----:B------:R1:W-:Y:S04]  /*18cf0*/  STL.64 [R1+0x158], R6 ;  /* 0x0001580601007387 */ /* 0x0003e80000100a00 */
[----:B------:R-:W3:Y:S04]  /*18d00*/  LDL.LU.64 R16, [R1+0x140] ;  /* 0x0001400001107983 */ /* 0x000ee80000300a00 */
[----:B------:R-:W3:Y:S04]  /*18d10*/  LDL.LU.64 R18, [R1+0x148] ;  /* 0x0001480001127983 */ /* 0x000ee80000300a00 */
[----:B0-----:R-:W2:Y:S04]  /*18d20*/  LDL.LU.64 R4, [R1+0x120] ;  /* 0x0001200001047983 */ /* 0x001ea80000300a00 */
[----:B-1----:R-:W4:Y:S04]  /*18d30*/  LDL.LU.64 R6, [R1+0x128] ;  /* 0x0001280001067983 */ /* 0x002f280000300a00 */
[----:B----4-:R-:W-:Y:S04]  /*18d40*/  STL.64 [R1+0x1110], R6 ;  /* 0x0011100601007387 */ /* 0x010fe80000100a00 */
[----:B--2---:R0:W-:Y:S04]  /*18d50*/  STL.64 [R1+0x1108], R4 ;  /* 0x0011080401007387 */ /* 0x0041e80000100a00 */
[----:B0-----:R-:W2:Y:S04]  /*18d60*/  LDL.LU.64 R4, [R1+0x130] ;  /* 0x0001300001047983 */ /* 0x001ea80000300a00 */
[----:B------:R-:W2:Y:S04]  /*18d70*/  LDL.LU.64 R6, [R1+0x138] ;  /* 0x0001380001067983 */ /* 0x000ea80000300a00 */
[----:B------:R-:W4:Y:S04]  /*18d80*/  LDL.LU.64 R8, [R1+0x100] ;  /* 0x0001000001087983 */ /* 0x000f280000300a00 */
[----:B------:R-:W3:Y:S04]  /*18d90*/  LDL.LU.64 R10, [R1+0x108] ;  /* 0x00010800010a7983 */ /* 0x000ee80000300a00 */
[----:B---3--:R-:W-:Y:S04]  /*18da0*/  STL.64 [R1+0x10e0], R10 ;  /* 0x0010e00a01007387 */ /* 0x008fe80000100a00 */
[----:B----4-:R0:W-:Y:S04]  /*18db0*/  STL.64 [R1+0x10d8], R8 ;  /* 0x0010d80801007387 */ /* 0x0101e80000100a00 */
[----:B0-----:R-:W3:Y:S01]  /*18dc0*/  LDL.LU.64 R8, [R1+0x20] ;  /* 0x0000200001087983 */ /* 0x001ee20000300a00 */
[----:B------:R-:W-:-:S02]  /*18dd0*/  IMAD.MOV.U32 R3, RZ, RZ, R12 ;  /* 0x000000ffff037224 */ /* 0x000fc400078e000c */
[----:B------:R-:W-:Y:S01]  /*18de0*/  IMAD.MOV.U32 R0, RZ, RZ, R13 ;  /* 0x000000ffff007224 */ /* 0x000fe200078e000d */
[----:B---3--:R0:W-:Y:S04]  /*18df0*/  STL.64 [R1+0x10f8], R8 ;  /* 0x0010f80801007387 */ /* 0x0081e80000100a00 */
[----:B0-----:R-:W3:Y:S04]  /*18e00*/  LDL.LU.64 R8, [R1+0x30] ;  /* 0x0000300001087983 */ /* 0x001ee80000300a00 */
[----:B------:R-:W4:Y:S04]  /*18e10*/  LDL.LU.64 R12, [R1+0xe0] ;  /* 0x0000e000010c7983 */ /* 0x000f280000300a00 */
[----:B------:R-:W2:Y:S01]  /*18e20*/  LDL.LU.64 R14, [R1+0xe8] ;  /* 0x0000e800010e7983 */ /* 0x000ea20000300a00 */
[----:B------:R-:W-:Y:S03]  /*18e30*/  HMMA.16816.F32.BF16 R16, R20, R24, R16 ;  /* 0x000000181410723c */ /* 0x000fe60000041810 */
[----:B--2---:R-:W-:Y:S04]  /*18e40*/  STL.64 [R1+0x10c8], R14 ;  /* 0x0010c80e01007387 */ /* 0x004fe80000100a00 */
[----:B----4-:R0:W-:Y:S04]  /*18e50*/  STL.64 [R1+0x10c0], R12 ;  /* 0x0010c00c01007387 */ /* 0x0101e80000100a00 */
[----:B0-----:R-:W2:Y:S04]  /*18e60*/  LDL.LU.64 R12, [R1+0xf0] ;  /* 0x0000f000010c7983 */ /* 0x001ea80000300a00 */
[----:B------:R-:W4:Y:S04]  /*18e70*/  LDL.LU.64 R14, [R1+0xf8] ;  /* 0x0000f800010e7983 */ /* 0x000f280000300a00 */
[----:B----4-:R-:W-:Y:S04]  /*18e80*/  STL.64 [R1+0x10f0], R14 ;  /* 0x0010f00e01007387 */ /* 0x010fe80000100a00 */
[----:B--2---:R0:W-:Y:S04]  /*18e90*/  STL.64 [R1+0x10e8], R12 ;  /* 0x0010e80c01007387 */ /* 0x0041e80000100a00 */
[----:B0-----:R-:W2:Y:S04]  /*18ea0*/  LDL.LU.64 R12, [R1+0x110] ;  /* 0x00011000010c7983 */ /* 0x001ea80000300a00 */
[----:B------:R-:W2:Y:S04]  /*18eb0*/  LDL.LU.64 R14, [R1+0x118] ;  /* 0x00011800010e7983 */ /* 0x000ea80000300a00 */
[----:B------:R0:W-:Y:S04]  /*18ec0*/  STL.64 [R1+0x140], R16 ;  /* 0x0001401001007387 */ /* 0x0001e80000100a00 */
[----:B------:R-:W-:Y:S01]  /*18ed0*/  STL.64 [R1+0x148], R18 ;  /* 0x0001481201007387 */ /* 0x000fe20000100a00 */
[----:B0-----:R-:W-:-:S02]  /*18ee0*/  IMAD.MOV.U32 R17, RZ, RZ, R24 ;  /* 0x000000ffff117224 */ /* 0x001fc400078e0018 */
[----:B------:R-:W-:Y:S02]  /*18ef0*/  IMAD.MOV.U32 R16, RZ, RZ, R25 ;  /* 0x000000ffff107224 */ /* 0x000fe400078e0019 */
[----:B------:R-:W4:Y:S02]  /*18f00*/  LDL.LU.64 R24, [R1+0x1118] ;  /* 0x0011180001187983 */ /* 0x000f240000300a00 */
[----:B----4-:R-:W-:-:S15]  /*18f10*/  HMMA.16816.F32.BF16 R4, R20, R24, R4 ;  /* 0x000000181404723c */ /* 0x010fde0000041804 */
[----:B------:R-:W-:-:S08]  /*18f20*/  NOP ;  /* 0x0000000000007918 */ /* 0x000fd00000000000 */
[----:B------:R-:W-:Y:S04]  /*18f30*/  STL.64 [R1+0x130], R4 ;  /* 0x0001300401007387 */ /* 0x000fe80000100a00 */
[----:B------:R0:W-:Y:S04]  /*18f40*/  STL.64 [R1+0x138], R6 ;  /* 0x0001380601007387 */ /* 0x0001e80000100a00 */
[----:B0-----:R-:W3:Y:S04]  /*18f50*/  LDL.LU.64 R6, [R1+0x1110] ;  /* 0x0011100001067983 */ /* 0x001ee80000300a00 */
[----:B------:R-:W3:Y:S04]  /*18f60*/  LDL.LU.64 R4, [R1+0x1108] ;  /* 0x0011080001047983 */ /* 0x000ee80000300a00 */
[----:B------:R-:W-:Y:S01]  /*18f70*/  STL.64 [R1+0x1090], R24 ;  /* 0x0010901801007387 */ /* 0x000fe20000100a00 */
[----:B---3--:R-:W-:-:S15]  /*18f80*/  HMMA.16816.F32.BF16 R4, R20, R8, R4 ;  /* 0x000000081404723c */ /* 0x008fde0000041804 */
[----:B------:R-:W-:-:S08]  /*18f90*/  NOP ;  /* 0x0000000000007918 */ /* 0x000fd00000000000 */
[----:B------:R0:W-:Y:S04]  /*18fa0*/  STL.64 [R1+0x120], R4 ;  /* 0x0001200401007387 */ /* 0x0001e80000100a00 */
[----:B------:R1:W-:Y:S04]  /*18fb0*/  STL.64 [R1+0x128], R6 ;  /* 0x0001280601007387 */ /* 0x0003e80000100a00 */
[----:B0-----:R-:W3:Y:S01]  /*18fc0*/  LDL.LU.64 R4, [R1+0x1100] ;  /* 0x0011000001047983 */ /* 0x001ee20000300a00 */
[----:B-1----:R-:W-:Y:S02]  /*18fd0*/  IMAD.MOV.U32 R7, RZ, RZ, R8 ;  /* 0x000000ffff077224 */ /* 0x002fe400078e0008 */
[----:B------:R-:W-:-:S02]  /*18fe0*/  IMAD.MOV.U32 R6, RZ, RZ, R9 ;  /* 0x000000ffff067224 */ /* 0x000fc400078e0009 */
[----:B------:R-:W2:Y:S01]  /*18ff0*/  LDL.LU.64 R8, [R1+0x10f8] ;  /* 0x0010f80001087983 */ /* 0x000ea20000300a00 */
[----:B------:R-:W-:Y:S02]  /*19000*/  IMAD.MOV.U32 R24, RZ, RZ, R3 ;  /* 0x000000ffff187224 */ /* 0x000fe400078e0003 */
[----:B------:R-:W-:Y:S01]  /*19010*/  IMAD.MOV.U32 R25, RZ, RZ, R0 ;  /* 0x000000ffff197224 */ /* 0x000fe200078e0000 */
[----:B--2---:R-:W-:Y:S06]  /*19020*/  HMMA.16816.F32.BF16 R12, R20, R8, R12 ;  /* 0x00000008140c723c */ /* 0x004fec000004180c */
[----:B------:R-:W-:-:S02]  /*19030*/  IMAD.MOV.U32 R3, RZ, RZ, R8 ;  /* 0x000000ffff037224 */ /* 0x000fc400078e0008 */
[----:B------:R-:W-:-:S15]  /*19040*/  IMAD.MOV.U32 R0, RZ, RZ, R9 ;  /* 0x000000ffff007224 */ /* 0x000fde00078e0009 */
[----:B------:R-:W-:Y:S04]  /*19050*/  STL.64 [R1+0x110], R12 ;  /* 0x0001100c01007387 */ /* 0x000fe80000100a00 */
[----:B------:R0:W-:Y:S04]  /*19060*/  STL.64 [R1+0x118], R14 ;  /* 0x0001180e01007387 */ /* 0x0001e80000100a00 */
[----:B0-----:R-:W2:Y:S04]  /*19070*/  LDL.LU.64 R14, [R1+0x10f0] ;  /* 0x0010f000010e7983 */ /* 0x001ea80000300a00 */
[----:B------:R-:W2:Y:S04]  /*19080*/  LDL.LU.64 R12, [R1+0x10e8] ;  /* 0x0010e800010c7983 */ /* 0x000ea80000300a00 */
[----:B------:R-:W3:Y:S04]  /*19090*/  LDL.LU.64 R10, [R1+0x10e0] ;  /* 0x0010e000010a7983 */ /* 0x000ee80000300a00 */
[----:B------:R-:W3:Y:S02]  /*190a0*/  LDL.LU.64 R8, [R1+0x10d8] ;  /* 0x0010d80001087983 */ /* 0x000ee40000300a00 */
[----:B---3--:R-:W-:-:S15]  /*190b0*/  HMMA.16816.F32.BF16 R8, R20, R4, R8 ;  /* 0x000000041408723c */ /* 0x008fde0000041808 */
[----:B------:R-:W-:-:S08]  /*190c0*/  NOP ;  /* 0x0000000000007918 */ /* 0x000fd00000000000 */
[----:B------:R0:W-:Y:S04]  /*190d0*/  STL.64 [R1+0x100], R8 ;  /* 0x0001000801007387 */ /* 0x0001e80000100a00 */
[----:B------:R2:W-:Y:S04]  /*190e0*/  STL.64 [R1+0x108], R10 ;  /* 0x0001080a01007387 */ /* 0x0005e80000100a00 */
[----:B0-----:R-:W2:Y:S04]  /*190f0*/  LDL.LU.64 R8, [R1+0x10d0] ;  /* 0x0010d00001087983 */ /* 0x001ea80000300a00 */
[----:B------:R-:W-:Y:S01]  /*19100*/  STL.64 [R1+0x1080], R4 ;  /* 0x0010800401007387 */ /* 0x000fe20000100a00 */
[----:B--2---:R-:W-:Y:S03]  /*19110*/  HMMA.16816.F32.BF16 R8, R20, R8, R12 ;  /* 0x000000081408723c */ /* 0x004fe6000004180c */
[----:B------:R-:W2:Y:S04]  /*19120*/  LDL.LU.64 R14, [R1+0x10c8] ;  /* 0x0010c800010e7983 */ /* 0x000ea80000300a00 */
[----:B------:R-:W2:-:S15]  /*19130*/  LDL.LU.64 R12, [R1+0x10c0] ;  /* 0x0010c000010c7983 */ /* 0x000e9e0000300a00 */
[----:B------:R-:W-:-:S01]  /*19140*/  NOP ;  /* 0x0000000000007918 */ /* 0x000fc20000000000 */
[----:B------:R-:W-:Y:S04]  /*19150*/  STL.64 [R1+0xf0], R8 ;  /* 0x0000f00801007387 */ /* 0x000fe80000100a00 */
[----:B------:R0:W-:Y:S04]  /*19160*/  STL.64 [R1+0xf8], R10 ;  /* 0x0000f80a01007387 */ /* 0x0001e80000100a00 */
[----:B0-----:R-:W3:Y:S04]  /*19170*/  LDL.LU.64 R10, [R1+0x10b8] ;  /* 0x0010b800010a7983 */ /* 0x001ee80000300a00 */
[----:B------:R-:W2:Y:S02]  /*19180*/  LDL.LU.64 R8, [R1+0x10b0] ;  /* 0x0010b00001087983 */ /* 0x000ea40000300a00 */
[----:B--2---:R-:W-:Y:S02]  /*19190*/  HMMA.16816.F32.BF16 R20, R20, R8, R12 ;  /* 0x000000081414723c */ /* 0x004fe4000004180c */
[----:B------:R-:W2:Y:S04]  /*191a0*/  LDL.LU.64 R14, [R1+0x10a8] ;  /* 0x0010a800010e7983 */ /* 0x000ea80000300a00 */
[----:B------:R-:W2:-:S15]  /*191b0*/  LDL.LU.64 R12, [R1+0x10a0] ;  /* 0x0010a000010c7983 */ /* 0x000e9e0000300a00 */
[----:B------:R-:W-:-:S02]  /*191c0*/  NOP ;  /* 0x0000000000007918 */ /* 0x000fc40000000000 */
[----:B------:R0:W-:Y:S04]  /*191d0*/  STL.64 [R1+0xe0], R20 ;  /* 0x0000e01401007387 */ /* 0x0001e80000100a00 */
[----:B------:R-:W-:Y:S01]  /*191e0*/  STL.64 [R1+0xe8], R22 ;  /* 0x0000e81601007387 */ /* 0x000fe20000100a00 */
[----:B0-----:R-:W-:Y:S02]  /*191f0*/  IMAD.MOV.U32 R20, RZ, RZ, R17 ;  /* 0x000000ffff147224 */ /* 0x001fe400078e0011 */
[----:B------:R-:W-:-:S05]  /*19200*/  IMAD.MOV.U32 R21, RZ, RZ, R16 ;  /* 0x000000ffff157224 */ /* 0x000fca00078e0010 */
[----:B------:R0:W-:Y:S04]  /*19210*/  STL.64 [R1+0x1098], R20 ;  /* 0x0010981401007387 */ /* 0x0001e80000100a00 */
[----:B0-----:R-:W2:Y:S04]  /*19220*/  LDL.LU.64 R20, [R1+0xd0] ;  /* 0x0000d00001147983 */ /* 0x001ea80000300a00 */
[----:B------:R-:W2:Y:S04]  /*19230*/  LDL.LU.64 R22, [R1+0xd8] ;  /* 0x0000d80001167983 */ /* 0x000ea80000300a00 */
[----:B------:R-:W4:Y:S04]  /*19240*/  LDL.LU.64 R16, [R1+0xb0] ;  /* 0x0000b00001107983 */ /* 0x000f280000300a00 */
[----:B------:R-:W4:Y:S04]  /*19250*/  LDL.LU.64 R18, [R1+0xb8] ;  /* 0x0000b80001127983 */ /* 0x000f280000300a00 */
[----:B---3--:R-:W-:Y:S04]  /*19260*/  STL.64 [R1+0x1060], R10 ;  /* 0x0010600a01007387 */ /* 0x008fe80000100a00 */
[----:B------:R0:W-:Y:S02]  /*19270*/  STL.64 [R1+0x1058], R8 ;  /* 0x0010580801007387 */ /* 0x0001e40000100a00 */
[----:B0-----:R-:W-:-:S02]  /*19280*/  IMAD.MOV.U32 R8, RZ, RZ, R3 ;  /* 0x000000ffff087224 */ /* 0x001fc400078e0003 */
[----:B------:R-:W-:-:S05]  /*19290*/  IMAD.MOV.U32 R9, RZ, RZ, R0 ;  /* 0x000000ffff097224 */ /* 0x000fca00078e0000 */
[----:B------:R0:W-:Y:S04]  /*192a0*/  STL.64 [R1+0x1088], R8 ;  /* 0x0010880801007387 */ /* 0x0001e80000100a00 */
[----:B0-----:R-:W3:Y:S04]  /*192b0*/  LDL.LU.64 R8, [R1+0xc0] ;  /* 0x0000c00001087983 */ /* 0x001ee80000300a00 */
[----:B------:R-:W3:Y:S01]  /*192c0*/  LDL.LU.64 R10, [R1+0xc8] ;  /* 0x0000c800010a7983 */ /* 0x000ee20000300a00 */
[----:B--2---:R-:W-:Y:S03]  /*192d0*/  HMMA.16816.F32.BF16 R24, R12, R24, R20 ;  /* 0x000000180c18723c */ /* 0x004fe60000041814 */
[----:B------:R-:W3:-:S15]  /*192e0*/  LDL.LU.64 R20, [R1+0x1098] ;  /* 0x0010980001147983 */ /* 0x000ede0000300a00 */
[----:B------:R-:W-:-:S06]  /*192f0*/  NOP ;  /* 0x0000000000007918 */ /* 0x000fcc0000000000 */
[----:B------:R-:W-:Y:S02]  /*19300*/  IMAD.MOV.U32 R29, RZ, RZ, R24 ;  /* 0x000000ffff1d7224 */ /* 0x000fe400078e0018 */
[----:B------:R-:W-:Y:S02]  /*19310*/  IMAD.MOV.U32 R28, RZ, RZ, R25 ;  /* 0x000000ffff1c7224 */ /* 0x000fe400078e0019 */
[----:B------:R-:W4:Y:S01]  /*19320*/  LDL.LU.64 R24, [R1+0x1090] ;  /* 0x0010900001187983 */ /* 0x000f220000300a00 */
[----:B------:R-:W-:Y:S02]  /*19330*/  IMAD.MOV.U32 R0, RZ, RZ, R27 ;  /* 0x000000ffff007224 */ /* 0x000fe400078e001b */
[----:B------:R-:W-:-:S03]  /*19340*/  IMAD.MOV.U32 R3, RZ, RZ, R26 ;  /* 0x000000ffff037224 */ /* 0x000fc600078e001a */
[----:B------:R0:W-:Y:S04]  /*19350*/  STL [R1+0xf1c], R0 ;  /* 0x000f1c0001007387 */ /* 0x0001e80000100800 */
[----:B------:R1:W-:Y:S04]  /*19360*/  STL [R1+0xf18], R3 ;  /* 0x000f180301007387 */ /* 0x0003e80000100800 */
[----:B------:R2:W-:Y:S04]  /*19370*/  STL [R1+0xf14], R28 ;  /* 0x000f141c01007387 */ /* 0x0005e80000100800 */
[----:B------:R2:W-:Y:S01]  /*19380*/  STL [R1+0xf10], R29 ;  /* 0x000f101d01007387 */ /* 0x0005e20000100800 */
[C---:B---3--:R-:W-:Y:S06]  /*19390*/  HMMA.16816.F32.BF16 R20, R12.reuse, R20, R8 ;  /* 0x000000140c14723c */ /* 0x048fec0000041808 */
[----:B----4-:R-:W-:-:S15]  /*193a0*/  HMMA.16816.F32.BF16 R8, R12, R24, R16 ;  /* 0x000000180c08723c */ /* 0x010fde0000041810 */
[----:B------:R-:W-:-:S02]  /*193b0*/  NOP ;  /* 0x0000000000007918 */ /* 0x000fc40000000000 */
[----:B------:R-:W-:Y:S04]  /*193c0*/  STL.64 [R1+0xc0], R20 ;  /* 0x0000c01401007387 */ /* 0x000fe80000100a00 */
[----:B------:R-:W-:Y:S01]  /*193d0*/  STL.64 [R1+0xc8], R22 ;  /* 0x0000c81601007387 */ /* 0x000fe20000100a00 */
[----:B------:R-:W-:Y:S02]  /*193e0*/  IMAD.MOV.U32 R4, RZ, RZ, R7 ;  /* 0x000000ffff047224 */ /* 0x000fe400078e0007 */
[----:B------:R-:W-:Y:S01]  /*193f0*/  IMAD.MOV.U32 R5, RZ, RZ, R6 ;  /* 0x000000ffff057224 */ /* 0x000fe200078e0006 */
[----:B------:R-:W-:Y:S01]  /*19400*/  LDSM.16.MT88.4 R16, [R2+UR4+0x4800] ;  /* 0x004800040210783b */ /* 0x000fe20008004200 */
[----:B0-----:R-:W-:Y:S02]  /*19410*/  IMAD.MOV.U32 R0, RZ, RZ, R8 ;  /* 0x000000ffff007224 */ /* 0x001fe400078e0008 */
[----:B-1----:R-:W-:-:S02]  /*19420*/  IMAD.MOV.U32 R3, RZ, RZ, R9 ;  /* 0x000000ffff037224 */ /* 0x002fc400078e0009 */
[----:B--2---:R-:W-:Y:S01]  /*19430*/  IMAD.MOV.U32 R28, RZ, RZ, R10 ;  /* 0x000000ffff1c7224 */ /* 0x004fe200078e000a */
[----:B------:R-:W2:Y:S01]  /*19440*/  LDL.LU.64 R8, [R1+0xa0] ;  /* 0x0000a00001087983 */ /* 0x000ea20000300a00 */
[----:B------:R-:W-:-:S03]  /*19450*/  IMAD.MOV.U32 R29, RZ, RZ, R11 ;  /* 0x000000ffff1d7224 */ /* 0x000fc600078e000b */
[----:B------:R-:W2:Y:S04]  /*19460*/  LDL.LU.64 R10, [R1+0xa8] ;  /* 0x0000a800010a7983 */ /* 0x000ea80000300a00 */
[----:B------:R-:W3:Y:S04]  /*19470*/  LDL.LU.64 R24, [R1+0x80] ;  /* 0x0000800001187983 */ /* 0x000ee80000300a00 */
[----:B------:R-:W4:Y:S01]  /*19480*/  LDL.LU.64 R26, [R1+0x88] ;  /* 0x00008800011a7983 */ /* 0x000f220000300a00 */
[----:B--2---:R-:W-:Y:S03]  /*19490*/  HMMA.16816.F32.BF16 R4, R12, R4, R8 ;  /* 0x000000040c04723c */ /* 0x004fe60000041808 */
[----:B----4-:R-:W-:Y:S04]  /*194a0*/  STL.64 [R1+0x1078], R26 ;  /* 0x0010781a01007387 */ /* 0x010fe80000100a00 */
[----:B---3--:R0:W-:Y:S04]  /*194b0*/  STL.64 [R1+0x1070], R24 ;  /* 0x0010701801007387 */ /* 0x0081e80000100a00 */
[----:B0-----:R-:W2:Y:S04]  /*194c0*/  LDL.LU.64 R24, [R1+0x90] ;  /* 0x0000900001187983 */ /* 0x001ea80000300a00 */
[----:B------:R-:W2:Y:S04]  /*194d0*/  LDL.LU.64 R26, [R1+0x98] ;  /* 0x00009800011a7983 */ /* 0x000ea80000300a00 */
[----:B------:R-:W-:Y:S04]  /*194e0*/  STL [R1+0xf64], R29 ;  /* 0x000f641d01007387 */ /* 0x000fe80000100800 */
[----:B------:R-:W-:Y:S04]  /*194f0*/  STL [R1+0xf60], R28 ;  /* 0x000f601c01007387 */ /* 0x000fe80000100800 */
[----:B------:R-:W-:Y:S04]  /*19500*/  STL [R1+0xf5c], R3 ;  /* 0x000f5c0301007387 */ /* 0x000fe80000100800 */
[----:B------:R-:W-:Y:S04]  /*19510*/  STL [R1+0xf58], R0 ;  /* 0x000f580001007387 */ /* 0x000fe80000100800 */
[----:B------:R-:W-:Y:S04]  /*19520*/  STL [R1+0xf68], R2 ;  /* 0x000f680201007387 */ /* 0x000fe80000100800 */
[----:B------:R-:W2:Y:S04]  /*19530*/  LDL.LU.64 R8, [R1+0x1088] ;  /* 0x0010880001087983 */ /* 0x000ea80000300a00 */
[----:B------:R0:W-:Y:S04]  /*19540*/  STL.64 [R1+0xa0], R4 ;  /* 0x0000a00401007387 */ /* 0x0001e80000100a00 */
[----:B------:R1:W-:Y:S04]  /*19550*/  STL.64 [R1+0xa8], R6 ;  /* 0x0000a80601007387 */ /* 0x0003e80000100a00 */
[----:B0-----:R-:W3:Y:S01]  /*19560*/  LDL.LU.64 R4, [R1+0x1080] ;  /* 0x0010800001047983 */ /* 0x001ee20000300a00 */
[----:B------:R-:W1:Y:S02]  /*19570*/  S2R R23, SR_TID.X ;  /* 0x0000000000177919 */ /* 0x000e640000002100 */
[C---:B-1----:R-:W-:Y:S01]  /*19580*/  LOP3.LUT R7, R23.reuse, 0x7, RZ, 0xc0, !PT ;  /* 0x0000000717077812 */ /* 0x042fe200078ec0ff */
[----:B------:R-:W-:-:S02]  /*19590*/  IMAD.SHL.U32 R6, R23, 0x40, RZ ;  /* 0x0000004017067824 */ /* 0x000fc400078e00ff */
[----:B------:R-:W-:Y:S02]  /*195a0*/  IMAD.SHL.U32 R23, R23, 0x2, RZ ;  /* 0x0000000217177824 */ /* 0x000fe400078e00ff */
[----:B------:R-:W-:Y:S01]  /*195b0*/  IMAD R7, R7, 0x90, RZ ;  /* 0x0000009007077824 */ /* 0x000fe200078e02ff */
[----:B--2---:R-:W-:Y:S01]  /*195c0*/  HMMA.16816.F32.BF16 R8, R12, R8, R24 ;  /* 0x000000080c08723c */ /* 0x004fe20000041818 */
[----:B------:R-:W3:Y:S04]  /*195d0*/  LDL.LU.64 R26, [R1+0x1078] ;  /* 0x00107800011a7983 */ /* 0x000ee80000300a00 */
[----:B------:R-:W3:Y:S01]  /*195e0*/  LDL.LU.64 R24, [R1+0x1070] ;  /* 0x0010700001187983 */ /* 0x000ee20000300a00 */
[----:B------:R-:W-:-:S04]  /*195f0*/  LOP3.LUT R7, R7, 0x10, R23, 0x78, !PT ;  /* 0x0000001007077812 */ /* 0x000fc800078e7817 */
[----:B------:R-:W-:-:S04]  /*19600*/  LOP3.LUT R7, R7, 0x400, R6, 0xf8, !PT ;  /* 0x0000040007077812 */ /* 0x000fc800078ef806 */
[----:B------:R-:W-:-:S05]  /*19610*/  LOP3.LUT R7, R7, 0x20, RZ, 0x3c, !PT ;  /* 0x0000002007077812 */ /* 0x000fca00078e3cff */
[----:B------:R-:W0:Y:S05]  /*19620*/  LDSM.16.MT88.4 R20, [R7+UR4+0x4800] ;  /* 0x004800040714783b */ /* 0x000e2a0008004200 */
[----:B------:R-:W-:Y:S02]  /*19630*/  IMAD.MOV.U32 R2, RZ, RZ, R9 ;  /* 0x000000ffff027224 */ /* 0x000fe400078e0009 */
[----:B------:R-:W-:Y:S02]  /*19640*/  IMAD.MOV.U32 R29, RZ, RZ, R10 ;  /* 0x000000ffff1d7224 */ /* 0x000fe400078e000a */
[----:B------:R-:W-:Y:S01]  /*19650*/  IMAD.MOV.U32 R28, RZ, RZ, R11 ;  /* 0x000000ffff1c7224 */ /* 0x000fe200078e000b */
[----:B------:R1:W-:Y:S04]  /*19660*/  STL [R1+0x90], R8 ;  /* 0x0000900801007387 */ /* 0x0003e80000100800 */
[----:B------:R-:W-:Y:S04]  /*19670*/  STL [R1+0xf74], R2 ;  /* 0x000f740201007387 */ /* 0x000fe80000100800 */
[----:B------:R-:W-:Y:S04]  /*19680*/  STL [R1+0xf70], R29 ;  /* 0x000f701d01007387 */ /* 0x000fe80000100800 */
[----:B------:R-:W-:Y:S04]  /*19690*/  STL [R1+0xf6c], R28 ;  /* 0x000f6c1c01007387 */ /* 0x000fe80000100800 */
[----:B-1----:R-:W2:Y:S04]  /*196a0*/  LDL.LU.64 R8, [R1+0x70] ;  /* 0x0000700001087983 */ /* 0x002ea80000300a00 */
[----:B------:R-:W2:Y:S04]  /*196b0*/  LDL.LU.64 R10, [R1+0x78] ;  /* 0x00007800010a7983 */ /* 0x000ea80000300a00 */
[----:B0-----:R-:W-:Y:S04]  /*196c0*/  STL.64 [R1+0x1008], R22 ;  /* 0x0010081601007387 */ /* 0x001fe80000100a00 */
[----:B------:R0:W-:Y:S04]  /*196d0*/  STL.64 [R1+0x1000], R20 ;  /* 0x0010001401007387 */ /* 0x0001e80000100a00 */
[----:B0-----:R-:W2:Y:S04]  /*196e0*/  LDL.LU.64 R20, [R1] ;  /* 0x0000000001147983 */ /* 0x001ea80000300a00 */
[----:B------:R-:W4:Y:S01]  /*196f0*/  LDL.LU.64 R22, [R1+0x8] ;  /* 0x0000080001167983 */ /* 0x000f220000300a00 */
[----:B---3--:R-:W-:Y:S03]  /*19700*/  HMMA.16816.F32.BF16 R4, R12, R4, R24 ;  /* 0x000000040c04723c */ /* 0x008fe60000041818 */
[----:B------:R-:W3:Y:S04]  /*19710*/  LDL.LU R26, [R1+0x1068] ;  /* 0x00106800011a7983 */ /* 0x000ee80000300800 */
[----:B---3--:R-:W0:Y:S04]  /*19720*/  LDSM.16.MT88.4 R24, [R26+UR4+0x4800] ;  /* 0x004800041a18783b */ /* 0x008e280008004200 */
[----:B0-----:R0:W-:-:S12]  /*19730*/  STL.64 [R1+0xf80], R26 ;  /* 0x000f801a01007387 */ /* 0x0011d80000100a00 */
[----:B------:R1:W-:Y:S04]  /*19740*/  STL.64 [R1+0x80], R4 ;  /* 0x0000800401007387 */ /* 0x0003e80000100a00 */
[----:B------:R3:W-:Y:S04]  /*19750*/  STL.64 [R1+0x88], R6 ;  /* 0x0000880601007387 */ /* 0x0007e80000100a00 */
[----:B------:R4:W-:Y:S04]  /*19760*/  STL.64 [R1+0xf78], R24 ;  /* 0x000f781801007387 */ /* 0x0009e80000100a00 */
[----:B0-----:R-:W4:Y:S01]  /*19770*/  LDL.LU.64 R26, [R1+0x38] ;  /* 0x00003800011a7983 */ /* 0x001f220000300a00 */
[----:B-1----:R-:W3:Y:S02]  /*19780*/  S2R R5, SR_TID.X ;  /* 0x0000000000057919 */ /* 0x002ee40000002100 */
[C---:B---3--:R-:W-:Y:S01]  /*19790*/  LOP3.LUT R7, R5.reuse, 0x7, RZ, 0xc0, !PT ;  /* 0x0000000705077812 */ /* 0x048fe200078ec0ff */
[----:B------:R-:W-:-:S02]  /*197a0*/  IMAD.SHL.U32 R6, R5, 0x40, RZ ;  /* 0x0000004005067824 */ /* 0x000fc400078e00ff */
[----:B------:R-:W-:Y:S02]  /*197b0*/  IMAD.SHL.U32 R5, R5, 0x2, RZ ;  /* 0x0000000205057824 */ /* 0x000fe400078e00ff */
[----:B------:R-:W-:-:S05]  /*197c0*/  IMAD R7, R7, 0x90, RZ ;  /* 0x0000009007077824 */ /* 0x000fca00078e02ff */
[----:B------:R-:W-:-:S04]  /*197d0*/  LOP3.LUT R7, R7, 0x10, R5, 0x78, !PT ;  /* 0x0000001007077812 */ /* 0x000fc800078e7805 */
[----:B------:R-:W-:-:S04]  /*197e0*/  LOP3.LUT R7, R7, 0x400, R6, 0xf8, !PT ;  /* 0x0000040007077812 */ /* 0x000fc800078ef806 */
[----:B------:R-:W-:-:S06]  /*197f0*/  LOP3.LUT R7, R7, 0x60, RZ, 0x3c, !PT ;  /* 0x0000006007077812 */ /* 0x000fcc00078e3cff */
[----:B------:R-:W0:Y:S01]  /*19800*/  LDSM.16.MT88.4 R4, [R7+UR4+0x4800] ;  /* 0x004800040704783b */ /* 0x000e220008004200 */
[----:B--2---:R-:W-:-:S15]  /*19810*/  HMMA.16816.F32.BF16 R8, R12, R20, R8 ;  /* 0x000000140c08723c */ /* 0x004fde0000041808 */
[----:B------:R-:W-:-:S09]  /*19820*/  NOP ;  /* 0x0000000000007918 */ /* 0x000fd20000000000 */
[----:B------:R-:W-:Y:S02]  /*19830*/  IMAD.MOV.U32 R28, RZ, RZ, R10 ;  /* 0x000000ffff1c7224 */ /* 0x000fe400078e000a */
[----:B------:R-:W-:Y:S02]  /*19840*/  IMAD.MOV.U32 R2, RZ, RZ, R8 ;  /* 0x000000ffff027224 */ /* 0x000fe400078e0008 */
[----:B------:R-:W-:Y:S01]  /*19850*/  IMAD.MOV.U32 R29, RZ, RZ, R9 ;  /* 0x000000ffff1d7224 */ /* 0x000fe200078e0009 */
[----:B----4-:R1:W-:Y:S04]  /*19860*/  STL.64 [R1+0x1050], R26 ;  /* 0x0010501a01007387 */ /* 0x0103e80000100a00 */
[----:B------:R-:W2:Y:S04]  /*19870*/  LDL.LU R24, [R1+0x250] ;  /* 0x0002500001187983 */ /* 0x000ea80000300800 */
[----:B------:R-:W2:Y:S04]  /*19880*/  LDL.LU R25, [R1+0x254] ;  /* 0x0002540001197983 */ /* 0x000ea80000300800 */
[----:B-1----:R-:W2:Y:S04]  /*19890*/  LDL.LU R26, [R1+0x258] ;  /* 0x00025800011a7983 */ /* 0x002ea80000300800 */
[----:B------:R-:W2:Y:S04]  /*198a0*/  LDL.LU R27, [R1+0x25c] ;  /* 0x00025c00011b7983 */ /* 0x000ea80000300800 */
[----:B------:R1:W-:Y:S04]  /*198b0*/  STL [R1+0x7c], R11 ;  /* 0x00007c0b01007387 */ /* 0x0003e80000100800 */
[----:B-1----:R-:W3:Y:S04]  /*198c0*/  LDL.LU.64 R10, [R1+0x1060] ;  /* 0x00106000010a7983 */ /* 0x002ee80000300a00 */
[----:B------:R-:W4:Y:S04]  /*198d0*/  LDL.LU.64 R8, [R1+0x1058] ;  /* 0x0010580001087983 */ /* 0x000f280000300a00 */
[----:B------:R1:W-:Y:S04]  /*198e0*/  STL.64 [R1+0x1020], R22 ;  /* 0x0010201601007387 */ /* 0x0003e80000100a00 */
[----:B------:R-:W4:Y:S04]  /*198f0*/  LDL.LU.64 R20, [R1+0x260] ;  /* 0x0002600001147983 */ /* 0x000f280000300a00 */
[----:B-1----:R-:W4:Y:S04]  /*19900*/  LDL.LU.64 R22, [R1+0x268] ;  /* 0x0002680001167983 */ /* 0x002f280000300a00 */
[----:B0-----:R0:W-:Y:S04]  /*19910*/  STL.64 [R1+0xef0], R6 ;  /* 0x000ef00601007387 */ /* 0x0011e80000100a00 */
[----:B------:R-:W-:Y:S04]  /*19920*/  STL.64 [R1+0xee8], R4 ;  /* 0x000ee80401007387 */ /* 0x000fe80000100a00 */
[----:B0-----:R-:W2:Y:S01]  /*19930*/  LDL.64 R6, [R1+0x68] ;  /* 0x0000680001067983 */ /* 0x001ea20000100a00 */
[----:B----4-:R-:W-:Y:S03]  /*19940*/  HMMA.16816.F32.BF16 R12, R12, R8, R20 ;  /* 0x000000080c0c723c */ /* 0x010fe60000041814 */
[----:B------:R-:W4:Y:S04]  /*19950*/  LDL.LU R20, [R1+0x230] ;  /* 0x0002300001147983 */ /* 0x000f280000300800 */
[----:B------:R-:W4:Y:S04]  /*19960*/  LDL.LU R21, [R1+0x234] ;  /* 0x0002340001157983 */ /* 0x000f280000300800 */
[----:B------:R-:W4:Y:S04]  /*19970*/  LDL.LU R22, [R1+0x238] ;  /* 0x0002380001167983 */ /* 0x000f280000300800 */
[----:B------:R-:W4:Y:S01]  /*19980*/  LDL.LU R23, [R1+0x23c] ;  /* 0x00023c0001177983 */ /* 0x000f220000300800 */
[----:B--2---:R-:W-:Y:S03]  /*19990*/  HMMA.16816.F32.BF16 R24, R16, R6, R24 ;  /* 0x000000061018723c */ /* 0x004fe60000041818 */
[----:B---3--:R0:W-:Y:S04]  /*199a0*/  STL.64 [R1+0x1028], R10 ;  /* 0x0010280a01007387 */ /* 0x0081e80000100a00 */
[----:B------:R-:W2:Y:S04]  /*199b0*/  LDL.LU R8, [R1+0x240] ;  /* 0x0002400001087983 */ /* 0x000ea80000300800 */
[----:B------:R-:W2:Y:S01]  /*199c0*/  LDL.LU R9, [R1+0x244] ;  /* 0x0002440001097983 */ /* 0x000ea20000300800 */
[----:B------:R-:W-:-:S03]  /*199d0*/  IMAD.MOV.U32 R3, RZ, RZ, R6 ;  /* 0x000000ffff037224 */ /* 0x000fc600078e0006 */
[----:B0-----:R-:W2:Y:S04]  /*199e0*/  LDL.LU R10, [R1+0x248] ;  /* 0x00024800010a7983 */ /* 0x001ea80000300800 */
[----:B------:R-:W2:Y:S04]  /*199f0*/  LDL.LU R11, [R1+0x24c] ;  /* 0x00024c00010b7983 */ /* 0x000ea80000300800 */
[----:B------:R0:W-:Y:S04]  /*19a00*/  STL.64 [R1+0xe60], R14 ;  /* 0x000e600e01007387 */ /* 0x0001e80000100a00 */
[----:B------:R-:W-:Y:S01]  /*19a10*/  STL.64 [R1+0xe58], R12 ;  /* 0x000e580c01007387 */ /* 0x000fe20000100a00 */
[----:B------:R-:W-:-:S03]  /*19a20*/  IMAD.MOV.U32 R0, RZ, RZ, R7 ;  /* 0x000000ffff007224 */ /* 0x000fc600078e0007 */
[----:B0-----:R-:W2:Y:S04]  /*19a30*/  LDL.64 R14, [R1+0x58] ;  /* 0x00005800010e7983 */ /* 0x001ea80000100a00 */
[----:B------:R-:W-:Y:S04]  /*19a40*/  STL.64 [R1+0x260], R24 ;  /* 0x0002601801007387 */ /* 0x000fe80000100a00 */
[----:B------:R0:W-:Y:S04]  /*19a50*/  STL.64 [R1+0x268], R26 ;  /* 0x0002681a01007387 */ /* 0x0001e80000100a00 */
[----:B0-----:R-:W3:Y:S04]  /*19a60*/  LDL.LU.64 R26, [R1+0x1050] ;  /* 0x00105000011a7983 */ /* 0x001ee80000300a00 */
[----:B------:R-:W4:Y:S04]  /*19a70*/  LDL.LU R4, [R1+0x170] ;  /* 0x0001700001047983 */ /* 0x000f280000300800 */
[----:B------:R-:W4:Y:S04]  /*19a80*/  LDL.LU R5, [R1+0x174] ;  /* 0x0001740001057983 */ /* 0x000f280000300800 */
[----:B------:R-:W2:Y:S04]  /*19a90*/  LDL.LU R6, [R1+0x178] ;  /* 0x0001780001067983 */ /* 0x000ea80000300800 */
[----:B------:R-:W2:Y:S04]  /*19aa0*/  LDL.LU R7, [R1+0x17c] ;  /* 0x00017c0001077983 */ /* 0x000ea80000300800 */
[----:B--2---:R-:W-:Y:S04]  /*19ab0*/  STL.64 [R1+0xf90], R6 ;  /* 0x000f900601007387 */ /* 0x004fe80000100a00 */
[----:B----4-:R0:W-:Y:S02]  /*19ac0*/  STL.64 [R1+0xf88], R4 ;  /* 0x000f880401007387 */ /* 0x0101e40000100a00 */
[----:B0-----:R-:W-:-:S15]  /*19ad0*/  HMMA.16816.F32.BF16 R4, R16, R14, R8 ;  /* 0x0000000e1004723c */ /* 0x001fde0000041808 */
[----:B------:R-:W-:-:S08]  /*19ae0*/  NOP ;  /* 0x0000000000007918 */ /* 0x000fd00000000000 */
[----:B------:R0:W-:Y:S04]  /*19af0*/  STL.64 [R1+0x250], R4 ;  /* 0x0002500401007387 */ /* 0x0001e80000100a00 */
[----:B------:R1:W-:Y:S04]  /*19b00*/  STL.64 [R1+0x258], R6 ;  /* 0x0002580601007387 */ /* 0x0003e80000100a00 */
[----:B0-----:R-:W2:Y:S04]  /*19b10*/  LDL.LU R4, [R1+0x180] ;  /* 0x0001800001047983 */ /* 0x001ea80000300800 */
[----:B------:R-:W2:Y:S04]  /*19b20*/  LDL.LU R5, [R1+0x184] ;  /* 0x0001840001057983 */ /* 0x000ea80000300800 */
[----:B-1----:R-:W4:Y:S04]  /*19b30*/  LDL.LU R6, [R1+0x188] ;  /* 0x0001880001067983 */ /* 0x002f280000300800 */
[----:B------:R-:W4:Y:S04]  /*19b40*/  LDL.LU R7, [R1+0x18c] ;  /* 0x00018c0001077983 */ /* 0x000f280000300800 */
[----:B----4-:R-:W-:Y:S04]  /*19b50*/  STL.64 [R1+0xfa0], R6 ;  /* 0x000fa00601007387 */ /* 0x010fe80000100a00 */
[----:B--2---:R0:W-:Y:S04]  /*19b60*/  STL.64 [R1+0xf98], R4 ;  /* 0x000f980401007387 */ /* 0x0041e80000100a00 */
[----:B0-----:R-:W2:Y:S04]  /*19b70*/  LDL.LU R4, [R1+0x190] ;  /* 0x0001900001047983 */ /* 0x001ea80000300800 */
[----:B------:R-:W2:Y:S04]  /*19b80*/  LDL.LU R5, [R1+0x194] ;  /* 0x0001940001057983 */ /* 0x000ea80000300800 */
[----:B------:R-:W4:Y:S04]  /*19b90*/  LDL.LU R6, [R1+0x198] ;  /* 0x0001980001067983 */ /* 0x000f280000300800 */
[----:B------:R-:W4:Y:S04]  /*19ba0*/  LDL.LU R7, [R1+0x19c] ;  /* 0x00019c0001077983 */ /* 0x000f280000300800 */
[----:B----4-:R-:W-:Y:S04]  /*19bb0*/  STL.64 [R1+0xfb0], R6 ;  /* 0x000fb00601007387 */ /* 0x010fe80000100a00 */
[----:B--2---:R0:W-:Y:S04]  /*19bc0*/  STL.64 [R1+0xfa8], R4 ;  /* 0x000fa80401007387 */ /* 0x0041e80000100a00 */
[----:B0-----:R-:W2:Y:S04]  /*19bd0*/  LDL.LU R4, [R1+0x1a0] ;  /* 0x0001a00001047983 */ /* 0x001ea80000300800 */
[----:B------:R-:W2:Y:S04]  /*19be0*/  LDL.LU R5, [R1+0x1a4] ;  /* 0x0001a40001057983 */ /* 0x000ea80000300800 */
[----:B------:R-:W4:Y:S04]  /*19bf0*/  LDL.LU R6, [R1+0x1a8] ;  /* 0x0001a80001067983 */ /* 0x000f280000300800 */
[----:B------:R-:W4:Y:S04]  /*19c00*/  LDL.LU R7, [R1+0x1ac] ;  /* 0x0001ac0001077983 */ /* 0x000f280000300800 */
[----:B----4-:R0:W-:Y:S04]  /*19c10*/  STL.64 [R1+0xfc0], R6 ;  /* 0x000fc00601007387 */ /* 0x0101e80000100a00 */
[----:B--2---:R-:W-:Y:S04]  /*19c20*/  STL.64 [R1+0xfb8], R4 ;  /* 0x000fb80401007387 */ /* 0x004fe80000100a00 */
[----:B0-----:R-:W2:Y:S04]  /*19c30*/  LDL R6, [R1+0x48] ;  /* 0x0000480001067983 */ /* 0x001ea80000100800 */
[----:B------:R-:W2:Y:S01]  /*19c40*/  LDL R7, [R1+0x4c] ;  /* 0x00004c0001077983 */ /* 0x000ea20000100800 */
[----:B------:R-:W-:-:S02]  /*19c50*/  IMAD.MOV.U32 R9, RZ, RZ, R14 ;  /* 0x000000ffff097224 */ /* 0x000fc400078e000e */
[----:B------:R-:W-:Y:S02]  /*19c60*/  IMAD.MOV.U32 R8, RZ, RZ, R15 ;  /* 0x000000ffff087224 */ /* 0x000fe400078e000f */
[----:B--2---:R-:W-:Y:S06]  /*19c70*/  HMMA.16816.F32.BF16 R12, R16, R6, R20 ;  /* 0x00000006100c723c */ /* 0x004fec0000041814 */
[----:B------:R0:W-:Y:S02]  /*19c80*/  STL.64 [R1+0xfd0], R6 ;  /* 0x000fd00601007387 */ /* 0x0001e40000100a00 */
[----:B0-----:R-:W-:-:S02]  /*19c90*/  IMAD.MOV.U32 R7, RZ, RZ, R8 ;  /* 0x000000ffff077224 */ /* 0x001fc400078e0008 */
[----:B------:R-:W-:-:S13]  /*19ca0*/  IMAD.MOV.U32 R6, RZ, RZ, R9 ;  /* 0x000000ffff067224 */ /* 0x000fda00078e0009 */
[----:B------:R0:W-:Y:S04]  /*19cb0*/  STL.64 [R1+0x240], R12 ;  /* 0x0002400c01007387 */ /* 0x0001e80000100a00 */
[----:B------:R1:W-:Y:S04]  /*19cc0*/  STL.64 [R1+0x248], R14 ;  /* 0x0002480e01007387 */ /* 0x0003e80000100a00 */
[----:B0-----:R-:W2:Y:S04]  /*19cd0*/  LDL.LU R12, [R1+0x1e0] ;  /* 0x0001e000010c7983 */ /* 0x001ea80000300800 */
[----:B------:R-:W2:Y:S04]  /*19ce0*/  LDL.LU R13, [R1+0x1e4] ;  /* 0x0001e400010d7983 */ /* 0x000ea80000300800 */
[----:B-1----:R-:W4:Y:S04]  /*19cf0*/  LDL.LU R14, [R1+0x1e8] ;  /* 0x0001e800010e7983 */ /* 0x002f280000300800 */
[----:B------:R-:W4:Y:S04]  /*19d00*/  LDL.LU R15, [R1+0x1ec] ;  /* 0x0001ec00010f7983 */ /* 0x000f280000300800 */
[----:B------:R-:W3:Y:S04]  /*19d10*/  LDL.LU R8, [R1+0x200] ;  /* 0x0002000001087983 */ /* 0x000ee80000300800 */
[----:B------:R-:W3:Y:S04]  /*19d20*/  LDL.LU R9, [R1+0x204] ;  /* 0x0002040001097983 */ /* 0x000ee80000300800 */
[----:B------:R-:W2:Y:S04]  /*19d30*/  LDL.LU R10, [R1+0x208] ;  /* 0x00020800010a7983 */ /* 0x000ea80000300800 */
[----:B------:R-:W2:Y:S04]  /*19d40*/  LDL.LU R11, [R1+0x20c] ;  /* 0x00020c00010b7983 */ /* 0x000ea80000300800 */
[----:B--2---:R0:W-:Y:S04]  /*19d50*/  STL.64 [R1+0x1038], R10 ;  /* 0x0010380a01007387 */ /* 0x0041e80000100a00 */
[----:B---3--:R1:W-:Y:S04]  /*19d60*/  STL.64 [R1+0x1030], R8 ;  /* 0x0010300801007387 */ /* 0x0083e80000100a00 */
[----:B0-----:R-:W2:Y:S04]  /*19d70*/  LDL.LU.64 R10, [R1+0x28] ;  /* 0x00002800010a7983 */ /* 0x001ea80000300a00 */
[----:B--2---:R0:W-:Y:S04]  /*19d80*/  STL.64 [R1+0x1048], R10 ;  /* 0x0010480a01007387 */ /* 0x0041e80000100a00 */
[----:B-1----:R-:W2:Y:S04]  /*19d90*/  LDL.LU R8, [R1+0x220] ;  /* 0x0002200001087983 */ /* 0x002ea80000300800 */
[----:B------:R-:W2:Y:S04]  /*19da0*/  LDL.LU R9, [R1+0x224] ;  /* 0x0002240001097983 */ /* 0x000ea80000300800 */
[----:B0-----:R-:W2:Y:S04]  /*19db0*/  LDL.LU R10, [R1+0x228] ;  /* 0x00022800010a7983 */ /* 0x001ea80000300800 */
[----:B------:R-:W2:Y:S04]  /*19dc0*/  LDL.LU R11, [R1+0x22c] ;  /* 0x00022c00010b7983 */ /* 0x000ea80000300800 */
[----:B------:R-:W3:Y:S01]  /*19dd0*/  LDL.64 R22, [R1+0x18] ;  /* 0x0000180001167983 */ /* 0x000ee20000100a00 */
[C---:B--2---:R-:W-:Y:S03]  /*19de0*/  HMMA.16816.F32.BF16 R8, R16.reuse, R26, R8 ;  /* 0x0000001a1008723c */ /* 0x044fe60000041808 */
[----:B---3--:R0:W-:Y:S04]  /*19df0*/  STL.64 [R1+0x1040], R22 ;  /* 0x0010401601007387 */ /* 0x0081e80000100a00 */
[----:B------:R-:W2:Y:S04]  /*19e00*/  LDL.LU R20, [R1+0x210] ;  /* 0x0002100001147983 */ /* 0x000ea80000300800 */
[----:B------:R-:W2:Y:S04]  /*19e10*/  LDL.LU R21, [R1+0x214] ;  /* 0x0002140001157983 */ /* 0x000ea80000300800 */
[----:B0-----:R-:W2:Y:S04]  /*19e20*/  LDL.LU R22, [R1+0x218] ;  /* 0x0002180001167983 */ /* 0x001ea80000300800 */
[----:B------:R-:W2:Y:S04]  /*19e30*/  LDL.LU R23, [R1+0x21c] ;  /* 0x00021c0001177983 */ /* 0x000ea80000300800 */
[----:B----4-:R-:W-:Y:S04]  /*19e40*/  STL.64 [R1+0x1018], R14 ;  /* 0x0010180e01007387 */ /* 0x010fe80000100a00 */
[----:B------:R0:W-:Y:S04]  /*19e50*/  STL.64 [R1+0x1010], R12 ;  /* 0x0010100c01007387 */ /* 0x0001e80000100a00 */
[----:B0-----:R-:W3:Y:S04]  /*19e60*/  LDL.LU R12, [R1+0x1f0] ;  /* 0x0001f000010c7983 */ /* 0x001ee80000300800 */
[----:B------:R-:W3:Y:S04]  /*19e70*/  LDL.LU R13, [R1+0x1f4] ;  /* 0x0001f400010d7983 */ /* 0x000ee80000300800 */
[----:B------:R-:W3:Y:S04]  /*19e80*/  LDL.LU R14, [R1+0x1f8] ;  /* 0x0001f800010e7983 */ /* 0x000ee80000300800 */
[----:B------:R-:W3:Y:S04]  /*19e90*/  LDL.LU R15, [R1+0x1fc] ;  /* 0x0001fc00010f7983 */ /* 0x000ee80000300800 */
[----:B------:R-:W-:Y:S04]  /*19ea0*/  STL.64 [R1+0xfe8], R6 ;  /* 0x000fe80601007387 */ /* 0x000fe80000100a00 */
[----:B------:R-:W-:Y:S04]  /*19eb0*/  STL.64 [R1+0x230], R8 ;  /* 0x0002300801007387 */ /* 0x000fe80000100a00 */
[----:B------:R0:W-:Y:S04]  /*19ec0*/  STL.64 [R1+0x238], R10 ;  /* 0x0002380a01007387 */ /* 0x0001e80000100a00 */
[----:B0-----:R-:W2:Y:S04]  /*19ed0*/  LDL.LU.64 R10, [R1+0x1048] ;  /* 0x00104800010a7983 */ /* 0x001ea80000300a00 */
[----:B------:R0:W-:Y:S04]  /*19ee0*/  STL.64 [R1+0xfc8], R26 ;  /* 0x000fc81a01007387 */ /* 0x0001e80000100a00 */
[----:B------:R-:W4:Y:S04]  /*19ef0*/  LDL.LU R24, [R1+0x1b0] ;  /* 0x0001b00001187983 */ /* 0x000f280000300800 */
[----:B------:R-:W4:Y:S04]  /*19f00*/  LDL.LU R25, [R1+0x1b4] ;  /* 0x0001b40001197983 */ /* 0x000f280000300800 */
[----:B0-----:R-:W3:Y:S04]  /*19f10*/  LDL.LU R26, [R1+0x1b8] ;  /* 0x0001b800011a7983 */ /* 0x001ee80000300800 */
[----:B------:R-:W3:Y:S04]  /*19f20*/  LDL.LU R27, [R1+0x1bc] ;  /* 0x0001bc00011b7983 */ /* 0x000ee80000300800 */
[----:B---3--:R-:W-:Y:S04]  /*19f30*/  STL.64 [R1+0xfe0], R26 ;  /* 0x000fe01a01007387 */ /* 0x008fe80000100a00 */
[----:B----4-:R0:W-:Y:S04]  /*19f40*/  STL.64 [R1+0xfd8], R24 ;  /* 0x000fd81801007387 */ /* 0x0101e80000100a00 */
[----:B0-----:R-:W3:Y:S04]  /*19f50*/  LDL.LU R24, [R1+0x1c0] ;  /* 0x0001c00001187983 */ /* 0x001ee80000300800 */
[----:B------:R-:W3:Y:S04]  /*19f60*/  LDL.LU R25, [R1+0x1c4] ;  /* 0x0001c40001197983 */ /* 0x000ee80000300800 */
[----:B------:R-:W4:Y:S04]  /*19f70*/  LDL.LU R26, [R1+0x1c8] ;  /* 0x0001c800011a7983 */ /* 0x000f280000300800 */
[----:B------:R-:W4:Y:S01]  /*19f80*/  LDL.LU R27, [R1+0x1cc] ;  /* 0x0001cc00011b7983 */ /* 0x000f220000300800 */
[----:B--2---:R-:W-:Y:S01]  /*19f90*/  HMMA.16816.F32.BF16 R20, R16, R10, R20 ;  /* 0x0000000a1014723c */ /* 0x004fe20000041814 */
[----:B------:R-:W-:-:S02]  /*19fa0*/  IMAD.MOV.U32 R6, RZ, RZ, R3 ;  /* 0x000000ffff067224 */ /* 0x000fc400078e0003 */
[----:B------:R-:W-:-:S03]  /*19fb0*/  IMAD.MOV.U32 R7, RZ, RZ, R0 ;  /* 0x000000ffff077224 */ /* 0x000fc600078e0000 */
[----:B------:R-:W-:Y:S02]  /*19fc0*/  IMAD.MOV.U32 R3, RZ, RZ, R10 ;  /* 0x000000ffff037224 */ /* 0x000fe400078e000a */
[----:B------:R-:W-:Y:S01]  /*19fd0*/  IMAD.MOV.U32 R0, RZ, RZ, R11 ;  /* 0x000000ffff007224 */ /* 0x000fe200078e000b */
[----:B----4-:R-:W-:Y:S04]  /*19fe0*/  STL.64 [R1+0xff8], R26 ;  /* 0x000ff81a01007387 */ /* 0x010fe80000100a00 */
[----:B---3--:R0:W-:Y:S04]  /*19ff0*/  STL.64 [R1+0xff0], R24 ;  /* 0x000ff01801007387 */ /* 0x0081e80000100a00 */
[----:B0-----:R-:W2:Y:S04]  /*1a000*/  LDL.LU R24, [R1+0x1d0] ;  /* 0x0001d00001187983 */ /* 0x001ea80000300800 */
[----:B------:R-:W2:Y:S04]  /*1a010*/  LDL.LU R25, [R1+0x1d4] ;  /* 0x0001d40001197983 */ /* 0x000ea80000300800 */
[----:B------:R-:W2:Y:S04]  /*1a020*/  LDL.LU R26, [R1+0x1d8] ;  /* 0x0001d800011a7983 */ /* 0x000ea80000300800 */
[----:B------:R-:W2:Y:S04]  /*1a030*/  LDL.LU R27, [R1+0x1dc] ;  /* 0x0001dc00011b7983 */ /* 0x000ea80000300800 */
[----:B------:R-:W-:Y:S04]  /*1a040*/  STL.64 [R1+0x220], R20 ;  /* 0x0002201401007387 */ /* 0x000fe80000100a00 */
[----:B------:R0:W-:Y:S04]  /*1a050*/  STL.64 [R1+0x228], R22 ;  /* 0x0002281601007387 */ /* 0x0001e80000100a00 */
[----:B0-----:R-:W3:Y:S04]  /*1a060*/  LDL.LU.64 R22, [R1+0x1040] ;  /* 0x0010400001167983 */ /* 0x001ee80000300a00 */
[----:B------:R-:W3:Y:S04]  /*1a070*/  LDL.LU.64 R10, [R1+0x1038] ;  /* 0x00103800010a7983 */ /* 0x000ee80000300a00 */
[----:B------:R-:W3:Y:S02]  /*1a080*/  LDL.LU.64 R8, [R1+0x1030] ;  /* 0x0010300001087983 */ /* 0x000ee40000300a00 */
[----:B---3--:R-:W-:-:S15]  /*1a090*/  HMMA.16816.F32.BF16 R8, R16, R22, R8 ;  /* 0x000000161008723c */ /* 0x008fde0000041808 */
[----:B------:R-:W-:-:S08]  /*1a0a0*/  NOP ;  /* 0x0000000000007918 */ /* 0x000fd00000000000 */
[----:B------:R0:W-:Y:S04]  /*1a0b0*/  STL.64 [R1+0x210], R8 ;  /* 0x0002100801007387 */ /* 0x0001e80000100a00 */
[----:B------:R1:W-:Y:S01]  /*1a0c0*/  STL.64 [R1+0x218], R10 ;  /* 0x0002180a01007387 */ /* 0x0003e20000100a00 */
[----:B0-----:R-:W-:-:S03]  /*1a0d0*/  IMAD.MOV.U32 R9, RZ, RZ, R22 ;  /* 0x000000ffff097224 */ /* 0x001fc600078e0016 */
[----:B-1----:R-:W3:Y:S01]  /*1a0e0*/  LDL.LU.64 R10, [R1+0x1028] ;  /* 0x00102800010a7983 */ /* 0x002ee20000300a00 */
[----:B------:R-:W-:-:S03]  /*1a0f0*/  IMAD.MOV.U32 R8, RZ, RZ, R23 ;  /* 0x000000ffff087224 */ /* 0x000fc600078e0017 */
[----:B------:R-:W4:Y:S02]  /*1a100*/  LDL.LU.64 R22, [R1+0x1020] ;  /* 0x0010200001167983 */ /* 0x000f240000300a00 */
[----:B----4-:R-:W-:-:S15]  /*1a110*/  HMMA.16816.F32.BF16 R12, R16, R22, R12 ;  /* 0x00000016100c723c */ /* 0x010fde000004180c */
[----:B------:R-:W-:-:S08]  /*1a120*/  NOP ;  /* 0x0000000000007918 */ /* 0x000fd00000000000 */
[----:B------:R-:W-:Y:S04]  /*1a130*/  STL.64 [R1+0x200], R12 ;  /* 0x0002000c01007387 */ /* 0x000fe80000100a00 */
[----:B------:R0:W-:Y:S04]  /*1a140*/  STL.64 [R1+0x208], R14 ;  /* 0x0002080e01007387 */ /* 0x0001e80000100a00 */
[----:B0-----:R-:W3:Y:S04]  /*1a150*/  LDL.LU.64 R14, [R1+0x1018] ;  /* 0x00101800010e7983 */ /* 0x001ee80000300a00 */
[----:B------:R-:W3:Y:S01]  /*1a160*/  LDL.LU.64 R12, [R1+0x1010] ;  /* 0x00101000010c7983 */ /* 0x000ee20000300a00 */
[----:B------:R-:W-:-:S02]  /*1a170*/  IMAD.MOV.U32 R5, RZ, RZ, R22 ;  /* 0x000000ffff057224 */ /* 0x000fc400078e0016 */
[----:B------:R-:W-:Y:S02]  /*1a180*/  IMAD.MOV.U32 R4, RZ, RZ, R23 ;  /* 0x000000ffff047224 */ /* 0x000fe400078e0017 */
[----:B------:R-:W2:Y:S04]  /*1a190*/  LDL.LU.64 R22, [R1+0x1008] ;  /* 0x0010080001167983 */ /* 0x000ea80000300a00 */
[----:B------:R-:W2:Y:S01]  /*1a1a0*/  LDL.LU.64 R20, [R1+0x1000] ;  /* 0x0010000001147983 */ /* 0x000ea20000300a00 */
[----:B---3--:R-:W-:-:S15]  /*1a1b0*/  HMMA.16816.F32.BF16 R12, R16, R10, R12 ;  /* 0x0000000a100c723c */ /* 0x008fde000004180c */
[----:B------:R-:W-:-:S08]  /*1a1c0*/  NOP ;  /* 0x0000000000007918 */ /* 0x000fd00000000000 */
[----:B------:R0:W-:Y:S04]  /*1a1d0*/  STL.64 [R1+0x1e0], R12 ;  /* 0x0001e00c01007387 */ /* 0x0001e80000100a00 */
[----:B------:R1:W-:Y:S04]  /*1a1e0*/  STL.64 [R1+0x1e8], R14 ;  /* 0x0001e80e01007387 */ /* 0x0003e80000100a00 */
[----:B0-----:R-:W3:Y:S04]  /*1a1f0*/  LDL.LU R12, [R1+0x80] ;  /* 0x00008000010c7983 */ /* 0x001ee80000300800 */
[----:B------:R-:W3:Y:S04]  /*1a200*/  LDL.LU R13, [R1+0x84] ;  /* 0x00008400010d7983 */ /* 0x000ee80000300800 */
[----:B-1----:R-:W4:Y:S04]  /*1a210*/  LDL.LU R14, [R1+0x88] ;  /* 0x00008800010e7983 */ /* 0x002f280000300800 */
[----:B------:R-:W4:Y:S01]  /*1a220*/  LDL.LU R15, [R1+0x8c] ;  /* 0x00008c00010f7983 */ /* 0x000f220000300800 */
[----:B------:R-:W-:-:S02]  /*1a230*/  IMAD.MOV.U32 R18, RZ, RZ, R5 ;  /* 0x000000ffff127224 */ /* 0x000fc400078e0005 */
[----:B------:R-:W-:Y:S02]  /*1a240*/  IMAD.MOV.U32 R19, RZ, RZ, R4 ;  /* 0x000000ffff137224 */ /* 0x000fe400078e0004 */
[C---:B--2---:R-:W-:Y:S01]  /*1a250*/  HMMA.16816.F32.BF16 R4, R20.reuse, R6, R24 ;  /* 0x000000061404723c */ /* 0x044fe20000041818 */
[----:B----4-:R-:W-:Y:S04]  /*1a260*/  STL.64 [R1+0xe70], R14 ;  /* 0x000e700e01007387 */ /* 0x010fe80000100a00 */
[----:B---3--:R-:W-:Y:S04]  /*1a270*/  STL.64 [R1+0xe68], R12 ;  /* 0x000e680c01007387 */ /* 0x008fe80000100a00 */
[----:B------:R-:W2:Y:S04]  /*1a280*/  LDL.LU.64 R26, [R1+0xff8] ;  /* 0x000ff800011a7983 */ /* 0x000ea80000300a00 */
[----:B------:R-:W2:Y:S10]  /*1a290*/  LDL.LU.64 R24, [R1+0xff0] ;  /* 0x000ff00001187983 */ /* 0x000eb40000300a00 */
[----:B------:R-:W-:Y:S04]  /*1a2a0*/  STL.64 [R1+0x1d0], R4 ;  /* 0x0001d00401007387 */ /* 0x000fe80000100a00 */
        /* <DEDUP_REMOVED lines=8> */
[----:B0-----:R-:W2:Y:S02]  /*1a330*/  LDL.LU.64 R6, [R1+0xfd0] ;  /* 0x000fd00001067983 */ /* 0x001ea40000300a00 */
[----:B--2---:R-:W-:Y:S02]  /*1a340*/  HMMA.16816.F32.BF16 R4, R20, R6, R24 ;  /* 0x000000061404723c */ /* 0x004fe40000041818 */
[----:B------:R-:W2:-:S15]  /*1a350*/  LDL.LU.64 R26, [R1+0xfc8] ;  /* 0x000fc800011a7983 */ /* 0x000e9e0000300a00 */
[----:B------:R-:W-:-:S06]  /*1a360*/  NOP ;  /* 0x0000000000007918 */ /* 0x000fcc0000000000 */
[----:B------:R-:W-:Y:S04]  /*1a370*/  STL.64 [R1+0x1b0], R4 ;  /* 0x0001b00401007387 */ /* 0x000fe80000100a00 */
[----:B------:R0:W-:Y:S04]  /*1a380*/  STL.64 [R1+0x1b8], R6 ;  /* 0x0001b80601007387 */ /* 0x0001e80000100a00 */
[----:B0-----:R-:W2:Y:S04]  /*1a390*/  LDL.LU.64 R6, [R1+0xfc0] ;  /* 0x000fc00001067983 */ /* 0x001ea80000300a00 */
[----:B------:R-:W2:Y:S02]  /*1a3a0*/  LDL.LU.64 R4, [R1+0xfb8] ;  /* 0x000fb80001047983 */ /* 0x000ea40000300a00 */
[----:B--2---:R-:W-:-:S15]  /*1a3b0*/  HMMA.16816.F32.BF16 R4, R20, R26, R4 ;  /* 0x0000001a1404723c */ /* 0x004fde0000041804 */
[----:B------:R-:W-:-:S08]  /*1a3c0*/  NOP ;  /* 0x0000000000007918 */ /* 0x000fd00000000000 */
[----:B------:R-:W-:Y:S04]  /*1a3d0*/  STL.64 [R1+0x1a0], R4 ;  /* 0x0001a00401007387 */ /* 0x000fe80000100a00 */
[----:B------:R0:W-:Y:S04]  /*1a3e0*/  STL.64 [R1+0x1a8], R6 ;  /* 0x0001a80601007387 */ /* 0x0001e80000100a00 */
[----:B0-----:R-:W2:Y:S04]  /*1a3f0*/  LDL.LU.64 R6, [R1+0xfb0] ;  /* 0x000fb00001067983 */ /* 0x001ea80000300a00 */
[----:B------:R-:W2:Y:S01]  /*1a400*/  LDL.LU.64 R4, [R1+0xfa8] ;  /* 0x000fa80001047983 */ /* 0x000ea20000300a00 */
[----:B------:R-:W-:-:S02]  /*1a410*/  IMAD.MOV.U32 R14, RZ, RZ, R3 ;  /* 0x000000ffff0e7224 */ /* 0x000fc400078e0003 */
[----:B------:R-:W-:Y:S01]  /*1a420*/  IMAD.MOV.U32 R15, RZ, RZ, R0 ;  /* 0x000000ffff0f7224 */ /* 0x000fe200078e0000 */
[----:B------:R-:W3:Y:S01]  /*1a430*/  LDL.LU R24, [R1+0x160] ;  /* 0x0001600001187983 */ /* 0x000ee20000300800 */
[----:B------:R-:W-:-:S03]  /*1a440*/  IMAD.MOV.U32 R3, RZ, RZ, R26 ;  /* 0x000000ffff037224 */ /* 0x000fc600078e001a */
[----:B------:R-:W3:Y:S01]  /*1a450*/  LDL.LU R25, [R1+0x164] ;  /* 0x0001640001197983 */ /* 0x000ee20000300800 */
[----:B------:R-:W-:-:S03]  /*1a460*/  IMAD.MOV.U32 R0, RZ, RZ, R27 ;  /* 0x000000ffff007224 */ /* 0x000fc600078e001b */
[----:B------:R-:W3:Y:S04]  /*1a470*/  LDL.LU R26, [R1+0x168] ;  /* 0x00016800011a7983 */ /* 0x000ee80000300800 */
[----:B------:R-:W3:Y:S01]  /*1a480*/  LDL.LU R27, [R1+0x16c] ;  /* 0x00016c00011b7983 */ /* 0x000ee20000300800 */
[----:B--2---:R-:W-:-:S15]  /*1a490*/  HMMA.16816.F32.BF16 R4, R20, R14, R4 ;  /* 0x0000000e1404723c */ /* 0x004fde0000041804 */
[----:B------:R-:W-:-:S08]  /*1a4a0*/  NOP ;  /* 0x0000000000007918 */ /* 0x000fd00000000000 */
[----:B------:R-:W-:Y:S04]  /*1a4b0*/  STL.64 [R1+0x190], R4 ;  /* 0x0001900401007387 */ /* 0x000fe80000100a00 */
[----:B------:R0:W-:Y:S04]  /*1a4c0*/  STL.64 [R1+0x198], R6 ;  /* 0x0001980601007387 */ /* 0x0001e80000100a00 */
[----:B0-----:R-:W2:Y:S04]  /*1a4d0*/  LDL.LU.64 R6, [R1+0xfa0] ;  /* 0x000fa00001067983 */ /* 0x001ea80000300a00 */
[----:B------:R-:W2:Y:S04]  /*1a4e0*/  LDL.LU.64 R4, [R1+0xf98] ;  /* 0x000f980001047983 */ /* 0x000ea80000300a00 */
[----:B------:R0:W-:Y:S02]  /*1a4f0*/  STL.64 [R1+0xf30], R14 ;  /* 0x000f300e01007387 */ /* 0x0001e40000100a00 */
[----:B0-----:R-:W-:-:S02]  /*1a500*/  IMAD.MOV.U32 R14, RZ, RZ, R9 ;  /* 0x000000ffff0e7224 */ /* 0x001fc400078e0009 */
[----:B------:R-:W-:-:S07]  /*1a510*/  IMAD.MOV.U32 R15, RZ, RZ, R8 ;  /* 0x000000ffff0f7224 */ /* 0x000fce00078e0008 */
[----:B--2---:R-:W-:Y:S01]  /*1a520*/  HMMA.16816.F32.BF16 R12, R20, R14, R4 ;  /* 0x0000000e140c723c */ /* 0x004fe20000041804 */
[----:B------:R-:W2:Y:S04]  /*1a530*/  LDL.LU.64 R6, [R1+0xf90] ;  /* 0x000f900001067983 */ /* 0x000ea80000300a00 */
[----:B------:R-:W2:-:S15]  /*1a540*/  LDL.LU.64 R4, [R1+0xf88] ;  /* 0x000f880001047983 */ /* 0x000e9e0000300a00 */
[----:B------:R-:W-:-:S03]  /*1a550*/  NOP ;  /* 0x0000000000007918 */ /* 0x000fc60000000000 */
[----:B------:R-:W-:Y:S04]  /*1a560*/  STL.64 [R1+0x180], R12 ;  /* 0x0001800c01007387 */ /* 0x000fe80000100a00 */
[----:B------:R2:W-:Y:S02]  /*1a570*/  STL.64 [R1+0x188], R14 ;  /* 0x0001880e01007387 */ /* 0x0005e40000100a00 */
[----:B--2---:R-:W-:Y:S02]  /*1a580*/  HMMA.16816.F32.BF16 R12, R20, R18, R4 ;  /* 0x00000012140c723c */ /* 0x004fe40000041804 */
[----:B------:R-:W2:-:S15]  /*1a590*/  LDL.LU R4, [R1+0x110] ;  /* 0x0001100001047983 */ /* 0x000e9e0000300800 */
[----:B------:R-:W-:-:S06]  /*1a5a0*/  NOP ;  /* 0x0000000000007918 */ /* 0x000fcc0000000000 */
[----:B------:R0:W-:Y:S04]  /*1a5b0*/  STL.64 [R1+0x170], R12 ;  /* 0x0001700c01007387 */ /* 0x0001e80000100a00 */
[----:B------:R1:W-:Y:S04]  /*1a5c0*/  STL.64 [R1+0x178], R14 ;  /* 0x0001780e01007387 */ /* 0x0003e80000100a00 */
[----:B------:R-:W2:Y:S04]  /*1a5d0*/  LDL.LU R5, [R1+0x114] ;  /* 0x0001140001057983 */ /* 0x000ea80000300800 */
[----:B------:R-:W4:Y:S04]  /*1a5e0*/  LDL.LU R6, [R1+0x118] ;  /* 0x0001180001067983 */ /* 0x000f280000300800 */
[----:B------:R-:W4:Y:S04]  /*1a5f0*/  LDL.LU R7, [R1+0x11c] ;  /* 0x00011c0001077983 */ /* 0x000f280000300800 */
[----:B0-----:R-:W3:Y:S04]  /*1a600*/  LDL.LU R12, [R1+0x130] ;  /* 0x00013000010c7983 */ /* 0x001ee80000300800 */
[----:B------:R-:W3:Y:S04]  /*1a610*/  LDL.LU R13, [R1+0x134] ;  /* 0x00013400010d7983 */ /* 0x000ee80000300800 */
[----:B-1----:R-:W2:Y:S04]  /*1a620*/  LDL.LU R14, [R1+0x138] ;  /* 0x00013800010e7983 */ /* 0x002ea80000300800 */
[----:B------:R-:W2:Y:S04]  /*1a630*/  LDL.LU R15, [R1+0x13c] ;  /* 0x00013c00010f7983 */ /* 0x000ea80000300800 */
[----:B--2---:R0:W-:Y:S04]  /*1a640*/  STL.64 [R1+0xf40], R14 ;  /* 0x000f400e01007387 */ /* 0x0041e80000100a00 */
[----:B---3--:R-:W-:Y:S04]  /*1a650*/  STL.64 [R1+0xf38], R12 ;  /* 0x000f380c01007387 */ /* 0x008fe80000100a00 */
[----:B0-----:R-:W2:Y:S01]  /*1a660*/  LDL.LU.64 R14, [R1+0x58] ;  /* 0x00005800010e7983 */ /* 0x001ea20000300a00 */
[----:B------:R-:W-:Y:S03]  /*1a670*/  HMMA.16816.F32.BF16 R20, R20, R10, R24 ;  /* 0x0000000a1414723c */ /* 0x000fe60000041818 */
[----:B--2---:R0:W-:Y:S04]  /*1a680*/  STL.64 [R1+0xf50], R14 ;  /* 0x000f500e01007387 */ /* 0x0041e80000100a00 */
[----:B0-----:R-:W2:Y:S04]  /*1a690*/  LDL.LU.64 R14, [R1+0x68] ;  /* 0x00006800010e7983 */ /* 0x001ea80000300a00 */
[----:B----4-:R0:W-:Y:S04]  /*1a6a0*/  STL.64 [R1+0xf28], R6 ;  /* 0x000f280601007387 */ /* 0x0101e80000100a00 */
[----:B------:R1:W-:Y:S04]  /*1a6b0*/  STL.64 [R1+0xf20], R4 ;  /* 0x000f200401007387 */ /* 0x0003e80000100a00 */
[----:B0-----:R-:W3:Y:S04]  /*1a6c0*/  LDL.LU.64 R6, [R1+0x48] ;  /* 0x0000480001067983 */ /* 0x001ee80000300a00 */
[----:B---3--:R0:W-:Y:S04]  /*1a6d0*/  STL.64 [R1+0xf48], R6 ;  /* 0x000f480601007387 */ /* 0x0081e80000100a00 */
[----:B-1----:R-:W3:Y:S04]  /*1a6e0*/  LDL.LU R4, [R1+0x140] ;  /* 0x0001400001047983 */ /* 0x002ee80000300800 */
[----:B------:R-:W3:Y:S04]  /*1a6f0*/  LDL.LU R5, [R1+0x144] ;  /* 0x0001440001057983 */ /* 0x000ee80000300800 */
[----:B0-----:R-:W3:Y:S04]  /*1a700*/  LDL.LU R6, [R1+0x148] ;  /* 0x0001480001067983 */ /* 0x001ee80000300800 */
[----:B------:R-:W3:Y:S04]  /*1a710*/  LDL.LU R7, [R1+0x14c] ;  /* 0x00014c0001077983 */ /* 0x000ee80000300800 */
[----:B------:R0:W-:Y:S04]  /*1a720*/  STL.64 [R1+0xf00], R18 ;  /* 0x000f001201007387 */ /* 0x0001e80000100a00 */
[----:B------:R-:W4:Y:S04]  /*1a730*/  LDL.LU R16, [R1+0x120] ;  /* 0x0001200001107983 */ /* 0x000f280000300800 */
[----:B------:R-:W4:Y:S04]  /*1a740*/  LDL.LU R17, [R1+0x124] ;  /* 0x0001240001117983 */ /* 0x000f280000300800 */
[----:B0-----:R-:W4:Y:S04]  /*1a750*/  LDL.LU R18, [R1+0x128] ;  /* 0x0001280001127983 */ /* 0x001f280000300800 */
[----:B------:R-:W4:Y:S04]  /*1a760*/  LDL.LU R19, [R1+0x12c] ;  /* 0x00012c0001137983 */ /* 0x000f280000300800 */
[----:B------:R-:W2:Y:S04]  /*1a770*/  LDL.LU.64 R26, [R1+0xf80] ;  /* 0x000f8000011a7983 */ /* 0x000ea80000300a00 */
[----:B------:R-:W2:Y:S04]  /*1a780*/  LDL.LU.64 R24, [R1+0xf78] ;  /* 0x000f780001187983 */ /* 0x000ea80000300a00 */
[----:B------:R0:W-:Y:S04]  /*1a790*/  STL.64 [R1+0xf08], R10 ;  /* 0x000f080a01007387 */ /* 0x0001e80000100a00 */
[----:B------:R-:W2:Y:S04]  /*1a7a0*/  LDL.LU R8, [R1+0x150] ;  /* 0x0001500001087983 */ /* 0x000ea80000300800 */
[----:B------:R1:W-:Y:S04]  /*1a7b0*/  STL.64 [R1+0x160], R20 ;  /* 0x0001601401007387 */ /* 0x0003e80000100a00 */
[----:B------:R1:W-:Y:S04]  /*1a7c0*/  STL.64 [R1+0x168], R22 ;  /* 0x0001681601007387 */ /* 0x0003e80000100a00 */
[----:B------:R-:W2:Y:S04]  /*1a7d0*/  LDL.LU R9, [R1+0x154] ;  /* 0x0001540001097983 */ /* 0x000ea80000300800 */
[----:B0-----:R-:W2:Y:S04]  /*1a7e0*/  LDL.LU R10, [R1+0x158] ;  /* 0x00015800010a7983 */ /* 0x001ea80000300800 */
[----:B------:R-:W2:Y:S01]  /*1a7f0*/  LDL.LU R11, [R1+0x15c] ;  /* 0x00015c00010b7983 */ /* 0x000ea20000300800 */
[----:B-1----:R-:W-:-:S02]  /*1a800*/  IMAD.MOV.U32 R20, RZ, RZ, R2 ;  /* 0x000000ffff147224 */ /* 0x002fc400078e0002 */
[----:B------:R-:W-:Y:S01]  /*1a810*/  IMAD.MOV.U32 R21, RZ, RZ, R29 ;  /* 0x000000ffff157224 */ /* 0x000fe200078e001d */
[----:B------:R-:W3:Y:S04]  /*1a820*/  LDL.LU R2, [R1+0xf74] ;  /* 0x000f740001027983 */ /* 0x000ee80000300800 */
[----:B------:R-:W4:Y:S01]  /*1a830*/  LDL.LU R29, [R1+0xf70] ;  /* 0x000f7000011d7983 */ /* 0x000f220000300800 */
[----:B------:R-:W-:-:S03]  /*1a840*/  IMAD.MOV.U32 R22, RZ, RZ, R28 ;  /* 0x000000ffff167224 */ /* 0x000fc600078e001c */
[----:B------:R-:W3:Y:S04]  /*1a850*/  LDL.LU R28, [R1+0xf6c] ;  /* 0x000f6c00011c7983 */ /* 0x000ee80000300800 */
[----:B------:R-:W2:Y:S04]  /*1a860*/  LDL.LU R23, [R1+0x7c] ;  /* 0x00007c0001177983 */ /* 0x000ea80000300800 */
[----:B--2---:R-:W-:Y:S04]  /*1a870*/  STL.64 [R1+0xe80], R22 ;  /* 0x000e801601007387 */ /* 0x004fe80000100a00 */
[----:B------:R0:W-:Y:S04]  /*1a880*/  STL.64 [R1+0xe78], R20 ;  /* 0x000e781401007387 */ /* 0x0001e80000100a00 */
[----:B0-----:R-:W2:Y:S01]  /*1a890*/  LDL.LU R20, [R1+0x90] ;  /* 0x0000900001147983 */ /* 0x001ea20000300800 */
[----:B------:R-:W-:Y:S01]  /*1a8a0*/  HMMA.16816.F32.BF16 R8, R24, R14, R8 ;  /* 0x0000000e1808723c */ /* 0x000fe20000041808 */
[----:B----4-:R-:W-:-:S02]  /*1a8b0*/  IMAD.MOV.U32 R22, RZ, RZ, R29 ;  /* 0x000000ffff167224 */ /* 0x010fc400078e001d */
[----:B---3--:R-:W-:Y:S02]  /*1a8c0*/  IMAD.MOV.U32 R23, RZ, RZ, R28 ;  /* 0x000000ffff177224 */ /* 0x008fe400078e001c */
[----:B------:R-:W-:Y:S02]  /*1a8d0*/  IMAD.MOV.U32 R21, RZ, RZ, R2 ;  /* 0x000000ffff157224 */ /* 0x000fe400078e0002 */
[----:B------:R-:W3:Y:S04]  /*1a8e0*/  LDL.LU R2, [R1+0xf68] ;  /* 0x000f680001027983 */ /* 0x000ee80000300800 */
[----:B------:R-:W4:Y:S04]  /*1a8f0*/  LDL.LU R29, [R1+0xf64] ;  /* 0x000f6400011d7983 */ /* 0x000f280000300800 */
[----:B------:R-:W3:Y:S04]  /*1a900*/  LDL.LU R28, [R1+0xf60] ;  /* 0x000f6000011c7983 */ /* 0x000ee80000300800 */
[----:B------:R0:W-:Y:S02]  /*1a910*/  STL.64 [R1+0xe90], R22 ;  /* 0x000e901601007387 */ /* 0x0001e40000100a00 */
[----:B0-----:R-:W-:-:S02]  /*1a920*/  IMAD.MOV.U32 R22, RZ, RZ, R3 ;  /* 0x000000ffff167224 */ /* 0x001fc400078e0003 */
[----:B------:R-:W-:Y:S01]  /*1a930*/  IMAD.MOV.U32 R23, RZ, RZ, R0 ;  /* 0x000000ffff177224 */ /* 0x000fe200078e0000 */
[----:B--2---:R-:W-:Y:S04]  /*1a940*/  STL.64 [R1+0xe88], R20 ;  /* 0x000e881401007387 */ /* 0x004fe80000100a00 */
[----:B------:R-:W2:Y:S04]  /*1a950*/  LDL.LU R3, [R1+0xf5c] ;  /* 0x000f5c0001037983 */ /* 0x000ea80000300800 */
[----:B------:R-:W4:Y:S04]  /*1a960*/  LDL.LU R0, [R1+0xf58] ;  /* 0x000f580001007983 */ /* 0x000f280000300800 */
[----:B------:R0:W-:Y:S04]  /*1a970*/  STL.64 [R1+0x150], R8 ;  /* 0x0001500801007387 */ /* 0x0001e80000100a00 */
[----:B------:R1:W-:Y:S01]  /*1a980*/  STL.64 [R1+0x158], R10 ;  /* 0x0001580a01007387 */ /* 0x0003e20000100a00 */
[----:B0-----:R-:W-:-:S02]  /*1a990*/  IMAD.MOV.U32 R9, RZ, RZ, R14 ;  /* 0x000000ffff097224 */ /* 0x001fc400078e000e */
[----:B------:R-:W-:Y:S02]  /*1a9a0*/  IMAD.MOV.U32 R8, RZ, RZ, R15 ;  /* 0x000000ffff087224 */ /* 0x000fe400078e000f */
[----:B------:R-:W3:Y:S02]  /*1a9b0*/  LDL.LU.64 R14, [R1+0xf50] ;  /* 0x000f5000010e7983 */ /* 0x000ee40000300a00 */
[----:B---3--:R-:W-:Y:S06]  /*1a9c0*/  HMMA.16816.F32.BF16 R4, R24, R14, R4 ;  /* 0x0000000e1804723c */ /* 0x008fec0000041804 */
[----:B-1----:R-:W-:-:S02]  /*1a9d0*/  IMAD.MOV.U32 R11, RZ, RZ, R14 ;  /* 0x000000ffff0b7224 */ /* 0x002fc400078e000e */
[----:B------:R-:W-:-:S15]  /*1a9e0*/  IMAD.MOV.U32 R10, RZ, RZ, R15 ;  /* 0x000000ffff0a7224 */ /* 0x000fde00078e000f */
        /* <DEDUP_REMOVED lines=12> */
[----:B------:R-:W3:Y:S04]  /*1aab0*/  LDL.LU.64 R6, [R1+0xf28] ;  /* 0x000f280001067983 */ /* 0x000ee80000300a00 */
[----:B------:R-:W3:Y:S01]  /*1aac0*/  LDL.LU.64 R4, [R1+0xf20] ;  /* 0x000f200001047983 */ /* 0x000ee20000300a00 */
[----:B------:R-:W-:Y:S06]  /*1aad0*/  HMMA.16816.F32.BF16 R16, R24, R22, R16 ;  /* 0x000000161810723c */ /* 0x000fec0000041810 */
[----:B------:R0:W-:Y:S02]  /*1aae0*/  STL.64 [R1+0xea0], R22 ;  /* 0x000ea01601007387 */ /* 0x0001e40000100a00 */
[----:B0-----:R-:W-:-:S02]  /*1aaf0*/  IMAD.MOV.U32 R22, RZ, RZ, R13 ;  /* 0x000000ffff167224 */ /* 0x001fc400078e000d */
[----:B------:R-:W-:-:S13]  /*1ab00*/  IMAD.MOV.U32 R23, RZ, RZ, R12 ;  /* 0x000000ffff177224 */ /* 0x000fda00078e000c */
[----:B------:R-:W-:Y:S04]  /*1ab10*/  STL.64 [R1+0x120], R16 ;  /* 0x0001201001007387 */ /* 0x000fe80000100a00 */
[----:B------:R-:W-:Y:S04]  /*1ab20*/  STL.64 [R1+0x128], R18 ;  /* 0x0001281201007387 */ /* 0x000fe80000100a00 */
[----:B------:R0:W-:Y:S02]  /*1ab30*/  STL.64 [R1+0xeb8], R22 ;  /* 0x000eb81601007387 */ /* 0x0001e40000100a00 */
[----:B0-----:R-:W-:-:S02]  /*1ab40*/  IMAD.MOV.U32 R22, RZ, RZ, R11 ;  /* 0x000000ffff167224 */ /* 0x001fc400078e000b */
[----:B------:R-:W-:-:S05]  /*1ab50*/  IMAD.MOV.U32 R23, RZ, RZ, R10 ;  /* 0x000000ffff177224 */ /* 0x000fca00078e000a */
[----:B------:R0:W-:Y:S02]  /*1ab60*/  STL.64 [R1+0xed0], R22 ;  /* 0x000ed01601007387 */ /* 0x0001e40000100a00 */
[----:B0-----:R-:W-:Y:S02]  /*1ab70*/  IMAD.MOV.U32 R22, RZ, RZ, R9 ;  /* 0x000000ffff167224 */ /* 0x001fe400078e0009 */
[----:B------:R-:W-:-:S05]  /*1ab80*/  IMAD.MOV.U32 R23, RZ, RZ, R8 ;  /* 0x000000ffff177224 */ /* 0x000fca00078e0008 */
[----:B------:R0:W-:Y:S04]  /*1ab90*/  STL.64 [R1+0xef8], R22 ;  /* 0x000ef81601007387 */ /* 0x0001e80000100a00 */
[----:B------:R-:W2:Y:S01]  /*1aba0*/  LDL.LU R8, [R1+0x100] ;  /* 0x0001000001087983 */ /* 0x000ea20000300800 */
[----:B---3--:R-:W-:-:S15]  /*1abb0*/  HMMA.16816.F32.BF16 R4, R24, R14, R4 ;  /* 0x0000000e1804723c */ /* 0x008fde0000041804 */
[----:B------:R-:W-:-:S08]  /*1abc0*/  NOP ;  /* 0x0000000000007918 */ /* 0x000fd00000000000 */
[----:B------:R1:W-:Y:S04]  /*1abd0*/  STL.64 [R1+0x110], R4 ;  /* 0x0001100401007387 */ /* 0x0003e80000100a00 */
[----:B------:R3:W-:Y:S04]  /*1abe0*/  STL.64 [R1+0x118], R6 ;  /* 0x0001180601007387 */ /* 0x0007e80000100a00 */
[----:B------:R-:W2:Y:S04]  /*1abf0*/  LDL.LU R9, [R1+0x104] ;  /* 0x0001040001097983 */ /* 0x000ea80000300800 */
[----:B------:R-:W2:Y:S04]  /*1ac00*/  LDL.LU R10, [R1+0x108] ;  /* 0x00010800010a7983 */ /* 0x000ea80000300800 */
[----:B------:R-:W2:Y:S04]  /*1ac10*/  LDL.LU R11, [R1+0x10c] ;  /* 0x00010c00010b7983 */ /* 0x000ea80000300800 */
[----:B------:R-:W2:Y:S04]  /*1ac20*/  LDL.LU.64 R18, [R1+0x18] ;  /* 0x0000180001127983 */ /* 0x000ea80000300a00 */
[----:B------:R-:W2:Y:S04]  /*1ac30*/  LDL.LU R20, [R1+0xf0] ;  /* 0x0000f00001147983 */ /* 0x000ea80000300800 */
[----:B------:R-:W2:Y:S04]  /*1ac40*/  LDL.LU R21, [R1+0xf4] ;  /* 0x0000f40001157983 */ /* 0x000ea80000300800 */
[----:B0-----:R-:W2:Y:S04]  /*1ac50*/  LDL.LU R22, [R1+0xf8] ;  /* 0x0000f80001167983 */ /* 0x001ea80000300800 */
[----:B------:R-:W2:Y:S04]  /*1ac60*/  LDL.LU R23, [R1+0xfc] ;  /* 0x0000fc0001177983 */ /* 0x000ea80000300800 */
[----:B-1----:R-:W2:Y:S04]  /*1ac70*/  LDL.LU R4, [R1+0xe0] ;  /* 0x0000e00001047983 */ /* 0x002ea80000300800 */
[----:B------:R-:W2:Y:S04]  /*1ac80*/  LDL.LU R5, [R1+0xe4] ;  /* 0x0000e40001057983 */ /* 0x000ea80000300800 */
[----:B---3--:R-:W3:Y:S04]  /*1ac90*/  LDL.LU R6, [R1+0xe8] ;  /* 0x0000e80001067983 */ /* 0x008ee80000300800 */
[----:B------:R-:W3:Y:S04]  /*1aca0*/  LDL.LU R7, [R1+0xec] ;  /* 0x0000ec0001077983 */ /* 0x000ee80000300800 */
[----:B------:R0:W-:Y:S04]  /*1acb0*/  STL.64 [R1+0xe98], R14 ;  /* 0x000e980e01007387 */ /* 0x0001e80000100a00 */
[----:B------:R-:W4:Y:S04]  /*1acc0*/  LDL.LU R12, [R1+0xa0] ;  /* 0x0000a000010c7983 */ /* 0x000f280000300800 */
[----:B------:R-:W4:Y:S04]  /*1acd0*/  LDL.LU R13, [R1+0xa4] ;  /* 0x0000a400010d7983 */ /* 0x000f280000300800 */
[----:B0-----:R-:W2:Y:S04]  /*1ace0*/  LDL.LU R14, [R1+0xa8] ;  /* 0x0000a800010e7983 */ /* 0x001ea80000300800 */
[----:B------:R-:W2:Y:S04]  /*1acf0*/  LDL.LU R15, [R1+0xac] ;  /* 0x0000ac00010f7983 */ /* 0x000ea80000300800 */
[----:B--2---:R0:W-:Y:S04]  /*1ad00*/  STL.64 [R1+0xeb0], R14 ;  /* 0x000eb00e01007387 */ /* 0x0041e80000100a00 */
[----:B----4-:R1:W-:Y:S01]  /*1ad10*/  STL.64 [R1+0xea8], R12 ;  /* 0x000ea80c01007387 */ /* 0x0103e20000100a00 */
[----:B0-----:R-:W-:-:S02]  /*1ad20*/  IMAD.MOV.U32 R14, RZ, RZ, R28 ;  /* 0x000000ffff0e7224 */ /* 0x001fc400078e001c */
[----:B-1----:R-:W-:Y:S02]  /*1ad30*/  IMAD.MOV.U32 R12, RZ, RZ, R0 ;  /* 0x000000ffff0c7224 */ /* 0x002fe400078e0000 */
[----:B------:R-:W-:Y:S01]  /*1ad40*/  IMAD.MOV.U32 R15, RZ, RZ, R29 ;  /* 0x000000ffff0f7224 */ /* 0x000fe200078e001d */
[----:B------:R-:W2:Y:S01]  /*1ad50*/  LDL.LU R0, [R1+0xf1c] ;  /* 0x000f1c0001007983 */ /* 0x000ea20000300800 */
[----:B------:R-:W-:-:S03]  /*1ad60*/  IMAD.MOV.U32 R13, RZ, RZ, R3 ;  /* 0x000000ffff0d7224 */ /* 0x000fc600078e0003 */
[----:B------:R-:W4:Y:S04]  /*1ad70*/  LDL.LU R3, [R1+0xf18] ;  /* 0x000f180001037983 */ /* 0x000f280000300800 */
[----:B------:R-:W3:Y:S04]  /*1ad80*/  LDL.LU R28, [R1+0xf14] ;  /* 0x000f1400011c7983 */ /* 0x000ee80000300800 */
[----:B------:R-:W3:Y:S04]  /*1ad90*/  LDL.LU R29, [R1+0xf10] ;  /* 0x000f1000011d7983 */ /* 0x000ee80000300800 */
[----:B------:R-:W-:Y:S04]  /*1ada0*/  STL.64 [R1+0xec8], R14 ;  /* 0x000ec80e01007387 */ /* 0x000fe80000100a00 */
[----:B------:R0:W-:Y:S04]  /*1adb0*/  STL.64 [R1+0xec0], R12 ;  /* 0x000ec00c01007387 */ /* 0x0001e80000100a00 */
[----:B0-----:R-:W2:Y:S04]  /*1adc0*/  LDL.LU R12, [R1+0xc0] ;  /* 0x0000c000010c7983 */ /* 0x001ea80000300800 */
[----:B------:R-:W2:Y:S04]  /*1add0*/  LDL.LU R13, [R1+0xc4] ;  /* 0x0000c400010d7983 */ /* 0x000ea80000300800 */
[----:B------:R-:W4:Y:S04]  /*1ade0*/  LDL.LU R14, [R1+0xc8] ;  /* 0x0000c800010e7983 */ /* 0x000f280000300800 */
[----:B------:R-:W4:Y:S01]  /*1adf0*/  LDL.LU R15, [R1+0xcc] ;  /* 0x0000cc00010f7983 */ /* 0x000f220000300800 */
[----:B------:R-:W-:Y:S03]  /*1ae00*/  HMMA.16816.F32.BF16 R8, R24, R18, R8 ;  /* 0x000000121808723c */ /* 0x000fe60000041808 */
[----:B----4-:R0:W-:Y:S04]  /*1ae10*/  STL.64 [R1+0xee0], R14 ;  /* 0x000ee00e01007387 */ /* 0x0101e80000100a00 */
[----:B--2---:R-:W-:-:S15]  /*1ae20*/  STL.64 [R1+0xed8], R12 ;  /* 0x000ed80c01007387 */ /* 0x004fde0000100a00 */
[----:B------:R-:W-:-:S01]  /*1ae30*/  NOP ;  /* 0x0000000000007918 */ /* 0x000fc20000000000 */
[----:B------:R1:W-:Y:S04]  /*1ae40*/  STL.64 [R1+0x100], R8 ;  /* 0x0001000801007387 */ /* 0x0003e80000100a00 */
[----:B------:R2:W-:Y:S01]  /*1ae50*/  STL.64 [R1+0x108], R10 ;  /* 0x0001080a01007387 */ /* 0x0005e20000100a00 */
[----:B0-----:R-:W-:Y:S02]  /*1ae60*/  IMAD.MOV.U32 R14, RZ, RZ, R3 ;  /* 0x000000ffff0e7224 */ /* 0x001fe400078e0003 */
[----:B------:R-:W-:Y:S02]  /*1ae70*/  IMAD.MOV.U32 R3, RZ, RZ, R19 ;  /* 0x000000ffff037224 */ /* 0x000fe400078e0013 */
[----:B-1----:R-:W-:Y:S01]  /*1ae80*/  IMAD.MOV.U32 R9, RZ, RZ, R18 ;  /* 0x000000ffff097224 */ /* 0x002fe200078e0012 */
[----:B--2---:R-:W3:Y:S04]  /*1ae90*/  LDL.LU.64 R10, [R1+0xf08] ;  /* 0x000f0800010a7983 */ /* 0x004ee80000300a00 */
[----:B------:R-:W2:Y:S01]  /*1aea0*/  LDL.LU.64 R18, [R1+0xf00] ;  /* 0x000f000001127983 */ /* 0x000ea20000300a00 */
[----:B------:R-:W-:-:S03]  /*1aeb0*/  IMAD.MOV.U32 R15, RZ, RZ, R0 ;  /* 0x000000ffff0f7224 */ /* 0x000fc600078e0000 */
[----:B------:R-:W4:Y:S01]  /*1aec0*/  LDL R8, [R1+0x324] ;  /* 0x0003240001087983 */ /* 0x000f220000100800 */
[C---:B--2---:R-:W-:Y:S06]  /*1aed0*/  HMMA.16816.F32.BF16 R20, R24.reuse, R18, R20 ;  /* 0x000000121814723c */ /* 0x044fec0000041814 */
[----:B---3--:R-:W-:-:S15]  /*1aee0*/  HMMA.16816.F32.BF16 R24, R24, R10, R4 ;  /* 0x0000000a1818723c */ /* 0x008fde0000041804 */
[----:B------:R-:W-:-:S03]  /*1aef0*/  NOP ;  /* 0x0000000000007918 */ /* 0x000fc60000000000 */
[----:B------:R-:W-:Y:S01]  /*1af00*/  IMAD.MOV.U32 R0, RZ, RZ, R23 ;  /* 0x000000ffff007224 */ /* 0x000fe200078e0017 */
[----:B------:R-:W-:Y:S04]  /*1af10*/  STL.64 [R1+0xf0], R20 ;  /* 0x0000f01401007387 */ /* 0x000fe80000100a00 */
[----:B------:R0:W-:Y:S04]  /*1af20*/  STL [R1+0xf8], R22 ;  /* 0x0000f81601007387 */ /* 0x0001e80000100800 */
[----:B0-----:R-:W2:Y:S04]  /*1af30*/  LDL.LU.64 R22, [R1+0xef8] ;  /* 0x000ef80001167983 */ /* 0x001ea80000300a00 */
[----:B------:R-:W-:Y:S04]  /*1af40*/  STL [R1+0xe00], R0 ;  /* 0x000e000001007387 */ /* 0x000fe80000100800 */
[----:B------:R-:W2:Y:S04]  /*1af50*/  LDL.LU.64 R6, [R1+0xef0] ;  /* 0x000ef00001067983 */ /* 0x000ea80000300a00 */
[----:B------:R-:W2:Y:S01]  /*1af60*/  LDL.LU.64 R4, [R1+0xee8] ;  /* 0x000ee80001047983 */ /* 0x000ea20000300a00 */
[----:B------:R-:W-:-:S02]  /*1af70*/  IMAD.MOV.U32 R12, RZ, RZ, R29 ;  /* 0x000000ffff0c7224 */ /* 0x000fc400078e001d */
[----:B------:R-:W-:Y:S01]  /*1af80*/  IMAD.MOV.U32 R13, RZ, RZ, R28 ;  /* 0x000000ffff0d7224 */ /* 0x000fe200078e001c */
[----:B------:R-:W-:Y:S04]  /*1af90*/  STL.64 [R1+0xe0], R24 ;  /* 0x0000e01801007387 */ /* 0x000fe80000100a00 */
[----:B------:R-:W-:Y:S02]  /*1afa0*/  STL.64 [R1+0xe8], R26 ;  /* 0x0000e81a01007387 */ /* 0x000fe40000100a00 */
        /* <DEDUP_REMOVED lines=28> */
[----:B--2---:R-:W-:Y:S02]  /*1b170*/  HMMA.16816.F32.BF16 R12, R4, R14, R20 ;  /* 0x0000000e040c723c */ /* 0x004fe40000041814 */
[----:B------:R-:W2:Y:S04]  /*1b180*/  LDL.LU.64 R22, [R1+0xe80] ;  /* 0x000e800001167983 */ /* 0x000ea80000300a00 */
[----:B------:R-:W2:-:S15]  /*1b190*/  LDL.LU.64 R20, [R1+0xe78] ;  /* 0x000e780001147983 */ /* 0x000e9e0000300a00 */
[----:B------:R-:W-:-:S02]  /*1b1a0*/  NOP ;  /* 0x0000000000007918 */ /* 0x000fc40000000000 */
[----:B------:R-:W-:Y:S04]  /*1b1b0*/  STL.64 [R1+0x90], R12 ;  /* 0x0000900c01007387 */ /* 0x000fe80000100a00 */
[----:B------:R0:W-:Y:S04]  /*1b1c0*/  STL.64 [R1+0x98], R14 ;  /* 0x0000980e01007387 */ /* 0x0001e80000100a00 */
[----:B0-----:R-:W3:Y:S04]  /*1b1d0*/  LDL.LU.64 R14, [R1+0xe70] ;  /* 0x000e7000010e7983 */ /* 0x001ee80000300a00 */
[----:B------:R-:W3:Y:S01]  /*1b1e0*/  LDL.LU.64 R12, [R1+0xe68] ;  /* 0x000e6800010c7983 */ /* 0x000ee20000300a00 */
[----:B------:R-:W-:-:S02]  /*1b1f0*/  IMAD.MOV.U32 R26, RZ, RZ, R9 ;  /* 0x000000ffff1a7224 */ /* 0x000fc400078e0009 */
[----:B------:R-:W-:-:S07]  /*1b200*/  IMAD.MOV.U32 R27, RZ, RZ, R3 ;  /* 0x000000ffff1b7224 */ /* 0x000fce00078e0003 */
[C---:B---3--:R-:W-:Y:S01]  /*1b210*/  HMMA.16816.F32.BF16 R24, R4.reuse, R26, R12 ;  /* 0x0000001a0418723c */ /* 0x048fe2000004180c */
[----:B------:R-:W3:Y:S04]  /*1b220*/  LDL.LU.64 R14, [R1+0xe60] ;  /* 0x000e6000010e7983 */ /* 0x000ee80000300a00 */
[----:B------:R-:W3:Y:S01]  /*1b230*/  LDL.LU.64 R12, [R1+0xe58] ;  /* 0x000e5800010c7983 */ /* 0x000ee20000300a00 */
[----:B--2---:R-:W-:Y:S03]  /*1b240*/  HMMA.16816.F32.BF16 R16, R4, R18, R20 ;  /* 0x000000120410723c */ /* 0x004fe60000041814 */
[----:B----4-:R-:W0:-:S14]  /*1b250*/  LDSM.16.M88.4 R20, [R8+UR4+0x800] ;  /* 0x000800040814783b */ /* 0x010e1c0008000200 */
[----:B------:R-:W-:Y:S04]  /*1b260*/  STL.64 [R1+0xca0], R26 ;  /* 0x000ca01a01007387 */ /* 0x000fe80000100a00 */
[----:B------:R-:W-:Y:S04]  /*1b270*/  STL.64 [R1+0xc98], R24 ;  /* 0x000c981801007387 */ /* 0x000fe80000100a00 */
[----:B------:R-:W-:Y:S04]  /*1b280*/  STL.64 [R1+0x70], R16 ;  /* 0x0000701001007387 */ /* 0x000fe80000100a00 */
[----:B------:R-:W-:Y:S04]  /*1b290*/  STL.64 [R1+0x78], R18 ;  /* 0x0000781201007387 */ /* 0x000fe80000100a00 */
[----:B------:R-:W1:Y:S04]  /*1b2a0*/  LDSM.16.M88.4 R24, [R8+UR4] ;  /* 0x000000040818783b */ /* 0x000e680008000200 */
[----:B------:R-:W2:Y:S01]  /*1b2b0*/  LDSM.16.M88.4 R16, [R8+UR4+0x1000] ;  /* 0x001000040810783b */ /* 0x000ea20008000200 */
[----:B------:R-:W4:Y:S01]  /*1b2c0*/  S2R R9, SR_TID.X ;  /* 0x0000000000097919 */ /* 0x000f220000002100 */
[----:B---3--:R-:W-:Y:S02]  /*1b2d0*/  HMMA.16816.F32.BF16 R12, R4, R10, R12 ;  /* 0x0000000a040c723c */ /* 0x008fe4000004180c */
[----:B------:R-:W-:-:S15]  /*1b2e0*/  LDSM.16.MT88.4 R4, [R2+UR4+0x5000] ;  /* 0x005000040204783b */ /* 0x000fde0008004200 */
[----:B------:R-:W-:-:S06]  /*1b2f0*/  NOP ;  /* 0x0000000000007918 */ /* 0x000fcc0000000000 */
[----:B------:R-:W-:Y:S04]  /*1b300*/  STL.64 [R1+0x1f0], R12 ;  /* 0x0001f00c01007387 */ /* 0x000fe80000100a00 */
[----:B------:R-:W-:Y:S04]  /*1b310*/  STL.64 [R1+0x1f8], R14 ;  /* 0x0001f80e01007387 */ /* 0x000fe80000100a00 */
[----:B0-----:R-:W-:Y:S04]  /*1b320*/  STL.64 [R1+0x50], R20 ;  /* 0x0000501401007387 */ /* 0x001fe80000100a00 */
[----:B------:R-:W-:Y:S04]  /*1b330*/  STL.64 [R1+0x58], R22 ;  /* 0x0000581601007387 */ /* 0x000fe80000100a00 */
[----:B-1----:R-:W-:Y:S04]  /*1b340*/  STL.64 [R1+0x60], R24 ;  /* 0x0000601801007387 */ /* 0x002fe80000100a00 */
[----:B------:R-:W0:Y:S04]  /*1b350*/  LDSM.16.M88.4 R12, [R8+UR4+0x1800] ;  /* 0x00180004080c783b */ /* 0x000e280008000200 */
[----:B--2---:R-:W-:Y:S04]  /*1b360*/  STL.64 [R1+0x40], R16 ;  /* 0x0000401001007387 */ /* 0x004fe80000100a00 */
[----:B------:R-:W-:Y:S04]  /*1b370*/  STL.64 [R1+0x48], R18 ;  /* 0x0000481201007387 */ /* 0x000fe80000100a00 */
[----:B------:R-:W1:Y:S04]  /*1b380*/  LDSM.16.M88.4 R16, [R8+UR4+0x2000] ;  /* 0x002000040810783b */ /* 0x000e680008000200 */
[----:B------:R-:W-:Y:S04]  /*1b390*/  STL.64 [R1+0x68], R26 ;  /* 0x0000681a01007387 */ /* 0x000fe80000100a00 */
[----:B0-----:R0:W-:Y:S04]  /*1b3a0*/  STL.64 [R1+0x30], R12 ;  /* 0x0000300c01007387 */ /* 0x0011e80000100a00 */
[----:B------:R2:W-:Y:S04]  /*1b3b0*/  STL.64 [R1+0x38], R14 ;  /* 0x0000380e01007387 */ /* 0x0005e80000100a00 */
[----:B-1----:R-:W-:Y:S01]  /*1b3c0*/  STL.64 [R1+0x20], R16 ;  /* 0x0000201001007387 */ /* 0x002fe20000100a00 */
[----:B------:R-:W-:-:S03]  /*1b3d0*/  IMAD.MOV.U32 R29, RZ, RZ, R18 ;  /* 0x000000ffff1d7224 */ /* 0x000fc600078e0012 */
[----:B------:R-:W-:Y:S01]  /*1b3e0*/  STL.64 [R1+0x28], R18 ;  /* 0x0000281201007387 */ /* 0x000fe20000100a00 */
[----:B------:R-:W-:Y:S02]  /*1b3f0*/  IMAD.MOV.U32 R28, RZ, RZ, R19 ;  /* 0x000000ffff1c7224 */ /* 0x000fe400078e0013 */
[----:B0-----:R-:W-:Y:S02]  /*1b400*/  IMAD.MOV.U32 R13, RZ, RZ, R17 ;  /* 0x000000ffff0d7224 */ /* 0x001fe400078e0011 */
[----:B--2---:R-:W-:Y:S02]  /*1b410*/  IMAD.MOV.U32 R14, RZ, RZ, R16 ;  /* 0x000000ffff0e7224 */ /* 0x004fe400078e0010 */
[----:B------:R-:W0:Y:S04]  /*1b420*/  LDSM.16.M88.4 R16, [R8+UR4+0x2800] ;  /* 0x002800040810783b */ /* 0x000e280008000200 */
[----:B------:R-:W-:Y:S04]  /*1b430*/  STL [R1+0xc8c], R28 ;  /* 0x000c8c1c01007387 */ /* 0x000fe80000100800 */
[----:B------:R-:W-:Y:S04]  /*1b440*/  STL [R1+0xc88], R29 ;  /* 0x000c881d01007387 */ /* 0x000fe80000100800 */
[----:B0-----:R-:W-:Y:S01]  /*1b450*/  STL.64 [R1+0x10], R16 ;  /* 0x0000101001007387 */ /* 0x001fe20000100a00 */
[----:B------:R-:W-:-:S03]  /*1b460*/  IMAD.MOV.U32 R12, RZ, RZ, R16 ;  /* 0x000000ffff0c7224 */ /* 0x000fc600078e0010 */
[----:B------:R-:W-:Y:S01]  /*1b470*/  STL.64 [R1+0x18], R18 ;  /* 0x0000181201007387 */ /* 0x000fe20000100a00 */
[----:B------:R-:W-:-:S03]  /*1b480*/  IMAD.MOV.U32 R0, RZ, RZ, R17 ;  /* 0x000000ffff007224 */ /* 0x000fc600078e0011 */
[----:B------:R-:W0:Y:S02]  /*1b490*/  LDSM.16.M88.4 R16, [R8+UR4+0x3000] ;  /* 0x003000040810783b */ /* 0x000e240008000200 */
[----:B0-----:R-:W-:Y:S01]  /*1b4a0*/  IMAD.MOV.U32 R2, RZ, RZ, R19 ;  /* 0x000000ffff027224 */ /* 0x001fe200078e0013 */
[----:B----4-:R-:W-:Y:S01]  /*1b4b0*/  LOP3.LUT R19, R9, 0x7, RZ, 0xc0, !PT ;  /* 0x0000000709137812 */ /* 0x010fe200078ec0ff */
[----:B------:R0:W-:Y:S01]  /*1b4c0*/  STL.64 [R1], R16 ;  /* 0x0000001001007387 */ /* 0x0001e20000100a00 */
[----:B------:R-:W-:-:S03]  /*1b4d0*/  IMAD.MOV.U32 R3, RZ, RZ, R18 ;  /* 0x000000ffff037224 */ /* 0x000fc600078e0012 */
[----:B------:R-:W-:Y:S02]  /*1b4e0*/  IMAD R19, R19, 0x90, RZ ;  /* 0x0000009013137824 */ /* 0x000fe400078e02ff */
[C---:B------:R-:W-:Y:S02]  /*1b4f0*/  IMAD.SHL.U32 R18, R9.reuse, 0x40, RZ ;  /* 0x0000004009127824 */ /* 0x040fe400078e00ff */
[----:B0-----:R-:W-:Y:S02]  /*1b500*/  IMAD.SHL.U32 R17, R9, 0x2, RZ ;  /* 0x0000000209117824 */ /* 0x001fe400078e00ff */
[----:B------:R-:W0:Y:S03]  /*1b510*/  LDSM.16.M88.4 R8, [R8+UR4+0x3800] ;  /* 0x003800040808783b */ /* 0x000e260008000200 */
[----:B------:R-:W-:-:S04]  /*1b520*/  LOP3.LUT R19, R19, 0x10, R17, 0x78, !PT ;  /* 0x0000001013137812 */ /* 0x000fc800078e7811 */
[----:B------:R-:W-:-:S04]  /*1b530*/  LOP3.LUT R19, R19, 0x400, R18, 0xf8, !PT ;  /* 0x0000040013137812 */ /* 0x000fc800078ef812 */
[----:B------:R-:W-:-:S06]  /*1b540*/  LOP3.LUT R19, R19, 0x20, RZ, 0x3c, !PT ;  /* 0x0000002013137812 */ /* 0x000fcc00078e3cff */
[----:B------:R-:W1:Y:S04]  /*1b550*/  LDSM.16.MT88.4 R16, [R19+UR4+0x5000] ;  /* 0x005000041310783b */ /* 0x000e680008004200 */
[----:B------:R-:W-:Y:S04]  /*1b560*/  STL [R1+0xc94], R2 ;  /* 0x000c940201007387 */ /* 0x000fe80000100800 */
[----:B------:R-:W-:Y:S04]  /*1b570*/  STL [R1+0xc90], R3 ;  /* 0x000c900301007387 */ /* 0x000fe80000100800 */
[----:B0-----:R-:W-:Y:S04]  /*1b580*/  STL [R1+0xc14], R10 ;  /* 0x000c140a01007387 */ /* 0x001fe80000100800 */
[----:B------:R-:W-:Y:S04]  /*1b590*/  STL [R1+0xc10], R11 ;  /* 0x000c100b01007387 */ /* 0x000fe80000100800 */
[----:B------:R-:W-:Y:S04]  /*1b5a0*/  STL.64 [R1+0xe40], R8 ;  /* 0x000e400801007387 */ /* 0x000fe80000100a00 */
[----:B-1----:R-:W-:Y:S04]  /*1b5b0*/  STL.64 [R1+0xdf0], R18 ;  /* 0x000df01201007387 */ /* 0x002fe80000100a00 */
[----:B------:R0:W-:Y:S04]  /*1b5c0*/  STL.64 [R1+0xde8], R16 ;  /* 0x000de81001007387 */ /* 0x0001e80000100a00 */
[----:B0-----:R-:W2:Y:S04]  /*1b5d0*/  LDL.LU R16, [R1+0x210] ;  /* 0x0002100001107983 */ /* 0x001ea80000300800 */
[----:B------:R-:W2:Y:S04]  /*1b5e0*/  LDL.LU R17, [R1+0x214] ;  /* 0x0002140001117983 */ /* 0x000ea80000300800 */
[----:B------:R-:W3:Y:S04]  /*1b5f0*/  LDL.LU R18, [R1+0x218] ;  /* 0x0002180001127983 */ /* 0x000ee80000300800 */
[----:B------:R-:W3:Y:S04]  /*1b600*/  LDL.LU R19, [R1+0x21c] ;  /* 0x00021c0001137983 */ /* 0x000ee80000300800 */
[----:B---3--:R-:W-:Y:S04]  /*1b610*/  STL.64 [R1+0xe10], R18 ;  /* 0x000e101201007387 */ /* 0x008fe80000100a00 */
[----:B--2---:R0:W-:Y:S04]  /*1b620*/  STL.64 [R1+0xe08], R16 ;  /* 0x000e081001007387 */ /* 0x0041e80000100a00 */
[----:B------:R-:W2:Y:S01]  /*1b630*/  LDL.64 R8, [R1+0x50] ;  /* 0x0000500001087983 */ /* 0x000ea20000100a00 */
[----:B0-----:R-:W-:-:S02]  /*1b640*/  IMAD.MOV.U32 R16, RZ, RZ, R14 ;  /* 0x000000ffff107224 */ /* 0x001fc400078e000e */
[----:B------:R-:W-:Y:S01]  /*1b650*/  IMAD.MOV.U32 R17, RZ, RZ, R13 ;  /* 0x000000ffff117224 */ /* 0x000fe200078e000d */
[----:B--2---:R0:W-:Y:S04]  /*1b660*/  STL.64 [R1+0xe50], R8 ;  /* 0x000e500801007387 */ /* 0x0041e80000100a00 */
[----:B0-----:R-:W2:Y:S04]  /*1b670*/  LDL.LU R8, [R1+0x260] ;  /* 0x0002600001087983 */ /* 0x001ea80000300800 */
[----:B------:R-:W2:Y:S04]  /*1b680*/  LDL.LU R9, [R1+0x264] ;  /* 0x0002640001097983 */ /* 0x000ea80000300800 */
[----:B------:R-:W2:Y:S04]  /*1b690*/  LDL.LU R10, [R1+0x268] ;  /* 0x00026800010a7983 */ /* 0x000ea80000300800 */
[----:B------:R-:W2:Y:S04]  /*1b6a0*/  LDL.LU R11, [R1+0x26c] ;  /* 0x00026c00010b7983 */ /* 0x000ea80000300800 */
[----:B------:R0:W-:Y:S04]  /*1b6b0*/  STL.64 [R1+0xe20], R16 ;  /* 0x000e201001007387 */ /* 0x0001e80000100a00 */
[----:B0-----:R-:W3:Y:S01]  /*1b6c0*/  LDL.64 R16, [R1+0x30] ;  /* 0x0000300001107983 */ /* 0x001ee20000100a00 */
[----:B------:R-:W0:Y:S02]  /*1b6d0*/  S2R R22, SR_TID.X ;  /* 0x0000000000167919 */ /* 0x000e240000002100 */
[C---:B0-----:R-:W-:Y:S01]  /*1b6e0*/  LOP3.LUT R23, R22.reuse, 0x7, RZ, 0xc0, !PT ;  /* 0x0000000716177812 */ /* 0x041fe200078ec0ff */
[----:B------:R-:W-:-:S04]  /*1b6f0*/  IMAD.SHL.U32 R21, R22, 0x2, RZ ;  /* 0x0000000216157824 */ /* 0x000fc800078e00ff */
[----:B------:R-:W-:Y:S02]  /*1b700*/  IMAD R23, R23, 0x90, RZ ;  /* 0x0000009017177824 */ /* 0x000fe400078e02ff */
[----:B------:R-:W-:-:S03]  /*1b710*/  IMAD.SHL.U32 R22, R22, 0x40, RZ ;  /* 0x0000004016167824 */ /* 0x000fc600078e00ff */
[----:B------:R-:W-:Y:S01]  /*1b720*/  LOP3.LUT R23, R23, 0x10, R21, 0x78, !PT ;  /* 0x0000001017177812 */ /* 0x000fe200078e7815 */
[----:B---3--:R0:W-:Y:S04]  /*1b730*/  STL.64 [R1+0xe38], R16 ;  /* 0x000e381001007387 */ /* 0x0081e80000100a00 */
[----:B0-----:R-:W3:Y:S01]  /*1b740*/  LDL.64 R16, [R1+0x40] ;  /* 0x0000400001107983 */ /* 0x001ee20000100a00 */
[----:B------:R-:W-:-:S04]  /*1b750*/  LOP3.LUT R23, R23, 0x400, R22, 0xf8, !PT ;  /* 0x0000040017177812 */ /* 0x000fc800078ef816 */
[----:B------:R-:W-:-:S06]  /*1b760*/  LOP3.LUT R23, R23, 0x40, RZ, 0x3c, !PT ;  /* 0x0000004017177812 */ /* 0x000fcc00078e3cff */
[----:B------:R-:W0:Y:S01]  /*1b770*/  LDSM.16.MT88.4 R20, [R23+UR4+0x5000] ;  /* 0x005000041714783b */ /* 0x000e220008004200 */
[----:B------:R-:W1:Y:S03]  /*1b780*/  S2R R15, SR_TID.X ;  /* 0x00000000000f7919 */ /* 0x000e660000002100 */
[----:B---3--:R3:W-:Y:S04]  /*1b790*/  STL.64 [R1+0xe48], R16 ;  /* 0x000e481001007387 */ /* 0x0087e80000100a00 */
[----:B---3--:R-:W3:Y:S04]  /*1b7a0*/  LDL.LU R16, [R1+0x250] ;  /* 0x0002500001107983 */ /* 0x008ee80000300800 */
[----:B------:R-:W3:Y:S04]  /*1b7b0*/  LDL.LU R17, [R1+0x254] ;  /* 0x0002540001117983 */ /* 0x000ee80000300800 */
[----:B------:R-:W3:Y:S04]  /*1b7c0*/  LDL.LU R18, [R1+0x258] ;  /* 0x0002580001127983 */ /* 0x000ee80000300800 */
[----:B------:R-:W3:Y:S04]  /*1b7d0*/  LDL.LU R19, [R1+0x25c] ;  /* 0x00025c0001137983 */ /* 0x000ee80000300800 */
[----:B0-----:R-:W-:Y:S04]  /*1b7e0*/  STL.64 [R1+0xd90], R22 ;  /* 0x000d901601007387 */ /* 0x001fe80000100a00 */
[----:B------:R0:W-:Y:S02]  /*1b7f0*/  STL.64 [R1+0xd88], R20 ;  /* 0x000d881401007387 */ /* 0x0001e40000100a00 */
[----:B0-----:R-:W-:-:S02]  /*1b800*/  IMAD.MOV.U32 R20, RZ, RZ, R12 ;  /* 0x000000ffff147224 */ /* 0x001fc400078e000c */
[----:B------:R-:W-:-:S05]  /*1b810*/  IMAD.MOV.U32 R21, RZ, RZ, R0 ;  /* 0x000000ffff157224 */ /* 0x000fca00078e0000 */
[----:B------:R0:W-:Y:S04]  /*1b820*/  STL.64 [R1+0xe18], R20 ;  /* 0x000e181401007387 */ /* 0x0001e80000100a00 */
[----:B0-----:R-:W4:Y:S04]  /*1b830*/  LDL.LU R20, [R1+0x220] ;  /* 0x0002200001147983 */ /* 0x001f280000300800 */
[----:B------:R-:W4:Y:S04]  /*1b840*/  LDL.LU R21, [R1+0x224] ;  /* 0x0002240001157983 */ /* 0x000f280000300800 */
[----:B------:R-:W3:Y:S04]  /*1b850*/  LDL.LU R22, [R1+0x228] ;  /* 0x0002280001167983 */ /* 0x000ee80000300800 */
[----:B------:R-:W3:Y:S01]  /*1b860*/  LDL.LU R23, [R1+0x22c] ;  /* 0x00022c0001177983 */ /* 0x000ee20000300800 */
[C---:B-1----:R-:W-:Y:S01]  /*1b870*/  LOP3.LUT R0, R15.reuse, 0x7, RZ, 0xc0, !PT ;  /* 0x000000070f007812 */ /* 0x042fe200078ec0ff */
[----:B------:R-:W-:-:S04]  /*1b880*/  IMAD.SHL.U32 R14, R15, 0x2, RZ ;  /* 0x000000020f0e7824 */ /* 0x000fc800078e00ff */
[----:B------:R-:W-:Y:S02]  /*1b890*/  IMAD R0, R0, 0x90, RZ ;  /* 0x0000009000007824 */ /* 0x000fe400078e02ff */
[----:B------:R-:W-:-:S03]  /*1b8a0*/  IMAD.SHL.U32 R15, R15, 0x40, RZ ;  /* 0x000000400f0f7824 */ /* 0x000fc600078e00ff */
[----:B------:R-:W-:-:S04]  /*1b8b0*/  LOP3.LUT R0, R0, 0x10, R14, 0x78, !PT ;  /* 0x0000001000007812 */ /* 0x000fc800078e780e */
[----:B------:R-:W-:-:S04]  /*1b8c0*/  LOP3.LUT R0, R0, 0x400, R15, 0xf8, !PT ;  /* 0x0000040000007812 */ /* 0x000fc800078ef80f */
[----:B------:R-:W-:-:S05]  /*1b8d0*/  LOP3.LUT R0, R0, 0x60, RZ, 0x3c, !PT ;  /* 0x0000006000007812 */ /* 0x000fca00078e3cff */
[----:B------:R-:W0:Y:S01]  /*1b8e0*/  LDSM.16.MT88.4 R12, [R0+UR4+0x5000] ;  /* 0x00500004000c783b */ /* 0x000e220008004200 */
[C---:B--2---:R-:W-:Y:S03]  /*1b8f0*/  HMMA.16816.F32.BF16 R8, R4.reuse, R24, R8 ;  /* 0x000000180408723c */ /* 0x044fe60000041808 */
[----:B---3--:R-:W-:Y:S04]  /*1b900*/  STL.64 [R1+0xe30], R22 ;  /* 0x000e301601007387 */ /* 0x008fe80000100a00 */
[----:B----4-:R1:W-:Y:S04]  /*1b910*/  STL.64 [R1+0xe28], R20 ;  /* 0x000e281401007387 */ /* 0x0103e80000100a00 */
[----:B-1----:R-:W2:Y:S04]  /*1b920*/  LDL.LU R20, [R1+0x230] ;  /* 0x0002300001147983 */ /* 0x002ea80000300800 */
[----:B------:R-:W2:Y:S04]  /*1b930*/  LDL.LU R21, [R1+0x234] ;  /* 0x0002340001157983 */ /* 0x000ea80000300800 */
[----:B------:R-:W2:Y:S04]  /*1b940*/  LDL.LU R22, [R1+0x238] ;  /* 0x0002380001167983 */ /* 0x000ea80000300800 */
[----:B------:R-:W2:Y:S04]  /*1b950*/  LDL.LU R23, [R1+0x23c] ;  /* 0x00023c0001177983 */ /* 0x000ea80000300800 */
[----:B0-----:R-:W-:Y:S04]  /*1b960*/  STL.64 [R1+0xd00], R14 ;  /* 0x000d000e01007387 */ /* 0x001fe80000100a00 */
[----:B------:R0:W-:Y:S04]  /*1b970*/  STL.64 [R1+0xcf8], R12 ;  /* 0x000cf80c01007387 */ /* 0x0001e80000100a00 */
[----:B0-----:R-:W3:Y:S04]  /*1b980*/  LDL.LU.64 R12, [R1] ;  /* 0x00000000010c7983 */ /* 0x001ee80000300a00 */
[----:B------:R0:W-:Y:S04]  /*1b990*/  STL.64 [R1+0x260], R8 ;  /* 0x0002600801007387 */ /* 0x0001e80000100a00 */
[----:B------:R-:W-:Y:S04]  /*1b9a0*/  STL.64 [R1+0x268], R10 ;  /* 0x0002680a01007387 */ /* 0x000fe80000100a00 */
[----:B0-----:R-:W4:Y:S04]  /*1b9b0*/  LDL.LU.64 R8, [R1+0xe50] ;  /* 0x000e500001087983 */ /* 0x001f280000300a00 */
[----:B------:R0:W-:Y:S04]  /*1b9c0*/  STL.64 [R1+0xdf8], R24 ;  /* 0x000df81801007387 */ /* 0x0001e80000100a00 */
[----:B0-----:R-:W2:Y:S04]  /*1b9d0*/  LDL.LU R24, [R1+0x240] ;  /* 0x0002400001187983 */ /* 0x001ea80000300800 */
[----:B------:R-:W2:Y:S04]  /*1b9e0*/  LDL.LU R25, [R1+0x244] ;  /* 0x0002440001197983 */ /* 0x000ea80000300800 */
[----:B------:R-:W2:Y:S04]  /*1b9f0*/  LDL.LU R26, [R1+0x248] ;  /* 0x00024800011a7983 */ /* 0x000ea80000300800 */
[----:B------:R-:W2:Y:S01]  /*1ba00*/  LDL.LU R27, [R1+0x24c] ;  /* 0x00024c00011b7983 */ /* 0x000ea20000300800 */
[----:B----4-:R-:W-:-:S15]  /*1ba10*/  HMMA.16816.F32.BF16 R16, R4, R8, R16 ;  /* 0x000000080410723c */ /* 0x010fde0000041810 */
[----:B------:R-:W-:-:S08]  /*1ba20*/  NOP ;  /* 0x0000000000007918 */ /* 0x000fd00000000000 */
[----:B------:R0:W-:Y:S04]  /*1ba30*/  STL.64 [R1+0x250], R16 ;  /* 0x0002501001007387 */ /* 0x0001e80000100a00 */
[----:B------:R-:W-:Y:S04]  /*1ba40*/  STL.64 [R1+0x258], R18 ;  /* 0x0002581201007387 */ /* 0x000fe80000100a00 */
[----:B0-----:R-:W2:Y:S01]  /*1ba50*/  LDL.LU.64 R16, [R1+0xe48] ;  /* 0x000e480001107983 */ /* 0x001ea20000300a00 */
[----:B------:R-:W-:Y:S02]  /*1ba60*/  IMAD.MOV.U32 R15, RZ, RZ, R8 ;  /* 0x000000ffff0f7224 */ /* 0x000fe400078e0008 */
[----:B------:R-:W-:-:S02]  /*1ba70*/  IMAD.MOV.U32 R14, RZ, RZ, R9 ;  /* 0x000000ffff0e7224 */ /* 0x000fc400078e0009 */
[----:B------:R-:W4:Y:S01]  /*1ba80*/  LDL.LU.64 R8, [R1+0xe40] ;  /* 0x000e400001087983 */ /* 0x000f220000300a00 */
[----:B--2---:R-:W-:Y:S06]  /*1ba90*/  HMMA.16816.F32.BF16 R24, R4, R16, R24 ;  /* 0x000000100418723c */ /* 0x004fec0000041818 */
[----:B------:R-:W-:Y:S02]  /*1baa0*/  IMAD.MOV.U32 R11, RZ, RZ, R16 ;  /* 0x000000ffff0b7224 */ /* 0x000fe400078e0010 */
[----:B------:R-:W-:Y:S02]  /*1bab0*/  IMAD.MOV.U32 R10, RZ, RZ, R17 ;  /* 0x000000ffff0a7224 */ /* 0x000fe400078e0011 */
[----:B------:R-:W2:-:S14]  /*1bac0*/  LDL.LU.64 R16, [R1+0xe38] ;  /* 0x000e380001107983 */ /* 0x000e9c0000300a00 */
[----:B------:R-:W-:Y:S02]  /*1bad0*/  IMAD.MOV.U32 R2, RZ, RZ, R24 ;  /* 0x000000ffff027224 */ /* 0x000fe400078e0018 */
[----:B------:R-:W-:Y:S01]  /*1bae0*/  IMAD.MOV.U32 R3, RZ, RZ, R25 ;  /* 0x000000ffff037224 */ /* 0x000fe200078e0019 */
[----:B------:R-:W3:Y:S01]  /*1baf0*/  LDL.LU R24, [R1+0x200] ;  /* 0x0002000001187983 */ /* 0x000ee20000300800 */
[----:B------:R-:W-:-:S03]  /*1bb00*/  IMAD.MOV.U32 R28, RZ, RZ, R26 ;  /* 0x000000ffff1c7224 */ /* 0x000fc600078e001a */
[----:B------:R-:W3:Y:S01]  /*1bb10*/  LDL.LU R25, [R1+0x204] ;  /* 0x0002040001197983 */ /* 0x000ee20000300800 */
[----:B------:R-:W-:-:S03]  /*1bb20*/  IMAD.MOV.U32 R29, RZ, RZ, R27 ;  /* 0x000000ffff1d7224 */ /* 0x000fc600078e001b */
[----:B------:R-:W3:Y:S04]  /*1bb30*/  LDL.LU R26, [R1+0x208] ;  /* 0x00020800011a7983 */ /* 0x000ee80000300800 */
[----:B------:R-:W3:Y:S04]  /*1bb40*/  LDL.LU R27, [R1+0x20c] ;  /* 0x00020c00011b7983 */ /* 0x000ee80000300800 */
[----:B------:R0:W-:Y:S01]  /*1bb50*/  STL [R1+0xd08], R2 ;  /* 0x000d080201007387 */ /* 0x0001e20000100800 */
[----:B--2---:R-:W-:Y:S06]  /*1bb60*/  HMMA.16816.F32.BF16 R20, R4, R16, R20 ;  /* 0x000000100414723c */ /* 0x004fec0000041814 */
[----:B------:R-:W-:-:S02]  /*1bb70*/  IMAD.MOV.U32 R0, RZ, RZ, R16 ;  /* 0x000000ffff007224 */ /* 0x000fc400078e0010 */
[----:B0-----:R-:W-:-:S15]  /*1bb80*/  IMAD.MOV.U32 R2, RZ, RZ, R17 ;  /* 0x000000ffff027224 */ /* 0x001fde00078e0011 */
[----:B------:R-:W-:Y:S04]  /*1bb90*/  STL.64 [R1+0x230], R20 ;  /* 0x0002301401007387 */ /* 0x000fe80000100a00 */
[----:B------:R0:W-:Y:S04]  /*1bba0*/  STL.64 [R1+0x238], R22 ;  /* 0x0002381601007387 */ /* 0x0001e80000100a00 */
[----:B0-----:R-:W2:Y:S04]  /*1bbb0*/  LDL.LU.64 R22, [R1+0xe30] ;  /* 0x000e300001167983 */ /* 0x001ea80000300a00 */
[----:B------:R-:W2:Y:S04]  /*1bbc0*/  LDL.LU.64 R20, [R1+0xe28] ;  /* 0x000e280001147983 */ /* 0x000ea80000300a00 */
[----:B------:R-:W2:Y:S02]  /*1bbd0*/  LDL.LU.64 R16, [R1+0xe20] ;  /* 0x000e200001107983 */ /* 0x000ea40000300a00 */
[----:B--2---:R-:W-:Y:S02]  /*1bbe0*/  HMMA.16816.F32.BF16 R16, R4, R16, R20 ;  /* 0x000000100410723c */ /* 0x004fe40000041814 */
[----:B------:R-:W2:-:S15]  /*1bbf0*/  LDL.LU.64 R20, [R1+0xe18] ;  /* 0x000e180001147983 */ /* 0x000e9e0000300a00 */
[----:B------:R-:W-:-:S06]  /*1bc00*/  NOP ;  /* 0x0000000000007918 */ /* 0x000fcc0000000000 */
[----:B------:R-:W-:Y:S04]  /*1bc10*/  STL.64 [R1+0x220], R16 ;  /* 0x0002201001007387 */ /* 0x000fe80000100a00 */
[----:B------:R0:W-:Y:S04]  /*1bc20*/  STL.64 [R1+0x228], R18 ;  /* 0x0002281201007387 */ /* 0x0001e80000100a00 */
[----:B0-----:R-:W4:Y:S04]  /*1bc30*/  LDL.LU.64 R18, [R1+0xe10] ;  /* 0x000e100001127983 */ /* 0x001f280000300a00 */
[----:B------:R-:W4:Y:S04]  /*1bc40*/  LDL.LU.64 R16, [R1+0xe08] ;  /* 0x000e080001107983 */ /* 0x000f280000300a00 */
[----:B--2---:R0:W-:Y:S01]  /*1bc50*/  STL.64 [R1+0xd98], R20 ;  /* 0x000d981401007387 */ /* 0x0041e20000100a00 */
[----:B----4-:R-:W-:Y:S03]  /*1bc60*/  HMMA.16816.F32.BF16 R16, R4, R20, R16 ;  /* 0x000000140410723c */ /* 0x010fe60000041810 */
[----:B0-----:R-:W2:-:S15]  /*1bc70*/  LDL.LU R20, [R1+0x190] ;  /* 0x0001900001147983 */ /* 0x001e9e0000300800 */
[----:B------:R-:W-:-:S05]  /*1bc80*/  NOP ;  /* 0x0000000000007918 */ /* 0x000fca0000000000 */
[----:B------:R0:W-:Y:S04]  /*1bc90*/  STL.64 [R1+0x210], R16 ;  /* 0x0002101001007387 */ /* 0x0001e80000100a00 */
[----:B------:R1:W-:Y:S04]  /*1bca0*/  STL.64 [R1+0x218], R18 ;  /* 0x0002181201007387 */ /* 0x0003e80000100a00 */
[----:B------:R-:W2:Y:S04]  /*1bcb0*/  LDL.LU R21, [R1+0x194] ;  /* 0x0001940001157983 */ /* 0x000ea80000300800 */
[----:B------:R-:W4:Y:S04]  /*1bcc0*/  LDL.LU R22, [R1+0x198] ;  /* 0x0001980001167983 */ /* 0x000f280000300800 */
[----:B------:R-:W4:Y:S04]  /*1bcd0*/  LDL.LU R23, [R1+0x19c] ;  /* 0x00019c0001177983 */ /* 0x000f280000300800 */
[----:B0-----:R-:W3:Y:S04]  /*1bce0*/  LDL.LU R16, [R1+0x1e0] ;  /* 0x0001e00001107983 */ /* 0x001ee80000300800 */
[----:B------:R-:W3:Y:S04]  /*1bcf0*/  LDL.LU R17, [R1+0x1e4] ;  /* 0x0001e40001117983 */ /* 0x000ee80000300800 */
[----:B-1----:R-:W3:Y:S04]  /*1bd00*/  LDL.LU R18, [R1+0x1e8] ;  /* 0x0001e80001127983 */ /* 0x002ee80000300800 */
[----:B------:R-:W3:Y:S04]  /*1bd10*/  LDL.LU R19, [R1+0x1ec] ;  /* 0x0001ec0001137983 */ /* 0x000ee80000300800 */
[----:B----4-:R-:W-:Y:S04]  /*1bd20*/  STL.64 [R1+0xda8], R22 ;  /* 0x000da81601007387 */ /* 0x010fe80000100a00 */
[----:B--2---:R0:W-:Y:S02]  /*1bd30*/  STL.64 [R1+0xda0], R20 ;  /* 0x000da01401007387 */ /* 0x0041e40000100a00 */
[----:B0-----:R-:W-:-:S02]  /*1bd40*/  IMAD.MOV.U32 R20, RZ, RZ, R0 ;  /* 0x000000ffff147224 */ /* 0x001fc400078e0000 */
[----:B------:R-:W-:Y:S01]  /*1bd50*/  IMAD.MOV.U32 R21, RZ, RZ, R2 ;  /* 0x000000ffff157224 */ /* 0x000fe200078e0002 */
[----:B------:R-:W2:Y:S04]  /*1bd60*/  LDL.LU R0, [R1+0xe00] ;  /* 0x000e000001007983 */ /* 0x000ea80000300800 */
[----:B------:R0:W-:Y:S04]  /*1bd70*/  STL.64 [R1+0xdb8], R20 ;  /* 0x000db81401007387 */ /* 0x0001e80000100a00 */
[----:B0-----:R-:W4:Y:S04]  /*1bd80*/  LDL.LU R20, [R1+0x1b0] ;  /* 0x0001b00001147983 */ /* 0x001f280000300800 */
[----:B------:R-:W4:Y:S04]  /*1bd90*/  LDL.LU R21, [R1+0x1b4] ;  /* 0x0001b40001157983 */ /* 0x000f280000300800 */
[----:B------:R-:W2:Y:S04]  /*1bda0*/  LDL.LU R22, [R1+0x1b8] ;  /* 0x0001b80001167983 */ /* 0x000ea80000300800 */
[----:B------:R-:W2:Y:S01]  /*1bdb0*/  LDL.LU R23, [R1+0x1bc] ;  /* 0x0001bc0001177983 */ /* 0x000ea20000300800 */
[----:B---3--:R-:W-:Y:S03]  /*1bdc0*/  HMMA.16816.F32.BF16 R24, R4, R12, R24 ;  /* 0x0000000c0418723c */ /* 0x008fe60000041818 */
[----:B--2---:R-:W-:Y:S04]  /*1bdd0*/  STL.64 [R1+0xdc8], R22 ;  /* 0x000dc81601007387 */ /* 0x004fe80000100a00 */
[----:B----4-:R0:W-:Y:S02]  /*1bde0*/  STL.64 [R1+0xdc0], R20 ;  /* 0x000dc01401007387 */ /* 0x0101e40000100a00 */
[----:B0-----:R-:W-:-:S02]  /*1bdf0*/  IMAD.MOV.U32 R20, RZ, RZ, R15 ;  /* 0x000000ffff147224 */ /* 0x001fc400078e000f */
[----:B------:R-:W-:-:S05]  /*1be00*/  IMAD.MOV.U32 R21, RZ, RZ, R14 ;  /* 0x000000ffff157224 */ /* 0x000fca00078e000e */
[----:B------:R0:W-:Y:S04]  /*1be10*/  STL.64 [R1+0xde0], R20 ;  /* 0x000de01401007387 */ /* 0x0001e80000100a00 */
[----:B0-----:R-:W2:Y:S04]  /*1be20*/  LDL.LU R20, [R1+0x1d0] ;  /* 0x0001d00001147983 */ /* 0x001ea80000300800 */
[----:B------:R-:W2:Y:S04]  /*1be30*/  LDL.LU R21, [R1+0x1d4] ;  /* 0x0001d40001157983 */ /* 0x000ea80000300800 */
[----:B------:R-:W2:Y:S04]  /*1be40*/  LDL.LU R22, [R1+0x1d8] ;  /* 0x0001d80001167983 */ /* 0x000ea80000300800 */
[----:B------:R-:W2:Y:S04]  /*1be50*/  LDL.LU R23, [R1+0x1dc] ;  /* 0x0001dc0001177983 */ /* 0x000ea80000300800 */
[----:B------:R0:W-:Y:S04]  /*1be60*/  STL.64 [R1+0x200], R24 ;  /* 0x0002001801007387 */ /* 0x0001e80000100a00 */
[----:B------:R-:W-:Y:S04]  /*1be70*/  STL.64 [R1+0x208], R26 ;  /* 0x0002081a01007387 */ /* 0x000fe80000100a00 */
[----:B0-----:R-:W2:Y:S04]  /*1be80*/  LDL.LU.64 R24, [R1+0xdf8] ;  /* 0x000df80001187983 */ /* 0x001ea80000300a00 */
[----:B------:R0:W-:Y:S04]  /*1be90*/  STL.64 [R1+0xdb0], R12 ;  /* 0x000db00c01007387 */ /* 0x0001e80000100a00 */
[----:B0-----:R-:W3:Y:S04]  /*1bea0*/  LDL.LU R12, [R1+0x1a0] ;  /* 0x0001a000010c7983 */ /* 0x001ee80000300800 */
[----:B------:R-:W3:Y:S04]  /*1beb0*/  LDL.LU R13, [R1+0x1a4] ;  /* 0x0001a400010d7983 */ /* 0x000ee80000300800 */
[----:B------:R-:W4:Y:S04]  /*1bec0*/  LDL.LU R14, [R1+0x1a8] ;  /* 0x0001a800010e7983 */ /* 0x000f280000300800 */
[----:B------:R-:W4:Y:S01]  /*1bed0*/  LDL.LU R15, [R1+0x1ac] ;  /* 0x0001ac00010f7983 */ /* 0x000f220000300800 */
[----:B------:R-:W-:Y:S03]  /*1bee0*/  HMMA.16816.F32.BF16 R4, R4, R8, R16 ;  /* 0x000000080404723c */ /* 0x000fe60000041810 */
[----:B----4-:R-:W-:Y:S04]  /*1bef0*/  STL.64 [R1+0xdd8], R14 ;  /* 0x000dd80e01007387 */ /* 0x010fe80000100a00 */
[----:B---3--:R0:W-:Y:S04]  /*1bf00*/  STL.64 [R1+0xdd0], R12 ;  /* 0x000dd00c01007387 */ /* 0x0081e80000100a00 */
[----:B0-----:R-:W3:Y:S04]  /*1bf10*/  LDL.LU R12, [R1+0x1c0] ;  /* 0x0001c000010c7983 */ /* 0x001ee80000300800 */
[----:B------:R-:W3:Y:S04]  /*1bf20*/  LDL.LU R13, [R1+0x1c4] ;  /* 0x0001c400010d7983 */ /* 0x000ee80000300800 */
[----:B------:R-:W3:Y:S04]  /*1bf30*/  LDL.LU R14, [R1+0x1c8] ;  /* 0x0001c800010e7983 */ /* 0x000ee80000300800 */
[----:B------:R-:W3:Y:S04]  /*1bf40*/  LDL.LU R15, [R1+0x1cc] ;  /* 0x0001cc00010f7983 */ /* 0x000ee80000300800 */
[----:B------:R-:W2:Y:S04]  /*1bf50*/  LDL.LU.64 R18, [R1+0xdf0] ;  /* 0x000df00001127983 */ /* 0x000ea80000300a00 */
[----:B------:R-:W2:Y:S04]  /*1bf60*/  LDL.LU.64 R16, [R1+0xde8] ;  /* 0x000de80001107983 */ /* 0x000ea80000300a00 */
[----:B------:R0:W-:Y:S04]  /*1bf70*/  STL.64 [R1+0x1e0], R4 ;  /* 0x0001e00401007387 */ /* 0x0001e80000100a00 */
[----:B------:R-:W-:Y:S01]  /*1bf80*/  STL.64 [R1+0x1e8], R6 ;  /* 0x0001e80601007387 */ /* 0x000fe20000100a00 */
[----:B--2---:R-:W-:Y:S03]  /*1bf90*/  HMMA.16816.F32.BF16 R24, R16, R24, R20 ;  /* 0x000000181018723c */ /* 0x004fe60000041814 */
[----:B------:R-:W3:Y:S01]  /*1bfa0*/  LDL.LU.64 R20, [R1+0xde0] ;  /* 0x000de00001147983 */ /* 0x000ee20000300a00 */
[----:B0-----:R-:W-:-:S02]  /*1bfb0*/  IMAD.MOV.U32 R5, RZ, RZ, R10 ;  /* 0x000000ffff057224 */ /* 0x001fc400078e000a */
[----:B------:R-:W-:-:S15]  /*1bfc0*/  IMAD.MOV.U32 R4, RZ, RZ, R11 ;  /* 0x000000ffff047224 */ /* 0x000fde00078e000b */
[----:B------:R-:W-:-:S02]  /*1bfd0*/  NOP ;  /* 0x0000000000007918 */ /* 0x000fc40000000000 */
[----:B------:R0:W-:Y:S01]  /*1bfe0*/  STL.64 [R1+0x1d0], R24 ;  /* 0x0001d01801007387 */ /* 0x0001e20000100a00 */
[----:B------:R-:W-:Y:S02]  /*1bff0*/  IMAD.MOV.U32 R10, RZ, RZ, R26 ;  /* 0x000000ffff0a7224 */ /* 0x000fe400078e001a */
[----:B------:R-:W-:Y:S01]  /*1c000*/  IMAD.MOV.U32 R11, RZ, RZ, R27 ;  /* 0x000000ffff0b7224 */ /* 0x000fe200078e001b */
[----:B0-----:R-:W2:Y:S04]  /*1c010*/  LDL.LU R24, [R1+0x170] ;  /* 0x0001700001187983 */ /* 0x001ea80000300800 */
[----:B------:R-:W2:Y:S04]  /*1c020*/  LDL.LU R25, [R1+0x174] ;  /* 0x0001740001197983 */ /* 0x000ea80000300800 */
[----:B------:R-:W2:Y:S04]  /*1c030*/  LDL.LU R26, [R1+0x178] ;  /* 0x00017800011a7983 */ /* 0x000ea80000300800 */
[----:B------:R-:W2:Y:S04]  /*1c040*/  LDL.LU R27, [R1+0x17c] ;  /* 0x00017c00011b7983 */ /* 0x000ea80000300800 */
[----:B------:R-:W-:Y:S04]  /*1c050*/  STL [R1+0xc1c], R10 ;  /* 0x000c1c0a01007387 */ /* 0x000fe80000100800 */
[----:B------:R-:W-:Y:S01]  /*1c060*/  STL [R1+0xc18], R11 ;  /* 0x000c180b01007387 */ /* 0x000fe20000100800 */
[----:B---3--:R-:W-:Y:S03]  /*1c070*/  HMMA.16816.F32.BF16 R20, R16, R20, R12 ;  /* 0x000000141014723c */ /* 0x008fe6000004180c */
[----:B------:R-:W3:Y:S04]  /*1c080*/  LDL.LU.64 R14, [R1+0xdd8] ;  /* 0x000dd800010e7983 */ /* 0x000ee80000300a00 */
[----:B------:R-:W3:-:S15]  /*1c090*/  LDL.LU.64 R12, [R1+0xdd0] ;  /* 0x000dd000010c7983 */ /* 0x000ede0000300a00 */
[----:B------:R-:W-:-:S01]  /*1c0a0*/  NOP ;  /* 0x0000000000007918 */ /* 0x000fc20000000000 */
[----:B------:R-:W-:Y:S04]  /*1c0b0*/  STL.64 [R1+0x1c0], R20 ;  /* 0x0001c01401007387 */ /* 0x000fe80000100a00 */
[----:B------:R0:W-:Y:S04]  /*1c0c0*/  STL.64 [R1+0x1c8], R22 ;  /* 0x0001c81601007387 */ /* 0x0001e80000100a00 */
[----:B0-----:R-:W4:Y:S04]  /*1c0d0*/  LDL.LU.64 R22, [R1+0xdc8] ;  /* 0x000dc80001167983 */ /* 0x001f280000300a00 */
[----:B------:R-:W4:Y:S02]  /*1c0e0*/  LDL.LU.64 R20, [R1+0xdc0] ;  /* 0x000dc00001147983 */ /* 0x000f240000300a00 */
[----:B----4-:R-:W-:Y:S02]  /*1c0f0*/  HMMA.16816.F32.BF16 R4, R16, R4, R20 ;  /* 0x000000041004723c */ /* 0x010fe40000041814 */
[----:B------:R-:W3:-:S15]  /*1c100*/  LDL.LU.64 R20, [R1+0xdb8] ;  /* 0x000db80001147983 */ /* 0x000ede0000300a00 */
[----:B------:R-:W-:-:S06]  /*1c110*/  NOP ;  /* 0x0000000000007918 */ /* 0x000fcc0000000000 */
[----:B------:R0:W-:Y:S04]  /*1c120*/  STL [R1+0x1b0], R4 ;  /* 0x0001b00401007387 */ /* 0x0001e80000100800 */
[----:B------:R1:W-:Y:S01]  /*1c130*/  STL [R1+0x1bc], R7 ;  /* 0x0001bc0701007387 */ /* 0x0003e20000100800 */
[----:B------:R-:W-:Y:S02]  /*1c140*/  IMAD.MOV.U32 R10, RZ, RZ, R5 ;  /* 0x000000ffff0a7224 */ /* 0x000fe400078e0005 */
[----:B------:R-:W-:Y:S01]  /*1c150*/  IMAD.MOV.U32 R11, RZ, RZ, R6 ;  /* 0x000000ffff0b7224 */ /* 0x000fe200078e0006 */
[----:B0-----:R-:W4:Y:S04]  /*1c160*/  LDL.LU R4, [R1+0x100] ;  /* 0x0001000001047983 */ /* 0x001f280000300800 */
[----:B------:R-:W4:Y:S04]  /*1c170*/  LDL.LU R5, [R1+0x104] ;  /* 0x0001040001057983 */ /* 0x000f280000300800 */
[----:B------:R-:W2:Y:S04]  /*1c180*/  LDL.LU R6, [R1+0x108] ;  /* 0x0001080001067983 */ /* 0x000ea80000300800 */
[----:B-1----:R-:W2:Y:S01]  /*1c190*/  LDL.LU R7, [R1+0x10c] ;  /* 0x00010c0001077983 */ /* 0x002ea20000300800 */
[C---:B---3--:R-:W-:Y:S03]  /*1c1a0*/  HMMA.16816.F32.BF16 R20, R16.reuse, R20, R12 ;  /* 0x000000141014723c */ /* 0x048fe6000004180c */
[----:B--2---:R-:W-:Y:S04]  /*1c1b0*/  STL.64 [R1+0xd30], R6 ;  /* 0x000d300601007387 */ /* 0x004fe80000100a00 */
[----:B----4-:R0:W-:Y:S04]  /*1c1c0*/  STL.64 [R1+0xd28], R4 ;  /* 0x000d280401007387 */ /* 0x0101e80000100a00 */
[----:B0-----:R-:W2:Y:S04]  /*1c1d0*/  LDL.LU.64 R4, [R1+0x20] ;  /* 0x0000200001047983 */ /* 0x001ea80000300a00 */
[----:B------:R-:W-:Y:S04]  /*1c1e0*/  STL [R1+0xc3c], R11 ;  /* 0x000c3c0b01007387 */ /* 0x000fe80000100800 */
[----:B------:R-:W-:Y:S04]  /*1c1f0*/  STL [R1+0xc38], R10 ;  /* 0x000c380a01007387 */ /* 0x000fe80000100800 */
[----:B------:R-:W3:Y:S04]  /*1c200*/  LDL.LU.64 R12, [R1+0xdb0] ;  /* 0x000db000010c7983 */ /* 0x000ee80000300a00 */
[----:B------:R-:W-:Y:S04]  /*1c210*/  STL.64 [R1+0x1a0], R20 ;  /* 0x0001a01401007387 */ /* 0x000fe80000100a00 */
[----:B------:R0:W-:Y:S04]  /*1c220*/  STL.64 [R1+0x1a8], R22 ;  /* 0x0001a81601007387 */ /* 0x0001e80000100a00 */
[----:B0-----:R-:W2:Y:S04]  /*1c230*/  LDL.LU.64 R22, [R1+0xda8] ;  /* 0x000da80001167983 */ /* 0x001ea80000300a00 */
[----:B------:R-:W2:Y:S02]  /*1c240*/  LDL.LU.64 R20, [R1+0xda0] ;  /* 0x000da00001147983 */ /* 0x000ea40000300a00 */
[----:B--2---:R-:W-:-:S15]  /*1c250*/  HMMA.16816.F32.BF16 R20, R16, R4, R20 ;  /* 0x000000041014723c */ /* 0x004fde0000041814 */
[----:B------:R-:W-:-:S08]  /*1c260*/  NOP ;  /* 0x0000000000007918 */ /* 0x000fd00000000000 */
[----:B------:R0:W-:Y:S04]  /*1c270*/  STL.64 [R1+0x190], R20 ;  /* 0x0001901401007387 */ /* 0x0001e80000100a00 */
[----:B------:R-:W-:Y:S04]  /*1c280*/  STL.64 [R1+0x198], R22 ;  /* 0x0001981601007387 */ /* 0x000fe80000100a00 */
[----:B0-----:R-:W2:Y:S04]  /*1c290*/  LDL.LU.64 R20, [R1+0xd98] ;  /* 0x000d980001147983 */ /* 0x001ea80000300a00 */
[----:B------:R0:W-:Y:S04]  /*1c2a0*/  STL.64 [R1+0xd40], R4 ;  /* 0x000d400401007387 */ /* 0x0001e80000100a00 */
[----:B0-----:R-:W4:Y:S04]  /*1c2b0*/  LDL.LU.64 R4, [R1+0x30] ;  /* 0x0000300001047983 */ /* 0x001f280000300a00 */
[----:B----4-:R0:W-:Y:S04]  /*1c2c0*/  STL.64 [R1+0xd58], R4 ;  /* 0x000d580401007387 */ /* 0x0101e80000100a00 */
[----:B0-----:R-:W4:Y:S04]  /*1c2d0*/  LDL.LU.64 R4, [R1+0x40] ;  /* 0x0000400001047983 */ /* 0x001f280000300a00 */
[----:B----4-:R0:W-:Y:S04]  /*1c2e0*/  STL.64 [R1+0xd70], R4 ;  /* 0x000d700401007387 */ /* 0x0101e80000100a00 */
[----:B0-----:R-:W2:Y:S04]  /*1c2f0*/  LDL.LU R4, [R1+0x180] ;  /* 0x0001800001047983 */ /* 0x001ea80000300800 */
[----:B------:R-:W2:Y:S04]  /*1c300*/  LDL.LU R5, [R1+0x184] ;  /* 0x0001840001057983 */ /* 0x000ea80000300800 */
[----:B------:R-:W2:Y:S04]  /*1c310*/  LDL.LU R6, [R1+0x188] ;  /* 0x0001880001067983 */ /* 0x000ea80000300800 */
[----:B------:R-:W2:Y:S01]  /*1c320*/  LDL.LU R7, [R1+0x18c] ;  /* 0x00018c0001077983 */ /* 0x000ea20000300800 */
[C---:B---3--:R-:W-:Y:S06]  /*1c330*/  HMMA.16816.F32.BF16 R24, R16.reuse, R12, R24 ;  /* 0x0000000c1018723c */ /* 0x048fec0000041818 */
[----:B--2---:R-:W-:-:S15]  /*1c340*/  HMMA.16816.F32.BF16 R20, R16, R20, R4 ;  /* 0x000000141014723c */ /* 0x004fde0000041804 */
[----:B------:R-:W-:-:S08]  /*1c350*/  NOP ;  /* 0x0000000000007918 */ /* 0x000fd00000000000 */
[----:B------:R0:W-:Y:S01]  /*1c360*/  STL.64 [R1+0x180], R20 ;  /* 0x0001801401007387 */ /* 0x0001e20000100a00 */
[----:B------:R-:W-:Y:S02]  /*1c370*/  IMAD.MOV.U32 R11, RZ, RZ, R22 ;  /* 0x000000ffff0b7224 */ /* 0x000fe400078e0016 */
[----:B------:R-:W-:Y:S01]  /*1c380*/  IMAD.MOV.U32 R10, RZ, RZ, R23 ;  /* 0x000000ffff0a7224 */ /* 0x000fe200078e0017 */
[----:B0-----:R-:W2:Y:S04]  /*1c390*/  LDL.LU R20, [R1+0x160] ;  /* 0x0001600001147983 */ /* 0x001ea80000300800 */
[----:B------:R-:W2:Y:S04]  /*1c3a0*/  LDL.LU R21, [R1+0x164] ;  /* 0x0001640001157983 */ /* 0x000ea80000300800 */
[----:B------:R-:W2:Y:S04]  /*1c3b0*/  LDL.LU R22, [R1+0x168] ;  /* 0x0001680001167983 */ /* 0x000ea80000300800 */
[----:B------:R-:W2:Y:S04]  /*1c3c0*/  LDL.LU R23, [R1+0x16c] ;  /* 0x00016c0001177983 */ /* 0x000ea80000300800 */
[----:B------:R-:W3:Y:S04]  /*1c3d0*/  LDL.LU.64 R4, [R1+0x50] ;  /* 0x0000500001047983 */ /* 0x000ee80000300a00 */
[----:B------:R0:W-:Y:S04]  /*1c3e0*/  STL.64 [R1+0x170], R24 ;  /* 0x0001701801007387 */ /* 0x0001e80000100a00 */
[----:B------:R1:W-:Y:S04]  /*1c3f0*/  STL.64 [R1+0x178], R26 ;  /* 0x0001781a01007387 */ /* 0x0003e80000100a00 */
[----:B0-----:R-:W4:Y:S04]  /*1c400*/  LDL.LU R24, [R1+0x150] ;  /* 0x0001500001187983 */ /* 0x001f280000300800 */
[----:B------:R-:W4:Y:S04]  /*1c410*/  LDL.LU R25, [R1+0x154] ;  /* 0x0001540001197983 */ /* 0x000f280000300800 */
[----:B-1----:R-:W4:Y:S04]  /*1c420*/  LDL.LU R26, [R1+0x158] ;  /* 0x00015800011a7983 */ /* 0x002f280000300800 */
[----:B------:R-:W4:Y:S04]  /*1c430*/  LDL.LU R27, [R1+0x15c] ;  /* 0x00015c00011b7983 */ /* 0x000f280000300800 */
[----:B------:R0:W-:Y:S04]  /*1c440*/  STL.64 [R1+0xd20], R12 ;  /* 0x000d200c01007387 */ /* 0x0001e80000100a00 */
[----:B0-----:R-:W2:Y:S04]  /*1c450*/  LDL.LU.64 R12, [R1+0x10] ;  /* 0x00001000010c7983 */ /* 0x001ea80000300a00 */
[----:B--2---:R0:W-:Y:S04]  /*1c460*/  STL.64 [R1+0xd38], R12 ;  /* 0x000d380c01007387 */ /* 0x0041e80000100a00 */
[----:B0-----:R-:W2:Y:S04]  /*1c470*/  LDL.LU R12, [R1+0x110] ;  /* 0x00011000010c7983 */ /* 0x001ea80000300800 */
[----:B------:R-:W2:Y:S04]  /*1c480*/  LDL.LU R13, [R1+0x114] ;  /* 0x00011400010d7983 */ /* 0x000ea80000300800 */
[----:B------:R-:W3:Y:S04]  /*1c490*/  LDL.LU R14, [R1+0x118] ;  /* 0x00011800010e7983 */ /* 0x000ee80000300800 */
[----:B------:R-:W3:Y:S04]  /*1c4a0*/  LDL.LU R15, [R1+0x11c] ;  /* 0x00011c00010f7983 */ /* 0x000ee80000300800 */
[----:B---3--:R-:W-:Y:S04]  /*1c4b0*/  STL.64 [R1+0xd50], R14 ;  /* 0x000d500e01007387 */ /* 0x008fe80000100a00 */
[----:B--2---:R0:W-:Y:S04]  /*1c4c0*/  STL.64 [R1+0xd48], R12 ;  /* 0x000d480c01007387 */ /* 0x0041e80000100a00 */
[----:B0-----:R-:W2:Y:S04]  /*1c4d0*/  LDL.LU R12, [R1+0x120] ;  /* 0x00012000010c7983 */ /* 0x001ea80000300800 */
[----:B------:R-:W2:Y:S04]  /*1c4e0*/  LDL.LU R13, [R1+0x124] ;  /* 0x00012400010d7983 */ /* 0x000ea80000300800 */
[----:B------:R-:W3:Y:S04]  /*1c4f0*/  LDL.LU R14, [R1+0x128] ;  /* 0x00012800010e7983 */ /* 0x000ee80000300800 */
[----:B------:R-:W3:Y:S01]  /*1c500*/  LDL.LU R15, [R1+0x12c] ;  /* 0x00012c00010f7983 */ /* 0x000ee20000300800 */
[----:B------:R-:W-:Y:S03]  /*1c510*/  HMMA.16816.F32.BF16 R16, R16, R8, R20 ;  /* 0x000000081010723c */ /* 0x000fe60000041814 */
[----:B---3--:R-:W-:Y:S04]  /*1c520*/  STL.64 [R1+0xd68], R14 ;  /* 0x000d680e01007387 */ /* 0x008fe80000100a00 */
        /* <DEDUP_REMOVED lines=9> */
[----:B------:R-:W2:Y:S04]  /*1c5c0*/  LDL.LU R14, [R1+0x148] ;  /* 0x00014800010e7983 */ /* 0x000ea80000300800 */
[----:B------:R-:W2:Y:S04]  /*1c5d0*/  LDL.LU R15, [R1+0x14c] ;  /* 0x00014c00010f7983 */ /* 0x000ea80000300800 */
[----:B------:R-:W2:Y:S04]  /*1c5e0*/  LDL.LU.64 R22, [R1+0xd90] ;  /* 0x000d900001167983 */ /* 0x000ea80000300a00 */
[----:B------:R-:W2:Y:S04]  /*1c5f0*/  LDL.LU.64 R20, [R1+0xd88] ;  /* 0x000d880001147983 */ /* 0x000ea80000300a00 */
[----:B------:R0:W-:Y:S04]  /*1c600*/  STL.64 [R1+0x160], R16 ;  /* 0x0001601001007387 */ /* 0x0001e80000100a00 */
[----:B------:R-:W-:Y:S04]  /*1c610*/  STL.64 [R1+0x168], R18 ;  /* 0x0001681201007387 */ /* 0x000fe80000100a00 */
[----:B0-----:R-:W4:Y:S04]  /*1c620*/  LDL.LU.64 R16, [R1+0x60] ;  /* 0x0000600001107983 */ /* 0x001f280000300a00 */
[----:B------:R-:W-:Y:S04]  /*1c630*/  STL.64 [R1+0xd18], R10 ;  /* 0x000d180a01007387 */ /* 0x000fe80000100a00 */
[----:B------:R0:W-:Y:S04]  /*1c640*/  STL.64 [R1+0xd10], R8 ;  /* 0x000d100801007387 */ /* 0x0001e80000100a00 */
[----:B0-----:R-:W3:Y:S04]  /*1c650*/  LDL.LU R8, [R1+0xf0] ;  /* 0x0000f00001087983 */ /* 0x001ee80000300800 */
[----:B------:R-:W3:Y:S04]  /*1c660*/  LDL.LU R9, [R1+0xf4] ;  /* 0x0000f40001097983 */ /* 0x000ee80000300800 */
[----:B------:R-:W3:Y:S01]  /*1c670*/  LDL.LU R10, [R1+0xf8] ;  /* 0x0000f800010a7983 */ /* 0x000ee20000300800 */
[C---:B--2---:R-:W-:Y:S06]  /*1c680*/  HMMA.16816.F32.BF16 R12, R20.reuse, R4, R12 ;  /* 0x00000004140c723c */ /* 0x044fec000004180c */
[----:B----4-:R-:W-:-:S15]  /*1c690*/  HMMA.16816.F32.BF16 R24, R20, R16, R24 ;  /* 0x000000101418723c */ /* 0x010fde0000041818 */
[----:B------:R-:W-:-:S08]  /*1c6a0*/  NOP ;  /* 0x0000000000007918 */ /* 0x000fd00000000000 */
[----:B------:R0:W-:Y:S04]  /*1c6b0*/  STL.64 [R1+0x150], R24 ;  /* 0x0001501801007387 */ /* 0x0001e80000100a00 */
[----:B------:R1:W-:Y:S04]  /*1c6c0*/  STL.64 [R1+0x158], R26 ;  /* 0x0001581a01007387 */ /* 0x0003e80000100a00 */
[----:B------:R-:W-:Y:S04]  /*1c6d0*/  STL.64 [R1+0x140], R12 ;  /* 0x0001400c01007387 */ /* 0x000fe80000100a00 */
[----:B------:R2:W-:Y:S01]  /*1c6e0*/  STL.64 [R1+0x148], R14 ;  /* 0x0001480e01007387 */ /* 0x0005e20000100a00 */
[----:B0-----:R-:W-:-:S02]  /*1c6f0*/  IMAD.MOV.U32 R25, RZ, RZ, R5 ;  /* 0x000000ffff197224 */ /* 0x001fc400078e0005 */
[----:B-1----:R-:W-:Y:S01]  /*1c700*/  IMAD.MOV.U32 R26, RZ, RZ, R4 ;  /* 0x000000ffff1a7224 */ /* 0x002fe200078e0004 */
[----:B--2---:R-:W2:Y:S04]  /*1c710*/  LDL.LU.64 R14, [R1+0xd80] ;  /* 0x000d8000010e7983 */ /* 0x004ea80000300a00 */
[----:B------:R-:W2:Y:S04]  /*1c720*/  LDL.LU.64 R12, [R1+0xd78] ;  /* 0x000d7800010c7983 */ /* 0x000ea80000300a00 */
[----:B------:R-:W2:Y:S02]  /*1c730*/  LDL.LU.64 R4, [R1+0xd70] ;  /* 0x000d700001047983 */ /* 0x000ea40000300a00 */
[----:B--2---:R-:W-:Y:S06]  /*1c740*/  HMMA.16816.F32.BF16 R12, R20, R4, R12 ;  /* 0x00000004140c723c */ /* 0x004fec000004180c */
[----:B------:R-:W-:-:S02]  /*1c750*/  IMAD.MOV.U32 R2, RZ, RZ, R4 ;  /* 0x000000ffff027224 */ /* 0x000fc400078e0004 */
[----:B------:R-:W-:-:S15]  /*1c760*/  IMAD.MOV.U32 R27, RZ, RZ, R5 ;  /* 0x000000ffff1b7224 */ /* 0x000fde00078e0005 */
[----:B------:R-:W-:Y:S04]  /*1c770*/  STL.64 [R1+0x130], R12 ;  /* 0x0001300c01007387 */ /* 0x000fe80000100a00 */
[----:B------:R0:W-:Y:S04]  /*1c780*/  STL.64 [R1+0x138], R14 ;  /* 0x0001380e01007387 */ /* 0x0001e80000100a00 */
[----:B0-----:R-:W2:Y:S04]  /*1c790*/  LDL.LU.64 R14, [R1+0xd68] ;  /* 0x000d6800010e7983 */ /* 0x001ea80000300a00 */
[----:B------:R-:W2:Y:S04]  /*1c7a0*/  LDL.LU.64 R12, [R1+0xd60] ;  /* 0x000d6000010c7983 */ /* 0x000ea80000300a00 */
[----:B------:R-:W2:Y:S01]  /*1c7b0*/  LDL.LU.64 R4, [R1+0xd58] ;  /* 0x000d580001047983 */ /* 0x000ea20000300a00 */
[----:B------:R-:W-:-:S02]  /*1c7c0*/  IMAD.MOV.U32 R11, RZ, RZ, R0 ;  /* 0x000000ffff0b7224 */ /* 0x000fc400078e0000 */
[----:B------:R-:W-:Y:S01]  /*1c7d0*/  IMAD.MOV.U32 R24, RZ, RZ, R16 ;  /* 0x000000ffff187224 */ /* 0x000fe200078e0010 */
[----:B--2---:R-:W-:Y:S06]  /*1c7e0*/  HMMA.16816.F32.BF16 R12, R20, R4, R12 ;  /* 0x00000004140c723c */ /* 0x004fec000004180c */
[----:B------:R-:W-:Y:S02]  /*1c7f0*/  IMAD.MOV.U32 R16, RZ, RZ, R4 ;  /* 0x000000ffff107224 */ /* 0x000fe400078e0004 */
[----:B------:R-:W-:-:S15]  /*1c800*/  IMAD.MOV.U32 R0, RZ, RZ, R5 ;  /* 0x000000ffff007224 */ /* 0x000fde00078e0005 */
[----:B------:R-:W-:Y:S04]  /*1c810*/  STL.64 [R1+0x120], R12 ;  /* 0x0001200c01007387 */ /* 0x000fe80000100a00 */
[----:B------:R0:W-:Y:S04]  /*1c820*/  STL.64 [R1+0x128], R14 ;  /* 0x0001280e01007387 */ /* 0x0001e80000100a00 */
[----:B0-----:R-:W2:Y:S04]  /*1c830*/  LDL.LU.64 R14, [R1+0xd50] ;  /* 0x000d5000010e7983 */ /* 0x001ea80000300a00 */
[----:B------:R-:W2:Y:S04]  /*1c840*/  LDL.LU.64 R12, [R1+0xd48] ;  /* 0x000d4800010c7983 */ /* 0x000ea80000300a00 */
[----:B------:R-:W2:Y:S01]  /*1c850*/  LDL.LU.64 R4, [R1+0xd40] ;  /* 0x000d400001047983 */ /* 0x000ea20000300a00 */
[----:B------:R-:W-:Y:S01]  /*1c860*/  IMAD.MOV.U32 R19, RZ, RZ, R17 ;  /* 0x000000ffff137224 */ /* 0x000fe200078e0011 */
[----:B--2---:R-:W-:Y:S06]  /*1c870*/  HMMA.16816.F32.BF16 R12, R20, R4, R12 ;  /* 0x00000004140c723c */ /* 0x004fec000004180c */
[----:B------:R-:W-:-:S02]  /*1c880*/  IMAD.MOV.U32 R18, RZ, RZ, R4 ;  /* 0x000000ffff127224 */ /* 0x000fc400078e0004 */
[----:B------:R-:W-:-:S15]  /*1c890*/  IMAD.MOV.U32 R17, RZ, RZ, R5 ;  /* 0x000000ffff117224 */ /* 0x000fde00078e0005 */
[----:B------:R0:W-:Y:S04]  /*1c8a0*/  STL.64 [R1+0x110], R12 ;  /* 0x0001100c01007387 */ /* 0x0001e80000100a00 */
[----:B------:R-:W-:Y:S04]  /*1c8b0*/  STL.64 [R1+0x118], R14 ;  /* 0x0001180e01007387 */ /* 0x000fe80000100a00 */
[----:B0-----:R-:W2:Y:S04]  /*1c8c0*/  LDL.LU.64 R12, [R1+0xd38] ;  /* 0x000d3800010c7983 */ /* 0x001ea80000300a00 */
[----:B------:R-:W2:Y:S04]  /*1c8d0*/  LDL.LU.64 R6, [R1+0xd30] ;  /* 0x000d300001067983 */ /* 0x000ea80000300a00 */
[----:B------:R-:W2:Y:S02]  /*1c8e0*/  LDL.LU.64 R4, [R1+0xd28] ;  /* 0x000d280001047983 */ /* 0x000ea40000300a00 */
[----:B--2---:R-:W-:-:S15]  /*1c8f0*/  HMMA.16816.F32.BF16 R4, R20, R12, R4 ;  /* 0x0000000c1404723c */ /* 0x004fde0000041804 */
[----:B------:R-:W-:-:S08]  /*1c900*/  NOP ;  /* 0x0000000000007918 */ /* 0x000fd00000000000 */
[----:B------:R0:W-:Y:S04]  /*1c910*/  STL.64 [R1+0x100], R4 ;  /* 0x0001000401007387 */ /* 0x0001e80000100a00 */
[----:B------:R1:W-:Y:S01]  /*1c920*/  STL.64 [R1+0x108], R6 ;  /* 0x0001080601007387 */ /* 0x0003e20000100a00 */
[----:B0-----:R-:W-:Y:S02]  /*1c930*/  IMAD.MOV.U32 R5, RZ, RZ, R12 ;  /* 0x000000ffff057224 */ /* 0x001fe400078e000c */
[----:B------:R-:W-:Y:S02]  /*1c940*/  IMAD.MOV.U32 R4, RZ, RZ, R13 ;  /* 0x000000ffff047224 */ /* 0x000fe400078e000d */
[----:B------:R-:W3:Y:S02]  /*1c950*/  LDL.LU.64 R12, [R1+0xd20] ;  /* 0x000d2000010c7983 */ /* 0x000ee40000300a00 */
[----:B---3--:R-:W-:Y:S06]  /*1c960*/  HMMA.16816.F32.BF16 R8, R20, R12, R8 ;  /* 0x0000000c1408723c */ /* 0x008fec0000041808 */
[----:B-1----:R-:W-:-:S02]  /*1c970*/  IMAD.MOV.U32 R7, RZ, RZ, R12 ;  /* 0x000000ffff077224 */ /* 0x002fc400078e000c */
[----:B------:R-:W-:-:S15]  /*1c980*/  IMAD.MOV.U32 R6, RZ, RZ, R13 ;  /* 0x000000ffff067224 */ /* 0x000fde00078e000d */
[----:B------:R-:W-:Y:S04]  /*1c990*/  STL.64 [R1+0xf0], R8 ;  /* 0x0000f00801007387 */ /* 0x000fe80000100a00 */
[----:B------:R0:W-:Y:S04]  /*1c9a0*/  STL.64 [R1+0xf8], R10 ;  /* 0x0000f80a01007387 */ /* 0x0001e80000100a00 */
[----:B0-----:R-:W2:Y:S04]  /*1c9b0*/  LDL.LU.64 R10, [R1+0xd18] ;  /* 0x000d1800010a7983 */ /* 0x001ea80000300a00 */
[----:B------:R-:W3:Y:S04]  /*1c9c0*/  LDL.LU.64 R8, [R1+0xd10] ;  /* 0x000d100001087983 */ /* 0x000ee80000300a00 */
[----:B------:R-:W3:Y:S04]  /*1c9d0*/  LDL.LU R12, [R1+0xe0] ;  /* 0x0000e000010c7983 */ /* 0x000ee80000300800 */
[----:B------:R-:W3:Y:S04]  /*1c9e0*/  LDL.LU R13, [R1+0xe4] ;  /* 0x0000e400010d7983 */ /* 0x000ee80000300800 */
[----:B------:R-:W3:Y:S04]  /*1c9f0*/  LDL.LU R14, [R1+0xe8] ;  /* 0x0000e800010e7983 */ /* 0x000ee80000300800 */
[----:B------:R-:W3:Y:S04]  /*1ca00*/  LDL.LU R15, [R1+0xec] ;  /* 0x0000ec00010f7983 */ /* 0x000ee80000300800 */
[----:B------:R-:W-:Y:S04]  /*1ca10*/  STL.64 [R1+0xcb0], R6 ;  /* 0x000cb00601007387 */ /* 0x000fe80000100a00 */
[----:B------:R0:W-:Y:S02]  /*1ca20*/  STL.64 [R1+0xca8], R4 ;  /* 0x000ca80401007387 */ /* 0x0001e40000100a00 */
[----:B0-----:R-:W-:-:S02]  /*1ca30*/  IMAD.MOV.U32 R4, RZ, RZ, R2 ;  /* 0x000000ffff047224 */ /* 0x001fc400078e0002 */
[----:B------:R-:W-:Y:S01]  /*1ca40*/  IMAD.MOV.U32 R5, RZ, RZ, R27 ;  /* 0x000000ffff057224 */ /* 0x000fe200078e001b */
[----:B------:R-:W4:Y:S04]  /*1ca50*/  LDL.LU R2, [R1+0xd08] ;  /* 0x000d080001027983 */ /* 0x000f280000300800 */
[----:B------:R0:W-:Y:S02]  /*1ca60*/  STL.64 [R1+0xcc8], R4 ;  /* 0x000cc80401007387 */ /* 0x0001e40000100a00 */
[----:B0-----:R-:W-:Y:S02]  /*1ca70*/  IMAD.MOV.U32 R4, RZ, RZ, R26 ;  /* 0x000000ffff047224 */ /* 0x001fe400078e001a */
[----:B------:R-:W-:-:S05]  /*1ca80*/  IMAD.MOV.U32 R5, RZ, RZ, R25 ;  /* 0x000000ffff057224 */ /* 0x000fca00078e0019 */
[----:B------:R0:W-:Y:S02]  /*1ca90*/  STL.64 [R1+0xce0], R4 ;  /* 0x000ce00401007387 */ /* 0x0001e40000100a00 */
[----:B0-----:R-:W-:Y:S02]  /*1caa0*/  IMAD.MOV.U32 R4, RZ, RZ, R24 ;  /* 0x000000ffff047224 */ /* 0x001fe400078e0018 */
[----:B------:R-:W2:Y:S04]  /*1cab0*/  LDL.LU R24, [R1+0x90] ;  /* 0x0000900001187983 */ /* 0x000ea80000300800 */
        /* <DEDUP_REMOVED lines=20> */
[----:B------:R-:W2:Y:S04]  /*1cc00*/  LDL.LU R26, [R1+0xd8] ;  /* 0x0000d800011a7983 */ /* 0x000ea80000300800 */
[----:B------:R-:W2:Y:S04]  /*1cc10*/  LDL.LU R27, [R1+0xdc] ;  /* 0x0000dc00011b7983 */ /* 0x000ea80000300800 */
[----:B------:R-:W2:Y:S04]  /*1cc20*/  LDL.LU.64 R14, [R1+0xd00] ;  /* 0x000d0000010e7983 */ /* 0x000ea80000300a00 */
[----:B------:R-:W2:Y:S01]  /*1cc30*/  LDL.LU.64 R12, [R1+0xcf8] ;  /* 0x000cf800010c7983 */ /* 0x000ea20000300a00 */
[----:B------:R-:W-:-:S03]  /*1cc40*/  IMAD.MOV.U32 R5, RZ, RZ, R19 ;  /* 0x000000ffff057224 */ /* 0x000fc600078e0013 */
[----:B------:R-:W-:Y:S04]  /*1cc50*/  STL.64 [R1+0xe0], R20 ;  /* 0x0000e01401007387 */ /* 0x000fe80000100a00 */
[----:B------:R-:W-:Y:S04]  /*1cc60*/  STL.64 [R1+0xe8], R22 ;  /* 0x0000e81601007387 */ /* 0x000fe80000100a00 */
[----:B------:R-:W-:Y:S04]  /*1cc70*/  STL.64 [R1+0xc70], R10 ;  /* 0x000c700a01007387 */ /* 0x000fe80000100a00 */
[----:B------:R-:W-:Y:S01]  /*1cc80*/  STL.64 [R1+0xc68], R8 ;  /* 0x000c680801007387 */ /* 0x000fe20000100a00 */
[----:B--2---:R-:W-:Y:S03]  /*1cc90*/  HMMA.16816.F32.BF16 R4, R12, R4, R24 ;  /* 0x000000040c04723c */ /* 0x004fe60000041818 */
[----:B------:R-:W2:Y:S04]  /*1cca0*/  LDL.LU.64 R26, [R1+0xcf0] ;  /* 0x000cf000011a7983 */ /* 0x000ea80000300a00 */
[----:B------:R-:W2:-:S15]  /*1ccb0*/  LDL.LU.64 R24, [R1+0xce8] ;  /* 0x000ce80001187983 */ /* 0x000e9e0000300a00 */
[----:B------:R-:W-:-:S01]  /*1ccc0*/  NOP ;  /* 0x0000000000007918 */ /* 0x000fc20000000000 */
[----:B------:R0:W-:Y:S04]  /*1ccd0*/  STL.64 [R1+0xd0], R4 ;  /* 0x0000d00401007387 */ /* 0x0001e80000100a00 */
[----:B------:R2:W-:Y:S04]  /*1cce0*/  STL [R1+0xd8], R6 ;  /* 0x0000d80601007387 */ /* 0x0005e80000100800 */
[----:B0-----:R-:W2:Y:S01]  /*1ccf0*/  LDL.LU.64 R4, [R1+0xce0] ;  /* 0x000ce00001047983 */ /* 0x001ea20000300a00 */
[----:B------:R-:W-:Y:S02]  /*1cd00*/  IMAD.MOV.U32 R9, RZ, RZ, R0 ;  /* 0x000000ffff097224 */ /* 0x000fe400078e0000 */
[----:B------:R-:W-:-:S05]  /*1cd10*/  IMAD.MOV.U32 R0, RZ, RZ, R7 ;  /* 0x000000ffff007224 */ /* 0x000fca00078e0007 */
[----:B------:R-:W-:Y:S01]  /*1cd20*/  STL [R1+0xae4], R0 ;  /* 0x000ae40001007387 */ /* 0x000fe20000100800 */
[----:B------:R-:W-:Y:S02]  /*1cd30*/  IMAD.MOV.U32 R20, RZ, RZ, R18 ;  /* 0x000000ffff147224 */ /* 0x000fe400078e0012 */
[----:B------:R-:W0:Y:S01]  /*1cd40*/  S2R R18, SR_TID.X ;  /* 0x0000000000127919 */ /* 0x000e220000002100 */
[----:B--2---:R-:W-:Y:S01]  /*1cd50*/  HMMA.16816.F32.BF16 R4, R12, R4, R24 ;  /* 0x000000040c04723c */ /* 0x004fe20000041818 */
[----:B------:R-:W2:Y:S04]  /*1cd60*/  LDL.LU.64 R26, [R1+0xcd8] ;  /* 0x000cd800011a7983 */ /* 0x000ea80000300a00 */
[----:B------:R-:W2:-:S15]  /*1cd70*/  LDL.LU.64 R24, [R1+0xcd0] ;  /* 0x000cd00001187983 */ /* 0x000e9e0000300a00 */
[----:B------:R-:W-:-:S03]  /*1cd80*/  NOP ;  /* 0x0000000000007918 */ /* 0x000fc60000000000 */
[----:B------:R1:W-:Y:S04]  /*1cd90*/  STL.64 [R1+0xc0], R4 ;  /* 0x0000c00401007387 */ /* 0x0003e80000100a00 */
[----:B------:R2:W-:Y:S04]  /*1cda0*/  STL.64 [R1+0xc8], R6 ;  /* 0x0000c80601007387 */ /* 0x0005e80000100a00 */
[----:B-1----:R-:W2:Y:S01]  /*1cdb0*/  LDL.LU.64 R4, [R1+0xcc8] ;  /* 0x000cc80001047983 */ /* 0x002ea20000300a00 */
[----:B0-----:R-:W-:Y:S01]  /*1cdc0*/  LOP3.LUT R19, R18, 0x7, RZ, 0xc0, !PT ;  /* 0x0000000712137812 */ /* 0x001fe200078ec0ff */
[----:B------:R-:W-:-:S02]  /*1cdd0*/  IMAD.MOV.U32 R21, RZ, RZ, R17 ;  /* 0x000000ffff157224 */ /* 0x000fc400078e0011 */
[C---:B------:R-:W-:Y:S02]  /*1cde0*/  IMAD.SHL.U32 R17, R18.reuse, 0x2, RZ ;  /* 0x0000000212117824 */ /* 0x040fe400078e00ff */
[----:B------:R-:W-:Y:S02]  /*1cdf0*/  IMAD R19, R19, 0x90, RZ ;  /* 0x0000009013137824 */ /* 0x000fe400078e02ff */
[----:B------:R-:W-:-:S03]  /*1ce00*/  IMAD.SHL.U32 R18, R18, 0x40, RZ ;  /* 0x0000004012127824 */ /* 0x000fc600078e00ff */
[----:B------:R-:W-:-:S04]  /*1ce10*/  LOP3.LUT R19, R19, 0x10, R17, 0x78, !PT ;  /* 0x0000001013137812 */ /* 0x000fc800078e7811 */
[----:B------:R-:W-:Y:S01]  /*1ce20*/  LOP3.LUT R19, R19, 0x400, R18, 0xf8, !PT ;  /* 0x0000040013137812 */ /* 0x000fe200078ef812 */
[----:B------:R-:W-:-:S05]  /*1ce30*/  IMAD.MOV.U32 R8, RZ, RZ, R16 ;  /* 0x000000ffff087224 */ /* 0x000fca00078e0010 */
[----:B------:R-:W0:Y:S01]  /*1ce40*/  LDSM.16.MT88.4 R16, [R19+UR4+0x5800] ;  /* 0x005800041310783b */ /* 0x000e220008004200 */
[----:B--2---:R-:W-:Y:S03]  /*1ce50*/  HMMA.16816.F32.BF16 R4, R12, R4, R24 ;  /* 0x000000040c04723c */ /* 0x004fe60000041818 */
[----:B------:R-:W2:Y:S04]  /*1ce60*/  LDL.LU.64 R26, [R1+0xcc0] ;  /* 0x000cc000011a7983 */ /* 0x000ea80000300a00 */
[----:B------:R-:W2:-:S15]  /*1ce70*/  LDL.LU.64 R24, [R1+0xcb8] ;  /* 0x000cb80001187983 */ /* 0x000e9e0000300a00 */
[----:B------:R-:W-:-:S01]  /*1ce80*/  NOP ;  /* 0x0000000000007918 */ /* 0x000fc20000000000 */
[----:B------:R-:W-:Y:S01]  /*1ce90*/  STL.64 [R1+0xb0], R4 ;  /* 0x0000b00401007387 */ /* 0x000fe20000100a00 */
[----:B------:R-:W-:-:S03]  /*1cea0*/  IMAD.MOV.U32 R0, RZ, RZ, R7 ;  /* 0x000000ffff007224 */ /* 0x000fc600078e0007 */
[----:B------:R1:W-:Y:S04]  /*1ceb0*/  STL [R1+0xb8], R6 ;  /* 0x0000b80601007387 */ /* 0x0003e80000100800 */
[----:B-1----:R-:W3:Y:S04]  /*1cec0*/  LDL.LU.64 R6, [R1+0xcb0] ;  /* 0x000cb00001067983 */ /* 0x002ee80000300a00 */
[----:B------:R-:W4:Y:S04]  /*1ced0*/  LDL.LU.64 R4, [R1+0xca8] ;  /* 0x000ca80001047983 */ /* 0x000f280000300a00 */
[----:B------:R-:W-:Y:S04]  /*1cee0*/  STL [R1+0xae8], R0 ;  /* 0x000ae80001007387 */ /* 0x000fe80000100800 */
[----:B0-----:R-:W-:Y:S04]  /*1cef0*/  STL.64 [R1+0xc60], R18 ;  /* 0x000c601201007387 */ /* 0x001fe80000100a00 */
[----:B------:R0:W-:Y:S04]  /*1cf00*/  STL.64 [R1+0xc58], R16 ;  /* 0x000c581001007387 */ /* 0x0001e80000100a00 */
[----:B0-----:R-:W2:Y:S04]  /*1cf10*/  LDL.LU R16, [R1+0xa0] ;  /* 0x0000a00001107983 */ /* 0x001ea80000300800 */
[----:B------:R-:W2:Y:S04]  /*1cf20*/  LDL.LU R17, [R1+0xa4] ;  /* 0x0000a40001117983 */ /* 0x000ea80000300800 */
[----:B------:R-:W2:Y:S04]  /*1cf30*/  LDL.LU R18, [R1+0xa8] ;  /* 0x0000a80001127983 */ /* 0x000ea80000300800 */
[----:B------:R-:W2:Y:S02]  /*1cf40*/  LDL.LU R19, [R1+0xac] ;  /* 0x0000ac0001137983 */ /* 0x000ea40000300800 */
[----:B--2---:R-:W-:-:S15]  /*1cf50*/  HMMA.16816.F32.BF16 R16, R12, R8, R16 ;  /* 0x000000080c10723c */ /* 0x004fde0000041810 */
[----:B------:R-:W-:-:S08]  /*1cf60*/  NOP ;  /* 0x0000000000007918 */ /* 0x000fd00000000000 */
[----:B------:R0:W-:Y:S04]  /*1cf70*/  STL.64 [R1+0xa0], R16 ;  /* 0x0000a01001007387 */ /* 0x0001e80000100a00 */
[----:B------:R1:W-:Y:S04]  /*1cf80*/  STL.64 [R1+0xa8], R18 ;  /* 0x0000a81201007387 */ /* 0x0003e80000100a00 */
[----:B0-----:R-:W2:Y:S04]  /*1cf90*/  LDL.LU R16, [R1+0x1f0] ;  /* 0x0001f00001107983 */ /* 0x001ea80000300800 */
[----:B------:R-:W2:Y:S04]  /*1cfa0*/  LDL.LU R17, [R1+0x1f4] ;  /* 0x0001f40001117983 */ /* 0x000ea80000300800 */
[----:B-1----:R-:W4:Y:S04]  /*1cfb0*/  LDL.LU R18, [R1+0x1f8] ;  /* 0x0001f80001127983 */ /* 0x002f280000300800 */
[----:B------:R-:W4:Y:S01]  /*1cfc0*/  LDL.LU R19, [R1+0x1fc] ;  /* 0x0001fc0001137983 */ /* 0x000f220000300800 */
[----:B------:R-:W-:Y:S01]  /*1cfd0*/  HMMA.16816.F32.BF16 R20, R12, R20, R24 ;  /* 0x000000140c14723c */ /* 0x000fe20000041818 */
[----:B---3--:R-:W-:-:S02]  /*1cfe0*/  IMAD.MOV.U32 R8, RZ, RZ, R7 ;  /* 0x000000ffff087224 */ /* 0x008fc400078e0007 */
[----:B------:R-:W0:-:S15]  /*1cff0*/  S2R R7, SR_TID.X ;  /* 0x0000000000077919 */ /* 0x000e1e0000002100 */
[----:B------:R-:W-:-:S06]  /*1d000*/  NOP ;  /* 0x0000000000007918 */ /* 0x000fcc0000000000 */
[----:B------:R-:W-:Y:S01]  /*1d010*/  IMAD.MOV.U32 R0, RZ, RZ, R23 ;  /* 0x000000ffff007224 */ /* 0x000fe200078e0017 */
[----:B0-----:R-:W-:-:S05]  /*1d020*/  LOP3.LUT R23, R7, 0x7, RZ, 0xc0, !PT ;  /* 0x0000000707177812 */ /* 0x001fca00078ec0ff */
[----:B------:R-:W-:Y:S01]  /*1d030*/  IMAD R23, R23, 0x90, RZ ;  /* 0x0000009017177824 */ /* 0x000fe200078e02ff */
[----:B----4-:R-:W-:Y:S04]  /*1d040*/  STL.64 [R1+0xc80], R18 ;  /* 0x000c801201007387 */ /* 0x010fe80000100a00 */
[----:B--2---:R0:W-:Y:S04]  /*1d050*/  STL.64 [R1+0xc78], R16 ;  /* 0x000c781001007387 */ /* 0x0041e80000100a00 */
[----:B0-----:R-:W2:Y:S04]  /*1d060*/  LDL.LU R16, [R1+0x70] ;  /* 0x0000700001107983 */ /* 0x001ea80000300800 */
[----:B------:R-:W2:Y:S04]  /*1d070*/  LDL.LU R17, [R1+0x74] ;  /* 0x0000740001117983 */ /* 0x000ea80000300800 */
[----:B------:R-:W2:Y:S04]  /*1d080*/  LDL.LU R18, [R1+0x78] ;  /* 0x0000780001127983 */ /* 0x000ea80000300800 */
[----:B------:R-:W2:Y:S04]  /*1d090*/  LDL.LU R19, [R1+0x7c] ;  /* 0x00007c0001137983 */ /* 0x000ea80000300800 */
[----:B------:R-:W3:Y:S04]  /*1d0a0*/  LDL.LU.64 R26, [R1+0xca0] ;  /* 0x000ca000011a7983 */ /* 0x000ee80000300a00 */
[----:B------:R-:W3:Y:S04]  /*1d0b0*/  LDL.LU.64 R24, [R1+0xc98] ;  /* 0x000c980001187983 */ /* 0x000ee80000300a00 */
[----:B------:R0:W-:Y:S04]  /*1d0c0*/  STL.64 [R1+0x90], R20 ;  /* 0x0000901401007387 */ /* 0x0001e80000100a00 */
[----:B------:R1:W-:Y:S01]  /*1d0d0*/  STL [R1+0x98], R22 ;  /* 0x0000981601007387 */ /* 0x0003e20000100800 */
[----:B0-----:R-:W-:-:S02]  /*1d0e0*/  IMAD.SHL.U32 R21, R7, 0x2, RZ ;  /* 0x0000000207157824 */ /* 0x001fc400078e00ff */
[----:B-1----:R-:W-:-:S03]  /*1d0f0*/  IMAD.SHL.U32 R22, R7, 0x40, RZ ;  /* 0x0000004007167824 */ /* 0x002fc600078e00ff */
[----:B------:R-:W-:-:S04]  /*1d100*/  LOP3.LUT R23, R23, 0x10, R21, 0x78, !PT ;  /* 0x0000001017177812 */ /* 0x000fc800078e7815 */
[----:B------:R-:W-:-:S04]  /*1d110*/  LOP3.LUT R23, R23, 0x400, R22, 0xf8, !PT ;  /* 0x0000040017177812 */ /* 0x000fc800078ef816 */
[----:B------:R-:W-:-:S06]  /*1d120*/  LOP3.LUT R23, R23, 0x20, RZ, 0x3c, !PT ;  /* 0x0000002017177812 */ /* 0x000fcc00078e3cff */
[----:B------:R-:W0:Y:S04]  /*1d130*/  LDSM.16.MT88.4 R20, [R23+UR4+0x5800] ;  /* 0x005800041714783b */ /* 0x000e280008004200 */
[----:B------:R-:W-:Y:S04]  /*1d140*/  STL [R1+0xaec], R0 ;  /* 0x000aec0001007387 */ /* 0x000fe80000100800 */
[----:B0-----:R-:W-:Y:S04]  /*1d150*/  STL.64 [R1+0xbe0], R22 ;  /* 0x000be01601007387 */ /* 0x001fe80000100a00 */
[----:B------:R0:W-:Y:S02]  /*1d160*/  STL.64 [R1+0xbd8], R20 ;  /* 0x000bd81401007387 */ /* 0x0001e40000100a00 */
[----:B0-----:R-:W-:-:S02]  /*1d170*/  IMAD.MOV.U32 R20, RZ, RZ, R5 ;  /* 0x000000ffff147224 */ /* 0x001fc400078e0005 */
[----:B------:R-:W-:-:S07]  /*1d180*/  IMAD.MOV.U32 R21, RZ, RZ, R4 ;  /* 0x000000ffff157224 */ /* 0x000fce00078e0004 */
[----:B---3--:R-:W-:-:S15]  /*1d190*/  HMMA.16816.F32.BF16 R20, R12, R20, R24 ;  /* 0x000000140c14723c */ /* 0x008fde0000041818 */
[----:B------:R-:W-:-:S08]  /*1d1a0*/  NOP ;  /* 0x0000000000007918 */ /* 0x000fd00000000000 */
[----:B------:R-:W-:Y:S04]  /*1d1b0*/  STL.64 [R1+0x80], R20 ;  /* 0x0000801401007387 */ /* 0x000fe80000100a00 */
[----:B------:R0:W-:Y:S04]  /*1d1c0*/  STL.64 [R1+0x88], R22 ;  /* 0x0000881601007387 */ /* 0x0001e80000100a00 */
[----:B0-----:R-:W3:Y:S01]  /*1d1d0*/  LDL.64 R22, [R1+0x48] ;  /* 0x0000480001167983 */ /* 0x001ee20000100a00 */
[----:B------:R-:W-:Y:S02]  /*1d1e0*/  IMAD.MOV.U32 R9, RZ, RZ, R6 ;  /* 0x000000ffff097224 */ /* 0x000fe400078e0006 */
[----:B------:R-:W0:Y:S02]  /*1d1f0*/  S2R R6, SR_TID.X ;  /* 0x0000000000067919 */ /* 0x000e240000002100 */
[C---:B0-----:R-:W-:Y:S01]  /*1d200*/  LOP3.LUT R7, R6.reuse, 0x7, RZ, 0xc0, !PT ;  /* 0x0000000706077812 */ /* 0x041fe200078ec0ff */
[----:B------:R-:W-:-:S04]  /*1d210*/  IMAD.SHL.U32 R11, R6, 0x2, RZ ;  /* 0x00000002060b7824 */ /* 0x000fc800078e00ff */
[----:B------:R-:W-:Y:S02]  /*1d220*/  IMAD R7, R7, 0x90, RZ ;  /* 0x0000009007077824 */ /* 0x000fe400078e02ff */
[----:B------:R-:W-:-:S03]  /*1d230*/  IMAD.SHL.U32 R6, R6, 0x40, RZ ;  /* 0x0000004006067824 */ /* 0x000fc600078e00ff */
[----:B------:R-:W-:-:S04]  /*1d240*/  LOP3.LUT R7, R7, 0x10, R11, 0x78, !PT ;  /* 0x0000001007077812 */ /* 0x000fc800078e780b */
[----:B------:R-:W-:-:S04]  /*1d250*/  LOP3.LUT R7, R7, 0x400, R6, 0xf8, !PT ;  /* 0x0000040007077812 */ /* 0x000fc800078ef806 */
[----:B------:R-:W-:-:S05]  /*1d260*/  LOP3.LUT R7, R7, 0x40, RZ, 0x3c, !PT ;  /* 0x0000004007077812 */ /* 0x000fca00078e3cff */
[----:B------:R-:W0:Y:S01]  /*1d270*/  LDSM.16.MT88.4 R24, [R7+UR4+0x5800] ;  /* 0x005800040718783b */ /* 0x000e220008004200 */
[----:B--2---:R-:W-:-:S15]  /*1d280*/  HMMA.16816.F32.BF16 R8, R12, R8, R16 ;  /* 0x000000080c08723c */ /* 0x004fde0000041810 */
[----:B------:R-:W-:-:S09]  /*1d290*/  NOP ;  /* 0x0000000000007918 */ /* 0x000fd20000000000 */
[----:B------:R-:W-:Y:S01]  /*1d2a0*/  IMAD.MOV.U32 R0, RZ, RZ, R11 ;  /* 0x000000ffff007224 */ /* 0x000fe200078e000b */
[----:B---3--:R1:W-:Y:S04]  /*1d2b0*/  STL.64 [R1+0xc40], R22 ;  /* 0x000c401601007387 */ /* 0x0083e80000100a00 */
[----:B------:R-:W2:Y:S04]  /*1d2c0*/  LDL.LU R20, [R1+0x260] ;  /* 0x0002600001147983 */ /* 0x000ea80000300800 */
[----:B------:R-:W2:Y:S04]  /*1d2d0*/  LDL.LU R21, [R1+0x264] ;  /* 0x0002640001157983 */ /* 0x000ea80000300800 */
[----:B-1----:R-:W2:Y:S04]  /*1d2e0*/  LDL.LU R22, [R1+0x268] ;  /* 0x0002680001167983 */ /* 0x002ea80000300800 */
[----:B------:R-:W2:Y:S04]  /*1d2f0*/  LDL.LU R23, [R1+0x26c] ;  /* 0x00026c0001177983 */ /* 0x000ea80000300800 */
[----:B0-----:R0:W-:Y:S04]  /*1d300*/  STL.64 [R1+0xb80], R26 ;  /* 0x000b801a01007387 */ /* 0x0011e80000100a00 */
[----:B------:R1:W-:Y:S01]  /*1d310*/  STL.64 [R1+0xb78], R24 ;  /* 0x000b781801007387 */ /* 0x0003e20000100a00 */
[----:B0-----:R-:W-:-:S02]  /*1d320*/  IMAD.MOV.U32 R26, RZ, RZ, R28 ;  /* 0x000000ffff1a7224 */ /* 0x001fc400078e001c */
[----:B-1----:R-:W-:Y:S02]  /*1d330*/  IMAD.MOV.U32 R24, RZ, RZ, R2 ;  /* 0x000000ffff187224 */ /* 0x002fe400078e0002 */
[----:B------:R-:W-:Y:S01]  /*1d340*/  IMAD.MOV.U32 R27, RZ, RZ, R29 ;  /* 0x000000ffff1b7224 */ /* 0x000fe200078e001d */
[----:B------:R-:W3:Y:S01]  /*1d350*/  LDL.LU R2, [R1+0xc94] ;  /* 0x000c940001027983 */ /* 0x000ee20000300800 */
[----:B------:R-:W-:-:S03]  /*1d360*/  IMAD.MOV.U32 R25, RZ, RZ, R3 ;  /* 0x000000ffff197224 */ /* 0x000fc600078e0003 */
[----:B------:R-:W4:Y:S04]  /*1d370*/  LDL.LU R3, [R1+0xc90] ;  /* 0x000c900001037983 */ /* 0x000f280000300800 */
[----:B------:R-:W2:Y:S04]  /*1d380*/  LDL.LU R28, [R1+0xc8c] ;  /* 0x000c8c00011c7983 */ /* 0x000ea80000300800 */
[----:B------:R-:W3:Y:S04]  /*1d390*/  LDL.LU R29, [R1+0xc88] ;  /* 0x000c8800011d7983 */ /* 0x000ee80000300800 */
[----:B------:R0:W-:Y:S04]  /*1d3a0*/  STL.64 [R1+0xc50], R26 ;  /* 0x000c501a01007387 */ /* 0x0001e80000100a00 */
[----:B------:R-:W-:Y:S04]  /*1d3b0*/  STL.64 [R1+0xc48], R24 ;  /* 0x000c481801007387 */ /* 0x000fe80000100a00 */
[----:B0-----:R-:W4:Y:S04]  /*1d3c0*/  LDL.64 R26, [R1+0x68] ;  /* 0x00006800011a7983 */ /* 0x001f280000100a00 */
[----:B------:R-:W2:Y:S04]  /*1d3d0*/  LDL.LU.64 R18, [R1+0xc80] ;  /* 0x000c800001127983 */ /* 0x000ea80000300a00 */
[----:B------:R-:W2:Y:S04]  /*1d3e0*/  LDL.LU.64 R16, [R1+0xc78] ;  /* 0x000c780001107983 */ /* 0x000ea80000300a00 */
[----:B------:R-:W-:Y:S04]  /*1d3f0*/  STL.64 [R1+0x70], R8 ;  /* 0x0000700801007387 */ /* 0x000fe80000100a00 */
[----:B------:R0:W-:Y:S04]  /*1d400*/  STL [R1+0x78], R10 ;  /* 0x0000780a01007387 */ /* 0x0001e80000100800 */
[----:B0-----:R-:W3:Y:S04]  /*1d410*/  LDL.LU.64 R10, [R1+0xc70] ;  /* 0x000c7000010a7983 */ /* 0x001ee80000300a00 */
[----:B------:R-:W2:Y:S01]  /*1d420*/  LDL.LU.64 R8, [R1+0xc68] ;  /* 0x000c680001087983 */ /* 0x000ea20000300a00 */
[----:B------:R-:W0:Y:S02]  /*1d430*/  S2R R6, SR_TID.X ;  /* 0x0000000000067919 */ /* 0x000e240000002100 */
[C---:B0-----:R-:W-:Y:S01]  /*1d440*/  LOP3.LUT R7, R6.reuse, 0x7, RZ, 0xc0, !PT ;  /* 0x0000000706077812 */ /* 0x041fe200078ec0ff */
[----:B------:R-:W-:-:S04]  /*1d450*/  IMAD.SHL.U32 R5, R6, 0x2, RZ ;  /* 0x0000000206057824 */ /* 0x000fc800078e00ff */
[----:B------:R-:W-:Y:S02]  /*1d460*/  IMAD R7, R7, 0x90, RZ ;  /* 0x0000009007077824 */ /* 0x000fe400078e02ff */
[----:B------:R-:W-:-:S03]  /*1d470*/  IMAD.SHL.U32 R6, R6, 0x40, RZ ;  /* 0x0000004006067824 */ /* 0x000fc600078e00ff */
[----:B------:R-:W-:-:S04]  /*1d480*/  LOP3.LUT R7, R7, 0x10, R5, 0x78, !PT ;  /* 0x0000001007077812 */ /* 0x000fc800078e7805 */
[----:B------:R-:W-:-:S04]  /*1d490*/  LOP3.LUT R7, R7, 0x400, R6, 0xf8, !PT ;  /* 0x0000040007077812 */ /* 0x000fc800078ef806 */
[----:B------:R-:W-:-:S06]  /*1d4a0*/  LOP3.LUT R7, R7, 0x60, RZ, 0x3c, !PT ;  /* 0x0000006007077812 */ /* 0x000fcc00078e3cff */
[----:B------:R-:W0:Y:S04]  /*1d4b0*/  LDSM.16.MT88.4 R4, [R7+UR4+0x5800] ;  /* 0x005800040704783b */ /* 0x000e280008004200 */
[----:B0-----:R-:W-:Y:S04]  /*1d4c0*/  STL.64 [R1+0xaf8], R6 ;  /* 0x000af80601007387 */ /* 0x001fe80000100a00 */
[----:B------:R4:W-:Y:S01]  /*1d4d0*/  STL.64 [R1+0xaf0], R4 ;  /* 0x000af00401007387 */ /* 0x0009e20000100a00 */
[----:B--2---:R-:W-:Y:S03]  /*1d4e0*/  HMMA.16816.F32.BF16 R12, R12, R8, R16 ;  /* 0x000000080c0c723c */ /* 0x004fe60000041810 */
[----:B------:R-:W2:Y:S04]  /*1d4f0*/  LDL.LU.64 R18, [R1+0xc60] ;  /* 0x000c600001127983 */ /* 0x000ea80000300a00 */
[----:B------:R-:W2:Y:S01]  /*1d500*/  LDL.LU.64 R16, [R1+0xc58] ;  /* 0x000c580001107983 */ /* 0x000ea20000300a00 */
[----:B----4-:R-:W-:-:S02]  /*1d510*/  IMAD.MOV.U32 R5, RZ, RZ, R26 ;  /* 0x000000ffff057224 */ /* 0x010fc400078e001a */
[----:B------:R-:W-:Y:S02]  /*1d520*/  IMAD.MOV.U32 R4, RZ, RZ, R27 ;  /* 0x000000ffff047224 */ /* 0x000fe400078e001b */
[----:B---3--:R-:W-:Y:S02]  /*1d530*/  IMAD.MOV.U32 R6, RZ, RZ, R29 ;  /* 0x000000ffff067224 */ /* 0x008fe400078e001d */
[----:B------:R-:W-:-:S09]  /*1d540*/  IMAD.MOV.U32 R7, RZ, RZ, R28 ;  /* 0x000000ffff077224 */ /* 0x000fd200078e001c */
[----:B------:R0:W-:Y:S04]  /*1d550*/  STL.64 [R1+0xa40], R14 ;  /* 0x000a400e01007387 */ /* 0x0001e80000100a00 */
[----:B------:R-:W-:Y:S01]  /*1d560*/  STL.64 [R1+0xa38], R12 ;  /* 0x000a380c01007387 */ /* 0x000fe20000100a00 */
[----:B0-----:R-:W-:Y:S02]  /*1d570*/  IMAD.MOV.U32 R14, RZ, RZ, R3 ;  /* 0x000000ffff0e7224 */ /* 0x001fe400078e0003 */
[----:B------:R-:W-:-:S05]  /*1d580*/  IMAD.MOV.U32 R15, RZ, RZ, R2 ;  /* 0x000000ffff0f7224 */ /* 0x000fca00078e0002 */
[----:B------:R0:W-:Y:S04]  /*1d590*/  STL.64 [R1+0xbf8], R14 ;  /* 0x000bf80e01007387 */ /* 0x0001e80000100a00 */
[----:B0-----:R-:W3:Y:S01]  /*1d5a0*/  LDL.64 R14, [R1+0x58] ;  /* 0x00005800010e7983 */ /* 0x001ee20000100a00 */
[----:B--2---:R-:W-:Y:S03]  /*1d5b0*/  HMMA.16816.F32.BF16 R20, R16, R26, R20 ;  /* 0x0000001a1014723c */ /* 0x004fe60000041814 */
[----:B------:R-:W2:Y:S04]  /*1d5c0*/  LDL.LU.64 R26, [R1+0xc50] ;  /* 0x000c5000011a7983 */ /* 0x000ea80000300a00 */
[----:B------:R-:W2:-:S15]  /*1d5d0*/  LDL.LU.64 R24, [R1+0xc48] ;  /* 0x000c480001187983 */ /* 0x000e9e0000300a00 */
[----:B------:R-:W-:-:S01]  /*1d5e0*/  NOP ;  /* 0x0000000000007918 */ /* 0x000fc20000000000 */
[----:B------:R-:W-:Y:S01]  /*1d5f0*/  STL.64 [R1+0x2d0], R20 ;  /* 0x0002d01401007387 */ /* 0x000fe20000100a00 */
[----:B------:R-:W-:Y:S02]  /*1d600*/  IMAD.MOV.U32 R29, RZ, RZ, R23 ;  /* 0x000000ffff1d7224 */ /* 0x000fe400078e0017 */
[----:B------:R-:W-:Y:S01]  /*1d610*/  IMAD.MOV.U32 R28, RZ, RZ, R22 ;  /* 0x000000ffff1c7224 */ /* 0x000fe200078e0016 */
[----:B------:R0:W-:Y:S04]  /*1d620*/  STL.64 [R1+0x2d8], R22 ;  /* 0x0002d81601007387 */ /* 0x0001e80000100a00 */
[----:B0-----:R-:W2:Y:S04]  /*1d630*/  LDL.LU.64 R22, [R1+0xc40] ;  /* 0x000c400001167983 */ /* 0x001ea80000300a00 */
[----:B------:R-:W-:Y:S04]  /*1d640*/  STL.64 [R1+0xc30], R6 ;  /* 0x000c300601007387 */ /* 0x000fe80000100a00 */
[----:B------:R0:W-:Y:S04]  /*1d650*/  STL.64 [R1+0xc28], R4 ;  /* 0x000c280401007387 */ /* 0x0001e80000100a00 */
[----:B0-----:R-:W3:Y:S04]  /*1d660*/  LDL.LU R4, [R1+0x250] ;  /* 0x0002500001047983 */ /* 0x001ee80000300800 */
[----:B------:R-:W3:Y:S04]  /*1d670*/  LDL.LU R5, [R1+0x254] ;  /* 0x0002540001057983 */ /* 0x000ee80000300800 */
[----:B------:R-:W3:Y:S04]  /*1d680*/  LDL.LU R6, [R1+0x258] ;  /* 0x0002580001067983 */ /* 0x000ee80000300800 */
[----:B------:R-:W3:Y:S01]  /*1d690*/  LDL.LU R7, [R1+0x25c] ;  /* 0x00025c0001077983 */ /* 0x000ee20000300800 */
[----:B------:R-:W-:-:S02]  /*1d6a0*/  IMAD.MOV.U32 R2, RZ, RZ, R20 ;  /* 0x000000ffff027224 */ /* 0x000fc400078e0014 */
[----:B------:R-:W-:-:S03]  /*1d6b0*/  IMAD.MOV.U32 R3, RZ, RZ, R21 ;  /* 0x000000ffff037224 */ /* 0x000fc600078e0015 */
[----:B------:R-:W-:Y:S04]  /*1d6c0*/  STL [R1+0x984], R2 ;  /* 0x0009840201007387 */ /* 0x000fe80000100800 */
[----:B------:R-:W-:Y:S04]  /*1d6d0*/  STL [R1+0x980], R3 ;  /* 0x0009800301007387 */ /* 0x000fe80000100800 */
[----:B------:R-:W-:Y:S04]  /*1d6e0*/  STL [R1+0x97c], R28 ;  /* 0x00097c1c01007387 */ /* 0x000fe80000100800 */
[----:B------:R-:W-:Y:S01]  /*1d6f0*/  STL [R1+0x978], R29 ;  /* 0x0009781d01007387 */ /* 0x000fe20000100800 */
[----:B---3--:R-:W-:-:S15]  /*1d700*/  HMMA.16816.F32.BF16 R4, R16, R14, R4 ;  /* 0x0000000e1004723c */ /* 0x008fde0000041804 */
[----:B------:R-:W-:-:S08]  /*1d710*/  NOP ;  /* 0x0000000000007918 */ /* 0x000fd00000000000 */
[----:B------:R-:W-:Y:S04]  /*1d720*/  STL.64 [R1+0x2c0], R4 ;  /* 0x0002c00401007387 */ /* 0x000fe80000100a00 */
[----:B------:R2:W-:Y:S02]  /*1d730*/  STL.64 [R1+0x2c8], R6 ;  /* 0x0002c80601007387 */ /* 0x0005e40000100a00 */
[----:B--2---:R-:W-:-:S15]  /*1d740*/  HMMA.16816.F32.BF16 R4, R16, R22, R24 ;  /* 0x000000161004723c */ /* 0x004fde0000041818 */
[----:B------:R-:W-:-:S08]  /*1d750*/  NOP ;  /* 0x0000000000007918 */ /* 0x000fd00000000000 */
[----:B------:R0:W-:Y:S04]  /*1d760*/  STL.64 [R1+0x2b0], R4 ;  /* 0x0002b00401007387 */ /* 0x0001e80000100a00 */
[----:B------:R1:W-:Y:S01]  /*1d770*/  STL.64 [R1+0x2b8], R6 ;  /* 0x0002b80601007387 */ /* 0x0003e20000100a00 */
[----:B------:R-:W-:Y:S02]  /*1d780*/  IMAD.MOV.U32 R8, RZ, RZ, R4 ;  /* 0x000000ffff087224 */ /* 0x000fe400078e0004 */
[----:B------:R-:W-:Y:S01]  /*1d790*/  IMAD.MOV.U32 R9, RZ, RZ, R6 ;  /* 0x000000ffff097224 */ /* 0x000fe200078e0006 */
[----:B0-----:R-:W2:Y:S04]  /*1d7a0*/  LDL.LU R4, [R1+0x230] ;  /* 0x0002300001047983 */ /* 0x001ea80000300800 */
[----:B------:R-:W2:Y:S04]  /*1d7b0*/  LDL.LU R5, [R1+0x234] ;  /* 0x0002340001057983 */ /* 0x000ea80000300800 */
[----:B-1----:R-:W2:Y:S04]  /*1d7c0*/  LDL.LU R6, [R1+0x238] ;  /* 0x0002380001067983 */ /* 0x002ea80000300800 */
[----:B------:R-:W2:Y:S04]  /*1d7d0*/  LDL.LU R7, [R1+0x23c] ;  /* 0x00023c0001077983 */ /* 0x000ea80000300800 */
[----:B------:R-:W3:Y:S04]  /*1d7e0*/  LDL.LU R24, [R1+0x180] ;  /* 0x0001800001187983 */ /* 0x000ee80000300800 */
[----:B------:R-:W3:Y:S01]  /*1d7f0*/  LDL.LU R25, [R1+0x184] ;  /* 0x0001840001197983 */ /* 0x000ee20000300800 */
[----:B------:R-:W-:-:S02]  /*1d800*/  IMAD.MOV.U32 R26, RZ, RZ, R11 ;  /* 0x000000ffff1a7224 */ /* 0x000fc400078e000b */
[----:B------:R-:W-:Y:S01]  /*1d810*/  IMAD.MOV.U32 R27, RZ, RZ, R10 ;  /* 0x000000ffff1b7224 */ /* 0x000fe200078e000a */
[----:B------:R-:W4:Y:S04]  /*1d820*/  LDL.LU R11, [R1+0xc3c] ;  /* 0x000c3c00010b7983 */ /* 0x000f280000300800 */
[----:B------:R-:W4:Y:S04]  /*1d830*/  LDL.LU R10, [R1+0xc38] ;  /* 0x000c3800010a7983 */ /* 0x000f280000300800 */
[----:B------:R0:W-:Y:S01]  /*1d840*/  STL.64 [R1+0xb90], R26 ;  /* 0x000b901a01007387 */ /* 0x0001e20000100a00 */
[----:B------:R-:W-:-:S02]  /*1d850*/  IMAD.MOV.U32 R29, RZ, RZ, R22 ;  /* 0x000000ffff1d7224 */ /* 0x000fc400078e0016 */
[----:B------:R-:W-:Y:S01]  /*1d860*/  IMAD.MOV.U32 R28, RZ, RZ, R23 ;  /* 0x000000ffff1c7224 */ /* 0x000fe200078e0017 */
[----:B---3--:R-:W-:Y:S04]  /*1d870*/  STL.64 [R1+0xb88], R24 ;  /* 0x000b881801007387 */ /* 0x008fe80000100a00 */
[----:B0-----:R-:W2:Y:S04]  /*1d880*/  LDL R26, [R1+0x38] ;  /* 0x00003800011a7983 */ /* 0x001ea80000100800 */
[----:B------:R-:W2:Y:S04]  /*1d890*/  LDL R27, [R1+0x3c] ;  /* 0x00003c00011b7983 */ /* 0x000ea80000100800 */
[----:B------:R-:W3:Y:S04]  /*1d8a0*/  LDL.LU R20, [R1+0x1e0] ;  /* 0x0001e00001147983 */ /* 0x000ee80000300800 */
[----:B------:R-:W3:Y:S04]  /*1d8b0*/  LDL.LU R21, [R1+0x1e4] ;  /* 0x0001e40001157983 */ /* 0x000ee80000300800 */
[----:B------:R-:W4:Y:S04]  /*1d8c0*/  LDL.LU R22, [R1+0x1e8] ;  /* 0x0001e80001167983 */ /* 0x000f280000300800 */
[----:B------:R-:W4:Y:S04]  /*1d8d0*/  LDL.LU R23, [R1+0x1ec] ;  /* 0x0001ec0001177983 */ /* 0x000f280000300800 */
[----:B----4-:R-:W-:Y:S04]  /*1d8e0*/  STL.64 [R1+0xbf0], R22 ;  /* 0x000bf01601007387 */ /* 0x010fe80000100a00 */
[----:B---3--:R0:W-:Y:S04]  /*1d8f0*/  STL.64 [R1+0xbe8], R20 ;  /* 0x000be81401007387 */ /* 0x0081e80000100a00 */
[----:B0-----:R-:W3:Y:S04]  /*1d900*/  LDL.LU R20, [R1+0x200] ;  /* 0x0002000001147983 */ /* 0x001ee80000300800 */
[----:B------:R-:W3:Y:S04]  /*1d910*/  LDL.LU R21, [R1+0x204] ;  /* 0x0002040001157983 */ /* 0x000ee80000300800 */
[----:B------:R-:W4:Y:S04]  /*1d920*/  LDL.LU R22, [R1+0x208] ;  /* 0x0002080001167983 */ /* 0x000f280000300800 */
[----:B------:R-:W4:Y:S01]  /*1d930*/  LDL.LU R23, [R1+0x20c] ;  /* 0x00020c0001177983 */ /* 0x000f220000300800 */
[----:B------:R-:W-:-:S02]  /*1d940*/  IMAD.MOV.U32 R3, RZ, RZ, R14 ;  /* 0x000000ffff037224 */ /* 0x000fc400078e000e */
[----:B------:R-:W-:Y:S01]  /*1d950*/  IMAD.MOV.U32 R2, RZ, RZ, R15 ;  /* 0x000000ffff027224 */ /* 0x000fe200078e000f */
[----:B--2---:R-:W-:Y:S01]  /*1d960*/  HMMA.16816.F32.BF16 R4, R16, R26, R4 ;  /* 0x0000001a1004723c */ /* 0x004fe20000041804 */
[----:B----4-:R-:W-:Y:S04]  /*1d970*/  STL.64 [R1+0xc08], R22 ;  /* 0x000c081601007387 */ /* 0x010fe80000100a00 */
[----:B---3--:R-:W-:Y:S04]  /*1d980*/  STL.64 [R1+0xc00], R20 ;  /* 0x000c001401007387 */ /* 0x008fe80000100a00 */
[----:B------:R-:W2:Y:S04]  /*1d990*/  LDL R14, [R1+0x18] ;  /* 0x00001800010e7983 */ /* 0x000ea80000100800 */
[----:B------:R-:W2:Y:S04]  /*1d9a0*/  LDL R15, [R1+0x1c] ;  /* 0x00001c00010f7983 */ /* 0x000ea80000100800 */
[----:B--2---:R0:W-:Y:S04]  /*1d9b0*/  STL.64 [R1+0xc20], R14 ;  /* 0x000c200e01007387 */ /* 0x0041e80000100a00 */
[----:B------:R-:W2:Y:S04]  /*1d9c0*/  LDL.LU R12, [R1+0x220] ;  /* 0x00022000010c7983 */ /* 0x000ea80000300800 */
[----:B------:R-:W2:Y:S04]  /*1d9d0*/  LDL.LU R13, [R1+0x224] ;  /* 0x00022400010d7983 */ /* 0x000ea80000300800 */
[----:B0-----:R-:W2:Y:S04]  /*1d9e0*/  LDL.LU R14, [R1+0x228] ;  /* 0x00022800010e7983 */ /* 0x001ea80000300800 */
[----:B------:R-:W2:Y:S04]  /*1d9f0*/  LDL.LU R15, [R1+0x22c] ;  /* 0x00022c00010f7983 */ /* 0x000ea80000300800 */
[----:B------:R-:W3:Y:S04]  /*1da00*/  LDL.LU R20, [R1+0x210] ;  /* 0x0002100001147983 */ /* 0x000ee80000300800 */
[----:B------:R-:W3:Y:S04]  /*1da10*/  LDL.LU R21, [R1+0x214] ;  /* 0x0002140001157983 */ /* 0x000ee80000300800 */
[----:B------:R-:W3:Y:S04]  /*1da20*/  LDL.LU R22, [R1+0x218] ;  /* 0x0002180001167983 */ /* 0x000ee80000300800 */
[----:B------:R-:W3:Y:S04]  /*1da30*/  LDL.LU R23, [R1+0x21c] ;  /* 0x00021c0001177983 */ /* 0x000ee80000300800 */
[----:B------:R-:W-:Y:S04]  /*1da40*/  STL [R1+0x98c], R8 ;  /* 0x00098c0801007387 */ /* 0x000fe80000100800 */
[----:B------:R-:W-:Y:S04]  /*1da50*/  STL [R1+0x988], R9 ;  /* 0x0009880901007387 */ /* 0x000fe80000100800 */
[----:B------:R-:W-:Y:S04]  /*1da60*/  STL.64 [R1+0x2a0], R4 ;  /* 0x0002a00401007387 */ /* 0x000fe80000100a00 */
[----:B------:R0:W-:Y:S04]  /*1da70*/  STL.64 [R1+0x2a8], R6 ;  /* 0x0002a80601007387 */ /* 0x0001e80000100a00 */
[----:B0-----:R-:W2:Y:S04]  /*1da80*/  LDL.LU.64 R6, [R1+0xc30] ;  /* 0x000c300001067983 */ /* 0x001ea80000300a00 */
[----:B------:R-:W4:Y:S04]  /*1da90*/  LDL.LU.64 R4, [R1+0xc28] ;  /* 0x000c280001047983 */ /* 0x000f280000300a00 */
[----:B------:R0:W-:Y:S02]  /*1daa0*/  STL.64 [R1+0xba0], R26 ;  /* 0x000ba01a01007387 */ /* 0x0001e40000100a00 */
[----:B0-----:R-:W-:-:S02]  /*1dab0*/  IMAD.MOV.U32 R26, RZ, RZ, R29 ;  /* 0x000000ffff1a7224 */ /* 0x001fc400078e001d */
[----:B------:R-:W-:-:S05]  /*1dac0*/  IMAD.MOV.U32 R27, RZ, RZ, R28 ;  /* 0x000000ffff1b7224 */ /* 0x000fca00078e001c */
[----:B------:R0:W-:Y:S02]  /*1dad0*/  STL.64 [R1+0xbb8], R26 ;  /* 0x000bb81a01007387 */ /* 0x0001e40000100a00 */
[----:B0-----:R-:W-:Y:S02]  /*1dae0*/  IMAD.MOV.U32 R26, RZ, RZ, R3 ;  /* 0x000000ffff1a7224 */ /* 0x001fe400078e0003 */
[----:B------:R-:W-:-:S05]  /*1daf0*/  IMAD.MOV.U32 R27, RZ, RZ, R2 ;  /* 0x000000ffff1b7224 */ /* 0x000fca00078e0002 */
[----:B------:R4:W-:Y:S01]  /*1db00*/  STL.64 [R1+0xbc0], R26 ;  /* 0x000bc01a01007387 */ /* 0x0009e20000100a00 */
[----:B--2---:R-:W-:Y:S01]  /*1db10*/  HMMA.16816.F32.BF16 R12, R16, R6, R12 ;  /* 0x00000006100c723c */ /* 0x004fe2000004180c */
[----:B----4-:R-:W-:Y:S02]  /*1db20*/  IMAD.MOV.U32 R27, RZ, RZ, R4 ;  /* 0x000000ffff1b7224 */ /* 0x010fe400078e0004 */
[----:B------:R-:W-:-:S15]  /*1db30*/  IMAD.MOV.U32 R26, RZ, RZ, R5 ;  /* 0x000000ffff1a7224 */ /* 0x000fde00078e0005 */
[----:B------:R-:W-:-:S05]  /*1db40*/  NOP ;  /* 0x0000000000007918 */ /* 0x000fca0000000000 */
[----:B------:R-:W-:Y:S04]  /*1db50*/  STL.64 [R1+0x290], R12 ;  /* 0x0002900c01007387 */ /* 0x000fe80000100a00 */
[----:B------:R0:W-:Y:S04]  /*1db60*/  STL.64 [R1+0x298], R14 ;  /* 0x0002980e01007387 */ /* 0x0001e80000100a00 */
[----:B0-----:R-:W3:Y:S04]  /*1db70*/  LDL.LU.64 R14, [R1+0xc20] ;  /* 0x000c2000010e7983 */ /* 0x001ee80000300a00 */
[----:B------:R0:W-:Y:S04]  /*1db80*/  STL.64 [R1+0xb98], R6 ;  /* 0x000b980601007387 */ /* 0x0001e80000100a00 */
[----:B------:R-:W2:Y:S04]  /*1db90*/  LDL.LU R4, [R1+0x1a0] ;  /* 0x0001a00001047983 */ /* 0x000ea80000300800 */
[----:B------:R-:W2:Y:S04]  /*1dba0*/  LDL.LU R5, [R1+0x1a4] ;  /* 0x0001a40001057983 */ /* 0x000ea80000300800 */
[----:B0-----:R-:W4:Y:S04]  /*1dbb0*/  LDL.LU R6, [R1+0x1a8] ;  /* 0x0001a80001067983 */ /* 0x001f280000300800 */
[----:B------:R-:W4:Y:S04]  /*1dbc0*/  LDL.LU R7, [R1+0x1ac] ;  /* 0x0001ac0001077983 */ /* 0x000f280000300800 */
[----:B----4-:R0:W-:Y:S04]  /*1dbd0*/  STL.64 [R1+0xbb0], R6 ;  /* 0x000bb00601007387 */ /* 0x0101e80000100a00 */
[----:B--2---:R1:W-:Y:S01]  /*1dbe0*/  STL.64 [R1+0xba8], R4 ;  /* 0x000ba80401007387 */ /* 0x0043e20000100a00 */
[----:B0-----:R-:W-:-:S03]  /*1dbf0*/  IMAD.MOV.U32 R6, RZ, RZ, R11 ;  /* 0x000000ffff067224 */ /* 0x001fc600078e000b */
[----:B-1----:R-:W2:Y:S01]  /*1dc00*/  LDL.LU R4, [R1+0x1b0] ;  /* 0x0001b00001047983 */ /* 0x002ea20000300800 */
[----:B------:R-:W-:-:S03]  /*1dc10*/  IMAD.MOV.U32 R5, RZ, RZ, R10 ;  /* 0x000000ffff057224 */ /* 0x000fc600078e000a */
[----:B------:R-:W4:Y:S04]  /*1dc20*/  LDL.LU R10, [R1+0xc1c] ;  /* 0x000c1c00010a7983 */ /* 0x000f280000300800 */
[----:B------:R-:W4:Y:S04]  /*1dc30*/  LDL.LU R11, [R1+0xc18] ;  /* 0x000c1800010b7983 */ /* 0x000f280000300800 */
[----:B------:R-:W2:Y:S01]  /*1dc40*/  LDL.LU R7, [R1+0x1bc] ;  /* 0x0001bc0001077983 */ /* 0x000ea20000300800 */
[----:B---3--:R-:W-:Y:S03]  /*1dc50*/  HMMA.16816.F32.BF16 R12, R16, R14, R20 ;  /* 0x0000000e100c723c */ /* 0x008fe60000041814 */
[----:B--2---:R4:W-:Y:S04]  /*1dc60*/  STL.64 [R1+0xbd0], R6 ;  /* 0x000bd00601007387 */ /* 0x0049e80000100a00 */
[----:B------:R0:W-:Y:S01]  /*1dc70*/  STL.64 [R1+0xbc8], R4 ;  /* 0x000bc80401007387 */ /* 0x0001e20000100a00 */
[----:B----4-:R-:W-:-:S03]  /*1dc80*/  IMAD.MOV.U32 R6, RZ, RZ, R10 ;  /* 0x000000ffff067224 */ /* 0x010fc600078e000a */
[----:B0-----:R-:W2:Y:S04]  /*1dc90*/  LDL.LU R4, [R1+0x1d0] ;  /* 0x0001d00001047983 */ /* 0x001ea80000300800 */
[----:B------:R-:W2:Y:S04]  /*1dca0*/  LDL.LU R5, [R1+0x1d4] ;  /* 0x0001d40001057983 */ /* 0x000ea80000300800 */
[----:B------:R-:W3:Y:S01]  /*1dcb0*/  LDL.LU R10, [R1+0xc14] ;  /* 0x000c1400010a7983 */ /* 0x000ee20000300800 */
[----:B------:R-:W-:-:S03]  /*1dcc0*/  IMAD.MOV.U32 R7, RZ, RZ, R11 ;  /* 0x000000ffff077224 */ /* 0x000fc600078e000b */
[----:B------:R-:W3:Y:S04]  /*1dcd0*/  LDL.LU R11, [R1+0xc10] ;  /* 0x000c1000010b7983 */ /* 0x000ee80000300800 */
[----:B------:R-:W4:Y:S04]  /*1dce0*/  LDL.LU.64 R22, [R1+0xc08] ;  /* 0x000c080001167983 */ /* 0x000f280000300a00 */
[----:B------:R-:W4:Y:S04]  /*1dcf0*/  LDL.LU.64 R20, [R1+0xc00] ;  /* 0x000c000001147983 */ /* 0x000f280000300a00 */
[----:B------:R-:W-:Y:S04]  /*1dd00*/  STL.64 [R1+0x280], R12 ;  /* 0x0002800c01007387 */ /* 0x000fe80000100a00 */
[----:B------:R0:W-:Y:S04]  /*1dd10*/  STL.64 [R1+0x288], R14 ;  /* 0x0002880e01007387 */ /* 0x0001e80000100a00 */
[----:B0-----:R-:W4:Y:S02]  /*1dd20*/  LDL.LU.64 R14, [R1+0xbf8] ;  /* 0x000bf800010e7983 */ /* 0x001f240000300a00 */
[----:B----4-:R-:W-:-:S15]  /*1dd30*/  HMMA.16816.F32.BF16 R20, R16, R14, R20 ;  /* 0x0000000e1014723c */ /* 0x010fde0000041814 */
[----:B------:R-:W-:-:S08]  /*1dd40*/  NOP ;  /* 0x0000000000007918 */ /* 0x000fd00000000000 */
[----:B------:R-:W-:Y:S04]  /*1dd50*/  STL.64 [R1+0x1f0], R20 ;  /* 0x0001f01401007387 */ /* 0x000fe80000100a00 */
[----:B------:R0:W-:Y:S04]  /*1dd60*/  STL.64 [R1+0x1f8], R22 ;  /* 0x0001f81601007387 */ /* 0x0001e80000100a00 */
[----:B0-----:R-:W3:Y:S04]  /*1dd70*/  LDL.LU.64 R22, [R1+0xbf0] ;  /* 0x000bf00001167983 */ /* 0x001ee80000300a00 */
[----:B------:R-:W3:Y:S02]  /*1dd80*/  LDL.LU.64 R20, [R1+0xbe8] ;  /* 0x000be80001147983 */ /* 0x000ee40000300a00 */
[----:B---3--:R-:W-:Y:S02]  /*1dd90*/  HMMA.16816.F32.BF16 R16, R16, R10, R20 ;  /* 0x0000000a1010723c */ /* 0x008fe40000041814 */
[----:B------:R-:W2:Y:S04]  /*1dda0*/  LDL.LU.64 R22, [R1+0xbe0] ;  /* 0x000be00001167983 */ /* 0x000ea80000300a00 */
[----:B------:R-:W2:-:S15]  /*1ddb0*/  LDL.LU.64 R20, [R1+0xbd8] ;  /* 0x000bd80001147983 */ /* 0x000e9e0000300a00 */
[----:B------:R-:W-:-:S02]  /*1ddc0*/  NOP ;  /* 0x0000000000007918 */ /* 0x000fc40000000000 */
[----:B------:R0:W-:Y:S04]  /*1ddd0*/  STL.64 [R1+0x1e0], R16 ;  /* 0x0001e01001007387 */ /* 0x0001e80000100a00 */
[----:B------:R1:W-:Y:S04]  /*1dde0*/  STL.64 [R1+0x1e8], R18 ;  /* 0x0001e81201007387 */ /* 0x0003e80000100a00 */
[----:B0-----:R-:W3:Y:S04]  /*1ddf0*/  LDL.LU R16, [R1+0x1c0] ;  /* 0x0001c00001107983 */ /* 0x001ee80000300800 */
[----:B------:R-:W3:Y:S04]  /*1de00*/  LDL.LU R17, [R1+0x1c4] ;  /* 0x0001c40001117983 */ /* 0x000ee80000300800 */
[----:B-1----:R-:W3:Y:S04]  /*1de10*/  LDL.LU R18, [R1+0x1c8] ;  /* 0x0001c80001127983 */ /* 0x002ee80000300800 */
[----:B------:R-:W3:Y:S01]  /*1de20*/  LDL.LU R19, [R1+0x1cc] ;  /* 0x0001cc0001137983 */ /* 0x000ee20000300800 */
[----:B--2---:R-:W-:Y:S03]  /*1de30*/  HMMA.16816.F32.BF16 R24, R20, R26, R4 ;  /* 0x0000001a1418723c */ /* 0x004fe60000041804 */
[----:B------:R-:W2:Y:S04]  /*1de40*/  LDL.LU.64 R6, [R1+0xbd0] ;  /* 0x000bd00001067983 */ /* 0x000ea80000300a00 */
[----:B------:R-:W2:-:S15]  /*1de50*/  LDL.LU.64 R4, [R1+0xbc8] ;  /* 0x000bc80001047983 */ /* 0x000e9e0000300a00 */
[----:B------:R-:W-:-:S01]  /*1de60*/  NOP ;  /* 0x0000000000007918 */ /* 0x000fc20000000000 */
[----:B------:R-:W-:Y:S04]  /*1de70*/  STL.64 [R1+0x1d0], R24 ;  /* 0x0001d01801007387 */ /* 0x000fe80000100a00 */
[----:B------:R0:W-:Y:S04]  /*1de80*/  STL.64 [R1+0x1d8], R26 ;  /* 0x0001d81a01007387 */ /* 0x0001e80000100a00 */
[----:B0-----:R-:W3:Y:S02]  /*1de90*/  LDL.LU.64 R26, [R1+0xbc0] ;  /* 0x000bc000011a7983 */ /* 0x001ee40000300a00 */
[----:B---3--:R-:W-:-:S15]  /*1dea0*/  HMMA.16816.F32.BF16 R24, R20, R26, R16 ;  /* 0x0000001a1418723c */ /* 0x008fde0000041810 */
[----:B------:R-:W-:-:S08]  /*1deb0*/  NOP ;  /* 0x0000000000007918 */ /* 0x000fd00000000000 */
[----:B------:R-:W-:Y:S01]  /*1dec0*/  STL.64 [R1+0x1c0], R24 ;  /* 0x0001c01801007387 */ /* 0x000fe20000100a00 */
[----:B------:R-:W-:-:S03]  /*1ded0*/  IMAD.MOV.U32 R19, RZ, RZ, R26 ;  /* 0x000000ffff137224 */ /* 0x000fc600078e001a */
[----:B------:R0:W-:Y:S04]  /*1dee0*/  STL.64 [R1+0x1c8], R26 ;  /* 0x0001c81a01007387 */ /* 0x0001e80000100a00 */
[----:B0-----:R-:W2:Y:S01]  /*1def0*/  LDL.LU.64 R26, [R1+0xbb8] ;  /* 0x000bb800011a7983 */ /* 0x001ea20000300a00 */
[----:B------:R-:W-:-:S05]  /*1df00*/  IMAD.MOV.U32 R18, RZ, RZ, R24 ;  /* 0x000000ffff127224 */ /* 0x000fca00078e0018 */
[----:B------:R0:W-:Y:S04]  /*1df10*/  STL [R1+0x994], R18 ;  /* 0x0009941201007387 */ /* 0x0001e80000100800 */
[----:B------:R1:W-:Y:S04]  /*1df20*/  STL [R1+0x990], R19 ;  /* 0x0009901301007387 */ /* 0x0003e80000100800 */
[----:B------:R-:W3:Y:S04]  /*1df30*/  LDL.LU R16, [R1+0x190] ;  /* 0x0001900001107983 */ /* 0x000ee80000300800 */
[----:B------:R-:W3:Y:S04]  /*1df40*/  LDL.LU R17, [R1+0x194] ;  /* 0x0001940001117983 */ /* 0x000ee80000300800 */
[----:B0-----:R-:W3:Y:S04]  /*1df50*/  LDL.LU R18, [R1+0x198] ;  /* 0x0001980001127983 */ /* 0x001ee80000300800 */
[----:B-1----:R-:W3:Y:S01]  /*1df60*/  LDL.LU R19, [R1+0x19c] ;  /* 0x00019c0001137983 */ /* 0x002ee20000300800 */
[----:B--2---:R-:W-:Y:S03]  /*1df70*/  HMMA.16816.F32.BF16 R24, R20, R26, R4 ;  /* 0x0000001a1418723c */ /* 0x004fe60000041804 */
[----:B------:R-:W2:Y:S04]  /*1df80*/  LDL.LU.64 R6, [R1+0xbb0] ;  /* 0x000bb00001067983 */ /* 0x000ea80000300a00 */
[----:B------:R-:W2:-:S15]  /*1df90*/  LDL.LU.64 R4, [R1+0xba8] ;  /* 0x000ba80001047983 */ /* 0x000e9e0000300a00 */
[----:B------:R-:W-:-:S01]  /*1dfa0*/  NOP ;  /* 0x0000000000007918 */ /* 0x000fc20000000000 */
[----:B------:R-:W-:Y:S04]  /*1dfb0*/  STL.64 [R1+0x1b0], R24 ;  /* 0x0001b01801007387 */ /* 0x000fe80000100a00 */
[----:B------:R0:W-:Y:S04]  /*1dfc0*/  STL.64 [R1+0x1b8], R26 ;  /* 0x0001b81a01007387 */ /* 0x0001e80000100a00 */
[----:B0-----:R-:W2:Y:S02]  /*1dfd0*/  LDL.LU.64 R26, [R1+0xba0] ;  /* 0x000ba000011a7983 */ /* 0x001ea40000300a00 */
[----:B--2---:R-:W-:Y:S02]  /*1dfe0*/  HMMA.16816.F32.BF16 R24, R20, R26, R4 ;  /* 0x0000001a1418723c */ /* 0x004fe40000041804 */
[----:B------:R-:W3:-:S15]  /*1dff0*/  LDL.LU.64 R6, [R1+0xb98] ;  /* 0x000b980001067983 */ /* 0x000ede0000300a00 */
[----:B------:R-:W-:-:S06]  /*1e000*/  NOP ;  /* 0x0000000000007918 */ /* 0x000fcc0000000000 */
[----:B------:R-:W-:Y:S04]  /*1e010*/  STL.64 [R1+0x1a0], R24 ;  /* 0x0001a01801007387 */ /* 0x000fe80000100a00 */
[----:B------:R0:W-:Y:S04]  /*1e020*/  STL.64 [R1+0x1a8], R26 ;  /* 0x0001a81a01007387 */ /* 0x0001e80000100a00 */
[----:B0-----:R-:W2:Y:S04]  /*1e030*/  LDL.LU.64 R26, [R1+0xb90] ;  /* 0x000b9000011a7983 */ /* 0x001ea80000300a00 */
[----:B------:R-:W2:Y:S01]  /*1e040*/  LDL.LU.64 R24, [R1+0xb88] ;  /* 0x000b880001187983 */ /* 0x000ea20000300a00 */
[----:B---3--:R-:W-:-:S15]  /*1e050*/  HMMA.16816.F32.BF16 R4, R20, R6, R16 ;  /* 0x000000061404723c */ /* 0x008fde0000041810 */
[----:B------:R-:W-:-:S08]  /*1e060*/  NOP ;  /* 0x0000000000007918 */ /* 0x000fd00000000000 */
[----:B------:R0:W-:Y:S04]  /*1e070*/  STL.64 [R1+0x190], R4 ;  /* 0x0001900401007387 */ /* 0x0001e80000100a00 */
[----:B------:R1:W-:Y:S01]  /*1e080*/  STL.64 [R1+0x198], R6 ;  /* 0x0001980601007387 */ /* 0x0003e20000100a00 */
[----:B------:R-:W-:Y:S02]  /*1e090*/  IMAD.MOV.U32 R16, RZ, RZ, R4 ;  /* 0x000000ffff107224 */ /* 0x000fe400078e0004 */
[----:B------:R-:W-:Y:S01]  /*1e0a0*/  IMAD.MOV.U32 R17, RZ, RZ, R5 ;  /* 0x000000ffff117224 */ /* 0x000fe200078e0005 */
[----:B0-----:R-:W3:Y:S04]  /*1e0b0*/  LDL.LU R4, [R1+0xf0] ;  /* 0x0000f00001047983 */ /* 0x001ee80000300800 */
[----:B------:R-:W3:Y:S04]  /*1e0c0*/  LDL.LU R5, [R1+0xf4] ;  /* 0x0000f40001057983 */ /* 0x000ee80000300800 */
[----:B-1----:R-:W4:Y:S04]  /*1e0d0*/  LDL.LU R6, [R1+0xf8] ;  /* 0x0000f80001067983 */ /* 0x002f280000300800 */
[----:B------:R-:W4:Y:S04]  /*1e0e0*/  LDL.LU R7, [R1+0xfc] ;  /* 0x0000fc0001077983 */ /* 0x000f280000300800 */
[----:B----4-:R0:W-:Y:S04]  /*1e0f0*/  STL.64 [R1+0xb08], R6 ;  /* 0x000b080601007387 */ /* 0x0101e80000100a00 */
[----:B---3--:R-:W-:Y:S04]  /*1e100*/  STL.64 [R1+0xb00], R4 ;  /* 0x000b000401007387 */ /* 0x008fe80000100a00 */
[----:B0-----:R-:W2:Y:S04]  /*1e110*/  LDL.LU.64 R6, [R1+0x18] ;  /* 0x0000180001067983 */ /* 0x001ea80000300a00 */
[----:B------:R0:W-:Y:S04]  /*1e120*/  STL [R1+0x99c], R16 ;  /* 0x00099c1001007387 */ /* 0x0001e80000100800 */
[----:B------:R1:W-:Y:S04]  /*1e130*/  STL [R1+0x998], R17 ;  /* 0x0009981101007387 */ /* 0x0003e80000100800 */
[----:B0-----:R-:W3:Y:S04]  /*1e140*/  LDL.LU R16, [R1+0x170] ;  /* 0x0001700001107983 */ /* 0x001ee80000300800 */
[----:B-1----:R-:W3:Y:S04]  /*1e150*/  LDL.LU R17, [R1+0x174] ;  /* 0x0001740001117983 */ /* 0x002ee80000300800 */
[----:B------:R-:W3:Y:S04]  /*1e160*/  LDL.LU R18, [R1+0x178] ;  /* 0x0001780001127983 */ /* 0x000ee80000300800 */
[----:B------:R-:W3:Y:S01]  /*1e170*/  LDL.LU R19, [R1+0x17c] ;  /* 0x00017c0001137983 */ /* 0x000ee20000300800 */
[----:B--2---:R-:W-:-:S15]  /*1e180*/  HMMA.16816.F32.BF16 R24, R20, R6, R24 ;  /* 0x000000061418723c */ /* 0x004fde0000041818 */
[----:B------:R-:W-:-:S08]  /*1e190*/  NOP ;  /* 0x0000000000007918 */ /* 0x000fd00000000000 */
[----:B------:R0:W-:Y:S04]  /*1e1a0*/  STL.64 [R1+0x180], R24 ;  /* 0x0001801801007387 */ /* 0x0001e80000100a00 */
[----:B------:R1:W-:Y:S04]  /*1e1b0*/  STL.64 [R1+0x188], R26 ;  /* 0x0001881a01007387 */ /* 0x0003e80000100a00 */
[----:B0-----:R-:W2:Y:S04]  /*1e1c0*/  LDL.LU R24, [R1+0x160] ;  /* 0x0001600001187983 */ /* 0x001ea80000300800 */
[----:B------:R-:W2:Y:S04]  /*1e1d0*/  LDL.LU R25, [R1+0x164] ;  /* 0x0001640001197983 */ /* 0x000ea80000300800 */
[----:B-1----:R-:W2:Y:S04]  /*1e1e0*/  LDL.LU R26, [R1+0x168] ;  /* 0x00016800011a7983 */ /* 0x002ea80000300800 */
[----:B------:R-:W2:Y:S04]  /*1e1f0*/  LDL.LU R27, [R1+0x16c] ;  /* 0x00016c00011b7983 */ /* 0x000ea80000300800 */
[----:B------:R0:W-:Y:S04]  /*1e200*/  STL.64 [R1+0xb20], R6 ;  /* 0x000b200601007387 */ /* 0x0001e80000100a00 */
[----:B0-----:R-:W4:Y:S04]  /*1e210*/  LDL.LU.64 R6, [R1+0x28] ;  /* 0x0000280001067983 */ /* 0x001f280000300a00 */
[----:B----4-:R3:W-:Y:S02]  /*1e220*/  STL.64 [R1+0xb38], R6 ;  /* 0x000b380601007387 */ /* 0x0107e40000100a00 */
[----:B---3--:R-:W-:Y:S06]  /*1e230*/  HMMA.16816.F32.BF16 R4, R20, R14, R16 ;  /* 0x0000000e1404723c */ /* 0x008fec0000041810 */
[----:B------:R0:W-:Y:S04]  /*1e240*/  STL.64 [R1+0xb50], R14 ;  /* 0x000b500e01007387 */ /* 0x0001e80000100a00 */
[----:B------:R-:W3:-:S13]  /*1e250*/  LDL.LU R16, [R1+0x120] ;  /* 0x0001200001107983 */ /* 0x000eda0000300800 */
[----:B------:R-:W-:Y:S04]  /*1e260*/  STL.64 [R1+0x170], R4 ;  /* 0x0001700401007387 */ /* 0x000fe80000100a00 */
[----:B------:R-:W-:Y:S04]  /*1e270*/  STL.64 [R1+0x178], R6 ;  /* 0x0001780601007387 */ /* 0x000fe80000100a00 */
[----:B------:R-:W3:Y:S04]  /*1e280*/  LDL.LU R17, [R1+0x124] ;  /* 0x0001240001117983 */ /* 0x000ee80000300800 */
[----:B------:R-:W4:Y:S04]  /*1e290*/  LDL.LU R18, [R1+0x128] ;  /* 0x0001280001127983 */ /* 0x000f280000300800 */
[----:B------:R-:W4:Y:S04]  /*1e2a0*/  LDL.LU R19, [R1+0x12c] ;  /* 0x00012c0001137983 */ /* 0x000f280000300800 */
[----:B------:R-:W2:Y:S04]  /*1e2b0*/  LDL.LU R12, [R1+0x130] ;  /* 0x00013000010c7983 */ /* 0x000ea80000300800 */
[----:B------:R-:W2:Y:S04]  /*1e2c0*/  LDL.LU R13, [R1+0x134] ;  /* 0x00013400010d7983 */ /* 0x000ea80000300800 */
[----:B0-----:R-:W3:Y:S04]  /*1e2d0*/  LDL.LU R14, [R1+0x138] ;  /* 0x00013800010e7983 */ /* 0x001ee80000300800 */
[----:B------:R-:W3:Y:S04]  /*1e2e0*/  LDL.LU R15, [R1+0x13c] ;  /* 0x00013c00010f7983 */ /* 0x000ee80000300800 */
[----:B---3--:R0:W-:Y:S04]  /*1e2f0*/  STL.64 [R1+0xb60], R14 ;  /* 0x000b600e01007387 */ /* 0x0081e80000100a00 */
[----:B--2---:R1:W-:Y:S04]  /*1e300*/  STL.64 [R1+0xb58], R12 ;  /* 0x000b580c01007387 */ /* 0x0043e80000100a00 */
[----:B0-----:R-:W2:Y:S01]  /*1e310*/  LDL.LU.64 R14, [R1+0x58] ;  /* 0x00005800010e7983 */ /* 0x001ea20000300a00 */
[----:B------:R-:W-:Y:S03]  /*1e320*/  HMMA.16816.F32.BF16 R20, R20, R10, R24 ;  /* 0x0000000a1414723c */ /* 0x000fe60000041818 */
[----:B--2---:R0:W-:Y:S04]  /*1e330*/  STL.64 [R1+0xb70], R14 ;  /* 0x000b700e01007387 */ /* 0x0041e80000100a00 */
[----:B-1----:R-:W2:Y:S04]  /*1e340*/  LDL.LU R12, [R1+0x150] ;  /* 0x00015000010c7983 */ /* 0x002ea80000300800 */
[----:B------:R-:W2:Y:S04]  /*1e350*/  LDL.LU R13, [R1+0x154] ;  /* 0x00015400010d7983 */ /* 0x000ea80000300800 */
[----:B0-----:R-:W2:Y:S04]  /*1e360*/  LDL.LU R14, [R1+0x158] ;  /* 0x00015800010e7983 */ /* 0x001ea80000300800 */
[----:B------:R-:W2:Y:S04]  /*1e370*/  LDL.LU R15, [R1+0x15c] ;  /* 0x00015c00010f7983 */ /* 0x000ea80000300800 */
        /* <DEDUP_REMOVED lines=8> */
[----:B------:R-:W4:Y:S04]  /*1e400*/  LDL.LU.64 R6, [R1+0x38] ;  /* 0x0000380001067983 */ /* 0x000f280000300a00 */
[----:B------:R-:W2:Y:S04]  /*1e410*/  LDL.LU.64 R26, [R1+0xb80] ;  /* 0x000b8000011a7983 */ /* 0x000ea80000300a00 */
[----:B------:R-:W2:Y:S04]  /*1e420*/  LDL.LU.64 R24, [R1+0xb78] ;  /* 0x000b780001187983 */ /* 0x000ea80000300a00 */
[----:B------:R-:W-:Y:S04]  /*1e430*/  STL.64 [R1+0x160], R20 ;  /* 0x0001601401007387 */ /* 0x000fe80000100a00 */
[----:B------:R0:W-:Y:S04]  /*1e440*/  STL.64 [R1+0x168], R22 ;  /* 0x0001681601007387 */ /* 0x0001e80000100a00 */
[----:B0-----:R-:W2:Y:S02]  /*1e450*/  LDL.LU.64 R22, [R1+0x68] ;  /* 0x0000680001167983 */ /* 0x001ea40000300a00 */
[----:B--2---:R-:W-:Y:S06]  /*1e460*/  HMMA.16816.F32.BF16 R12, R24, R22, R12 ;  /* 0x00000016180c723c */ /* 0x004fec000004180c */
[----:B------:R-:W-:-:S02]  /*1e470*/  IMAD.MOV.U32 R3, RZ, RZ, R22 ;  /* 0x000000ffff037224 */ /* 0x000fc400078e0016 */
[----:B------:R-:W-:-:S15]  /*1e480*/  IMAD.MOV.U32 R2, RZ, RZ, R23 ;  /* 0x000000ffff027224 */ /* 0x000fde00078e0017 */
[----:B------:R-:W-:-:S01]  /*1e490*/  NOP ;  /* 0x0000000000007918 */ /* 0x000fc20000000000 */
[----:B------:R-:W-:Y:S02]  /*1e4a0*/  IMAD.MOV.U32 R20, RZ, RZ, R12 ;  /* 0x000000ffff147224 */ /* 0x000fe400078e000c */
[----:B------:R-:W-:Y:S01]  /*1e4b0*/  IMAD.MOV.U32 R21, RZ, RZ, R14 ;  /* 0x000000ffff157224 */ /* 0x000fe200078e000e */
[----:B------:R-:W-:Y:S04]  /*1e4c0*/  STL.64 [R1+0x150], R12 ;  /* 0x0001500c01007387 */ /* 0x000fe80000100a00 */
[----:B------:R0:W-:Y:S04]  /*1e4d0*/  STL.64 [R1+0x158], R14 ;  /* 0x0001580e01007387 */ /* 0x0001e80000100a00 */
[----:B0-----:R-:W3:Y:S04]  /*1e4e0*/  LDL.LU.64 R14, [R1+0xb70] ;  /* 0x000b7000010e7983 */ /* 0x001ee80000300a00 */
[----:B------:R0:W-:Y:S04]  /*1e4f0*/  STL [R1+0x9a4], R20 ;  /* 0x0009a41401007387 */ /* 0x0001e80000100800 */
[----:B------:R1:W-:Y:S04]  /*1e500*/  STL [R1+0x9a0], R21 ;  /* 0x0009a01501007387 */ /* 0x0003e80000100800 */
[----:B0-----:R-:W2:Y:S04]  /*1e510*/  LDL.LU R20, [R1+0xe0] ;  /* 0x0000e00001147983 */ /* 0x001ea80000300800 */
[----:B-1----:R-:W2:Y:S04]  /*1e520*/  LDL.LU R21, [R1+0xe4] ;  /* 0x0000e40001157983 */ /* 0x002ea80000300800 */
[----:B------:R-:W4:Y:S04]  /*1e530*/  LDL.LU R22, [R1+0xe8] ;  /* 0x0000e80001167983 */ /* 0x000f280000300800 */
[----:B------:R-:W4:Y:S04]  /*1e540*/  LDL.LU R23, [R1+0xec] ;  /* 0x0000ec0001177983 */ /* 0x000f280000300800 */
[----:B----4-:R-:W-:Y:S04]  /*1e550*/  STL.64 [R1+0xb18], R22 ;  /* 0x000b181601007387 */ /* 0x010fe80000100a00 */
[----:B--2---:R0:W-:Y:S04]  /*1e560*/  STL.64 [R1+0xb10], R20 ;  /* 0x000b101401007387 */ /* 0x0041e80000100a00 */
[----:B0-----:R-:W2:Y:S04]  /*1e570*/  LDL.LU R20, [R1+0x100] ;  /* 0x0001000001147983 */ /* 0x001ea80000300800 */
[----:B------:R-:W2:Y:S04]  /*1e580*/  LDL.LU R21, [R1+0x104] ;  /* 0x0001040001157983 */ /* 0x000ea80000300800 */
[----:B------:R-:W4:Y:S04]  /*1e590*/  LDL.LU R22, [R1+0x108] ;  /* 0x0001080001167983 */ /* 0x000f280000300800 */
[----:B------:R-:W4:Y:S01]  /*1e5a0*/  LDL.LU R23, [R1+0x10c] ;  /* 0x00010c0001177983 */ /* 0x000f220000300800 */
[----:B---3--:R-:W-:Y:S06]  /*1e5b0*/  HMMA.16816.F32.BF16 R16, R24, R14, R16 ;  /* 0x0000000e1810723c */ /* 0x008fec0000041810 */
[----:B------:R-:W-:-:S02]  /*1e5c0*/  IMAD.MOV.U32 R9, RZ, RZ, R14 ;  /* 0x000000ffff097224 */ /* 0x000fc400078e000e */
[----:B------:R-:W-:Y:S01]  /*1e5d0*/  IMAD.MOV.U32 R8, RZ, RZ, R15 ;  /* 0x000000ffff087224 */ /* 0x000fe200078e000f */
[----:B----4-:R-:W-:Y:S04]  /*1e5e0*/  STL.64 [R1+0xb30], R22 ;  /* 0x000b301601007387 */ /* 0x010fe80000100a00 */
[----:B--2---:R0:W-:Y:S04]  /*1e5f0*/  STL.64 [R1+0xb28], R20 ;  /* 0x000b281401007387 */ /* 0x0041e80000100a00 */
        /* <DEDUP_REMOVED lines=16> */
[----:B------:R-:W4:Y:S04]  /*1e700*/  LDL.LU.64 R18, [R1+0xb48] ;  /* 0x000b480001127983 */ /* 0x000f280000300a00 */
[----:B------:R-:W4:Y:S02]  /*1e710*/  LDL.LU.64 R16, [R1+0xb40] ;  /* 0x000b400001107983 */ /* 0x000f240000300a00 */
[----:B----4-:R-:W-:-:S15]  /*1e720*/  HMMA.16816.F32.BF16 R16, R24, R6, R16 ;  /* 0x000000061810723c */ /* 0x010fde0000041810 */
[----:B------:R-:W-:-:S08]  /*1e730*/  NOP ;  /* 0x0000000000007918 */ /* 0x000fd00000000000 */
[----:B------:R0:W-:Y:S04]  /*1e740*/  STL.64 [R1+0x120], R16 ;  /* 0x0001201001007387 */ /* 0x0001e80000100a00 */
[----:B------:R1:W-:Y:S01]  /*1e750*/  STL.64 [R1+0x128], R18 ;  /* 0x0001281201007387 */ /* 0x0003e20000100a00 */
[----:B0-----:R-:W-:Y:S02]  /*1e760*/  IMAD.MOV.U32 R17, RZ, RZ, R6 ;  /* 0x000000ffff117224 */ /* 0x001fe400078e0006 */
[----:B------:R-:W-:Y:S02]  /*1e770*/  IMAD.MOV.U32 R16, RZ, RZ, R7 ;  /* 0x000000ffff107224 */ /* 0x000fe400078e0007 */
[----:B------:R-:W2:Y:S02]  /*1e780*/  LDL.LU.64 R6, [R1+0xb38] ;  /* 0x000b380001067983 */ /* 0x000ea40000300a00 */
[----:B--2---:R-:W-:Y:S06]  /*1e790*/  HMMA.16816.F32.BF16 R20, R24, R6, R20 ;  /* 0x000000061814723c */ /* 0x004fec0000041814 */
[----:B-1----:R-:W-:-:S02]  /*1e7a0*/  IMAD.MOV.U32 R19, RZ, RZ, R6 ;  /* 0x000000ffff137224 */ /* 0x002fc400078e0006 */
[----:B------:R-:W-:-:S15]  /*1e7b0*/  IMAD.MOV.U32 R18, RZ, RZ, R7 ;  /* 0x000000ffff127224 */ /* 0x000fde00078e0007 */
[----:B------:R-:W-:Y:S04]  /*1e7c0*/  STL.64 [R1+0x110], R20 ;  /* 0x0001101401007387 */ /* 0x000fe80000100a00 */
[----:B------:R0:W-:Y:S04]  /*1e7d0*/  STL.64 [R1+0x118], R22 ;  /* 0x0001181601007387 */ /* 0x0001e80000100a00 */
[----:B0-----:R-:W2:Y:S04]  /*1e7e0*/  LDL.LU.64 R22, [R1+0xb30] ;  /* 0x000b300001167983 */ /* 0x001ea80000300a00 */
        /* <DEDUP_REMOVED lines=11> */
[C---:B---3--:R-:W-:Y:S06]  /*1e8a0*/  HMMA.16816.F32.BF16 R4, R24.reuse, R14, R4 ;  /* 0x0000000e1804723c */ /* 0x048fec0000041804 */
[----:B--2---:R-:W-:-:S15]  /*1e8b0*/  HMMA.16816.F32.BF16 R20, R24, R10, R20 ;  /* 0x0000000a1814723c */ /* 0x004fde0000041814 */
[----:B------:R-:W-:-:S02]  /*1e8c0*/  NOP ;  /* 0x0000000000007918 */ /* 0x000fc40000000000 */
[----:B------:R-:W-:Y:S04]  /*1e8d0*/  STL.64 [R1+0xf0], R4 ;  /* 0x0000f00401007387 */ /* 0x000fe80000100a00 */
[----:B------:R0:W-:Y:S04]  /*1e8e0*/  STL.64 [R1+0xf8], R6 ;  /* 0x0000f80601007387 */ /* 0x0001e80000100a00 */
[----:B0-----:R-:W2:Y:S04]  /*1e8f0*/  LDL.LU.64 R6, [R1+0xaf8] ;  /* 0x000af80001067983 */ /* 0x001ea80000300a00 */
[----:B------:R-:W2:Y:S04]  /*1e900*/  LDL.LU.64 R4, [R1+0xaf0] ;  /* 0x000af00001047983 */ /* 0x000ea80000300a00 */
[----:B------:R0:W-:Y:S02]  /*1e910*/  STL.64 [R1+0xa50], R14 ;  /* 0x000a500e01007387 */ /* 0x0001e40000100a00 */
[----:B0-----:R-:W-:-:S02]  /*1e920*/  IMAD.MOV.U32 R14, RZ, RZ, R29 ;  /* 0x000000ffff0e7224 */ /* 0x001fc400078e001d */
[----:B------:R-:W-:-:S05]  /*1e930*/  IMAD.MOV.U32 R15, RZ, RZ, R28 ;  /* 0x000000ffff0f7224 */ /* 0x000fca00078e001c */
[----:B------:R0:W-:Y:S04]  /*1e940*/  STL.64 [R1+0xa68], R14 ;  /* 0x000a680e01007387 */ /* 0x0001e80000100a00 */
[----:B------:R-:W-:Y:S04]  /*1e950*/  STL.64 [R1+0xe0], R20 ;  /* 0x0000e01401007387 */ /* 0x000fe80000100a00 */
[----:B------:R-:W-:Y:S01]  /*1e960*/  STL.64 [R1+0xe8], R22 ;  /* 0x0000e81601007387 */ /* 0x000fe20000100a00 */
[----:B0-----:R-:W-:Y:S02]  /*1e970*/  IMAD.MOV.U32 R14, RZ, RZ, R19 ;  /* 0x000000ffff0e7224 */ /* 0x001fe400078e0013 */
[----:B------:R-:W-:-:S05]  /*1e980*/  IMAD.MOV.U32 R15, RZ, RZ, R18 ;  /* 0x000000ffff0f7224 */ /* 0x000fca00078e0012 */
[----:B------:R0:W-:Y:S04]  /*1e990*/  STL.64 [R1+0xa80], R14 ;  /* 0x000a800e01007387 */ /* 0x0001e80000100a00 */
[----:B------:R-:W3:Y:S04]  /*1e9a0*/  LDL.LU R27, [R1+0x348] ;  /* 0x00034800011b7983 */ /* 0x000ee80000300800 */
[----:B---3--:R1:W-:Y:S04]  /*1e9b0*/  STL [R1+0xa48], R27 ;  /* 0x000a481b01007387 */ /* 0x0083e80000100800 */
[----:B------:R-:W3:Y:S04]  /*1e9c0*/  LDL.LU R24, [R1+0x70] ;  /* 0x0000700001187983 */ /* 0x000ee80000300800 */
[----:B------:R-:W3:Y:S04]  /*1e9d0*/  LDL.LU R25, [R1+0x74] ;  /* 0x0000740001197983 */ /* 0x000ee80000300800 */
[----:B------:R-:W4:Y:S01]  /*1e9e0*/  LDL.LU R26, [R1+0x78] ;  /* 0x00007800011a7983 */ /* 0x000f220000300800 */
[----:B0-----:R-:W-:-:S02]  /*1e9f0*/  IMAD.MOV.U32 R14, RZ, RZ, R17 ;  /* 0x000000ffff0e7224 */ /* 0x001fc400078e0011 */
[----:B------:R-:W-:Y:S02]  /*1ea00*/  IMAD.MOV.U32 R15, RZ, RZ, R16 ;  /* 0x000000ffff0f7224 */ /* 0x000fe400078e0010 */
[----:B-1----:R-:W-:Y:S02]  /*1ea10*/  IMAD.MOV.U32 R27, RZ, RZ, R0 ;  /* 0x000000ffff1b7224 */ /* 0x002fe400078e0000 */
[----:B------:R-:W2:Y:S04]  /*1ea20*/  LDL.LU R0, [R1+0xaec] ;  /* 0x000aec0001007983 */ /* 0x000ea80000300800 */
[----:B------:R-:W-:Y:S04]  /*1ea30*/  STL.64 [R1+0xa98], R14 ;  /* 0x000a980e01007387 */ /* 0x000fe80000100a00 */
[----:B----4-:R-:W-:Y:S04]  /*1ea40*/  STL.64 [R1+0xa60], R26 ;  /* 0x000a601a01007387 */ /* 0x010fe80000100a00 */
[----:B---3--:R0:W-:Y:S04]  /*1ea50*/  STL.64 [R1+0xa58], R24 ;  /* 0x000a581801007387 */ /* 0x0081e80000100a00 */
[----:B0-----:R-:W3:Y:S04]  /*1ea60*/  LDL.LU R24, [R1+0x80] ;  /* 0x0000800001187983 */ /* 0x001ee80000300800 */
[----:B------:R-:W3:Y:S04]  /*1ea70*/  LDL.LU R25, [R1+0x84] ;  /* 0x0000840001197983 */ /* 0x000ee80000300800 */
[----:B------:R-:W4:Y:S04]  /*1ea80*/  LDL.LU R26, [R1+0x88] ;  /* 0x00008800011a7983 */ /* 0x000f280000300800 */
[----:B------:R-:W4:Y:S01]  /*1ea90*/  LDL.LU R27, [R1+0x8c] ;  /* 0x00008c00011b7983 */ /* 0x000f220000300800 */
[----:B------:R-:W-:-:S02]  /*1eaa0*/  IMAD.MOV.U32 R14, RZ, RZ, R13 ;  /* 0x000000ffff0e7224 */ /* 0x000fc400078e000d */
[----:B------:R-:W-:-:S05]  /*1eab0*/  IMAD.MOV.U32 R15, RZ, RZ, R12 ;  /* 0x000000ffff0f7224 */ /* 0x000fca00078e000c */
[----:B------:R0:W-:Y:S02]  /*1eac0*/  STL.64 [R1+0xab0], R14 ;  /* 0x000ab00e01007387 */ /* 0x0001e40000100a00 */
[----:B0-----:R-:W-:Y:S02]  /*1ead0*/  IMAD.MOV.U32 R14, RZ, RZ, R9 ;  /* 0x000000ffff0e7224 */ /* 0x001fe400078e0009 */
[----:B------:R-:W-:-:S05]  /*1eae0*/  IMAD.MOV.U32 R15, RZ, RZ, R8 ;  /* 0x000000ffff0f7224 */ /* 0x000fca00078e0008 */
[----:B------:R-:W-:Y:S04]  /*1eaf0*/  STL.64 [R1+0xac8], R14 ;  /* 0x000ac80e01007387 */ /* 0x000fe80000100a00 */
[----:B----4-:R-:W-:Y:S04]  /*1eb00*/  STL.64 [R1+0xa78], R26 ;  /* 0x000a781a01007387 */ /* 0x010fe80000100a00 */
[----:B---3--:R0:W-:Y:S04]  /*1eb10*/  STL.64 [R1+0xa70], R24 ;  /* 0x000a701801007387 */ /* 0x0081e80000100a00 */
[----:B0-----:R-:W3:Y:S04]  /*1eb20*/  LDL.LU R24, [R1+0x90] ;  /* 0x0000900001187983 */ /* 0x001ee80000300800 */
[----:B------:R-:W3:Y:S04]  /*1eb30*/  LDL.LU R25, [R1+0x94] ;  /* 0x0000940001197983 */ /* 0x000ee80000300800 */
[----:B------:R-:W4:Y:S01]  /*1eb40*/  LDL.LU R26, [R1+0x98] ;  /* 0x00009800011a7983 */ /* 0x000f220000300800 */
[----:B--2---:R-:W-:-:S03]  /*1eb50*/  IMAD.MOV.U32 R27, RZ, RZ, R0 ;  /* 0x000000ffff1b7224 */ /* 0x004fc600078e0000 */
[----:B------:R-:W2:Y:S04]  /*1eb60*/  LDL.LU R0, [R1+0xae8] ;  /* 0x000ae80001007983 */ /* 0x000ea80000300800 */
[----:B----4-:R-:W-:Y:S04]  /*1eb70*/  STL.64 [R1+0xa90], R26 ;  /* 0x000a901a01007387 */ /* 0x010fe80000100a00 */
[----:B---3--:R0:W-:Y:S04]  /*1eb80*/  STL.64 [R1+0xa88], R24 ;  /* 0x000a881801007387 */ /* 0x0081e80000100a00 */
[----:B0-----:R-:W3:Y:S04]  /*1eb90*/  LDL.LU R24, [R1+0xa0] ;  /* 0x0000a00001187983 */ /* 0x001ee80000300800 */
[----:B------:R-:W3:Y:S04]  /*1eba0*/  LDL.LU R25, [R1+0xa4] ;  /* 0x0000a40001197983 */ /* 0x000ee80000300800 */
[----:B------:R-:W4:Y:S04]  /*1ebb0*/  LDL.LU R26, [R1+0xa8] ;  /* 0x0000a800011a7983 */ /* 0x000f280000300800 */
[----:B------:R-:W4:Y:S04]  /*1ebc0*/  LDL.LU R27, [R1+0xac] ;  /* 0x0000ac00011b7983 */ /* 0x000f280000300800 */
        /* <DEDUP_REMOVED lines=15> */
[----:B----4-:R-:W-:Y:S04]  /*1ecc0*/  STL.64 [R1+0xad8], R26 ;  /* 0x000ad81a01007387 */ /* 0x010fe80000100a00 */
[----:B---3--:R0:W-:Y:S04]  /*1ecd0*/  STL.64 [R1+0xad0], R24 ;  /* 0x000ad01801007387 */ /* 0x0081e80000100a00 */
[----:B0-----:R-:W3:Y:S04]  /*1ece0*/  LDL.LU R24, [R1+0xd0] ;  /* 0x0000d00001187983 */ /* 0x001ee80000300800 */
[----:B------:R-:W3:Y:S04]  /*1ecf0*/  LDL.LU R25, [R1+0xd4] ;  /* 0x0000d40001197983 */ /* 0x000ee80000300800 */
[----:B------:R-:W3:Y:S01]  /*1ed00*/  LDL.LU R26, [R1+0xd8] ;  /* 0x0000d800011a7983 */ /* 0x000ee20000300800 */
[----:B--2---:R-:W-:-:S03]  /*1ed10*/  IMAD.MOV.U32 R27, RZ, RZ, R0 ;  /* 0x000000ffff1b7224 */ /* 0x004fc600078e0000 */
[----:B------:R-:W2:Y:S04]  /*1ed20*/  LDL.LU R0, [R1+0xae0] ;  /* 0x000ae00001007983 */ /* 0x000ea80000300800 */
[----:B------:R-:W4:Y:S04]  /*1ed30*/  LDL.LU R21, [R1+0x33c] ;  /* 0x00033c0001157983 */ /* 0x000f280000300800 */
[----:B------:R-:W2:Y:S04]  /*1ed40*/  LDL.LU R20, [R1+0x544] ;  /* 0x0005440001147983 */ /* 0x000ea80000300800 */
        /* <DEDUP_REMOVED lines=9> */
[----:B------:R-:W2:Y:S01]  /*1ede0*/  LDL.LU R2, [R1+0x50c] ;  /* 0x00050c0001027983 */ /* 0x000ea20000300800 */
[----:B---3--:R-:W-:Y:S03]  /*1edf0*/  HMMA.16816.F32.BF16 R12, R4, R14, R24 ;  /* 0x0000000e040c723c */ /* 0x008fe60000041818 */
[----:B------:R-:W3:Y:S04]  /*1ee00*/  LDL.LU.64 R26, [R1+0xad8] ;  /* 0x000ad800011a7983 */ /* 0x000ee80000300a00 */
[----:B------:R-:W3:-:S15]  /*1ee10*/  LDL.LU.64 R24, [R1+0xad0] ;  /* 0x000ad00001187983 */ /* 0x000ede0000300a00 */
[----:B------:R-:W-:-:S01]  /*1ee20*/  NOP ;  /* 0x0000000000007918 */ /* 0x000fc20000000000 */
[----:B------:R-:W-:Y:S01]  /*1ee30*/  STL.64 [R1+0xd0], R12 ;  /* 0x0000d00c01007387 */ /* 0x000fe20000100a00 */
[----:B------:R-:W-:-:S03]  /*1ee40*/  IMAD.MOV.U32 R23, RZ, RZ, R14 ;  /* 0x000000ffff177224 */ /* 0x000fc600078e000e */
[----:B------:R0:W-:Y:S04]  /*1ee50*/  STL.64 [R1+0xd8], R14 ;  /* 0x0000d80e01007387 */ /* 0x0001e80000100a00 */
[----:B0-----:R-:W3:Y:S01]  /*1ee60*/  LDL.LU.64 R14, [R1+0xac8] ;  /* 0x000ac800010e7983 */ /* 0x001ee20000300a00 */
[----:B------:R-:W-:-:S05]  /*1ee70*/  IMAD.MOV.U32 R22, RZ, RZ, R12 ;  /* 0x000000ffff167224 */ /* 0x000fca00078e000c */
        /* <DEDUP_REMOVED lines=8> */
[----:B0-----:R-:W3:Y:S02]  /*1ef00*/  LDL.LU.64 R14, [R1+0xab0] ;  /* 0x000ab000010e7983 */ /* 0x001ee40000300a00 */
[----:B---3--:R-:W-:Y:S02]  /*1ef10*/  HMMA.16816.F32.BF16 R12, R4, R14, R24 ;  /* 0x0000000e040c723c */ /* 0x008fe40000041818 */
[----:B------:R-:W3:Y:S04]  /*1ef20*/  LDL.LU.64 R26, [R1+0xaa8] ;  /* 0x000aa800011a7983 */ /* 0x000ee80000300a00 */
[----:B------:R-:W3:-:S15]  /*1ef30*/  LDL.LU.64 R24, [R1+0xaa0] ;  /* 0x000aa00001187983 */ /* 0x000ede0000300a00 */
[----:B------:R-:W-:-:S02]  /*1ef40*/  NOP ;  /* 0x0000000000007918 */ /* 0x000fc40000000000 */
        /* <DEDUP_REMOVED lines=25> */
[----:B------:R-:W3:Y:S01]  /*1f0e0*/  LDL.LU R27, [R1+0xa48] ;  /* 0x000a4800011b7983 */ /* 0x000ee20000300800 */
[----:B------:R-:W0:Y:S08]  /*1f0f0*/  LDC R24, c[0x0][0x238] ;  /* 0x00008e00ff187b82 */ /* 0x000e300000000800 */
[----:B------:R-:W1:-:S12]  /*1f100*/  LDC R25, c[0x0][0x230] ;  /* 0x00008c00ff197b82 */ /* 0x000e580000000800 */
[----:B------:R-:W-:Y:S04]  /*1f110*/  STL.64 [R1+0x70], R12 ;  /* 0x0000700c01007387 */ /* 0x000fe80000100a00 */
[----:B------:R4:W-:Y:S04]  /*1f120*/  STL.64 [R1+0x78], R14 ;  /* 0x0000780e01007387 */ /* 0x0009e80000100a00 */
[----:B----4-:R-:W4:Y:S04]  /*1f130*/  LDL.LU.64 R14, [R1+0xa40] ;  /* 0x000a4000010e7983 */ /* 0x010f280000300a00 */
[----:B------:R-:W4:Y:S01]  /*1f140*/  LDL.LU.64 R12, [R1+0xa38] ;  /* 0x000a3800010c7983 */ /* 0x000f220000300a00 */
[----:B0-----:R-:W-:-:S04]  /*1f150*/  IMAD.SHL.U32 R24, R24, 0x40, RZ ;  /* 0x0000004018187824 */ /* 0x001fc800078e00ff */
[----:B------:R-:W-:-:S05]  /*1f160*/  IMAD.SHL.U32 R24, R24, 0x2, RZ ;  /* 0x0000000218187824 */ /* 0x000fca00078e00ff */
[-C--:B------:R-:W-:Y:S02]  /*1f170*/  IADD3 R21, P4, R21, R24.reuse, RZ ;  /* 0x0000001815157210 */ /* 0x080fe40007f9e0ff */
[-C--:B--2---:R-:W-:Y:S02]  /*1f180*/  IADD3 R20, P5, R20, R24.reuse, RZ ;  /* 0x0000001814147210 */ /* 0x084fe40007fbe0ff */
[-C--:B------:R-:W-:Y:S02]  /*1f190*/  IADD3 R17, P6, R17, R24.reuse, RZ ;  /* 0x0000001811117210 */ /* 0x080fe40007fde0ff */
[-C--:B------:R-:W-:Y:S02]  /*1f1a0*/  IADD3 R16, P1, R16, R24.reuse, RZ ;  /* 0x0000001810107210 */ /* 0x080fe40007f3e0ff */
[-C--:B------:R-:W-:Y:S02]  /*1f1b0*/  IADD3 R19, P2, R19, R24.reuse, RZ ;  /* 0x0000001813137210 */ /* 0x080fe40007f5e0ff */
[-C--:B------:R-:W-:Y:S01]  /*1f1c0*/  IADD3 R18, P3, R18, R24.reuse, RZ ;  /* 0x0000001812127210 */ /* 0x080fe20007f7e0ff */
[--C-:B------:R-:W-:Y:S01]  /*1f1d0*/  IMAD.X R9, R9, 0x1, R0.reuse, P4 ;  /* 0x0000000109097824 */ /* 0x100fe200020e0600 */
[-C--:B------:R-:W-:Y:S01]  /*1f1e0*/  IADD3 R8, P4, R8, R24.reuse, RZ ;  /* 0x0000001808087210 */ /* 0x080fe20007f9e0ff */
[--C-:B------:R-:W-:Y:S01]  /*1f1f0*/  IMAD.X R29, R29, 0x1, R0.reuse, P5 ;  /* 0x000000011d1d7824 */ /* 0x100fe200028e0600 */
[-C--:B------:R-:W-:Y:S01]  /*1f200*/  IADD3 R28, P5, R28, R24.reuse, RZ ;  /* 0x000000181c1c7210 */ /* 0x080fe20007fbe0ff */
[----:B------:R-:W-:Y:S01]  /*1f210*/  IMAD.X R3, R3, 0x1, R0, P6 ;  /* 0x0000000103037824 */ /* 0x000fe200030e0600 */
[----:B------:R-:W-:Y:S01]  /*1f220*/  IADD3 R2, P6, R2, R24, RZ ;  /* 0x0000001802027210 */ /* 0x000fe20007fde0ff */
[----:B---3--:R-:W-:Y:S01]  /*1f230*/  VIADD R27, R27, 0x1 ;  /* 0x000000011b1b7836 */ /* 0x008fe20000000000 */
[----:B----4-:R-:W-:-:S15]  /*1f240*/  HMMA.16816.F32.BF16 R12, R4, R10, R12 ;  /* 0x0000000a040c723c */ /* 0x010fde000004180c */
[----:B------:R-:W-:-:S09]  /*1f250*/  NOP ;  /* 0x0000000000007918 */ /* 0x000fd20000000000 */
[----:B------:R-:W-:Y:S02]  /*1f260*/  IMAD.MOV.U32 R4, RZ, RZ, R15 ;  /* 0x000000ffff047224 */ /* 0x000fe400078e000f */
[----:B------:R-:W-:Y:S01]  /*1f270*/  IMAD.MOV.U32 R5, RZ, RZ, R14 ;  /* 0x000000ffff057224 */ /* 0x000fe200078e000e */
[----:B------:R-:W-:Y:S04]  /*1f280*/  STL.64 [R1+0x260], R12 ;  /* 0x0002600c01007387 */ /* 0x000fe80000100a00 */
[----:B------:R-:W-:Y:S04]  /*1f290*/  STL.64 [R1+0x268], R14 ;  /* 0x0002680e01007387 */ /* 0x000fe80000100a00 */
        /* <DEDUP_REMOVED lines=14> */
[----:B0-----:R-:W2:Y:S04]  /*1f380*/  LDL.LU R24, [R1+0x530] ;  /* 0x0005300001187983 */ /* 0x001ea80000300800 */
[----:B------:R-:W-:Y:S04]  /*1f390*/  STL [R1+0x538], R3 ;  /* 0x0005380301007387 */ /* 0x000fe80000100800 */
[----:B------:R-:W3:Y:S04]  /*1f3a0*/  LDL.LU R5, [R1+0x520] ;  /* 0x0005200001057983 */ /* 0x000ee80000300800 */
[----:B------:R-:W-:Y:S04]  /*1f3b0*/  STL [R1+0x50c], R2 ;  /* 0x00050c0201007387 */ /* 0x000fe80000100800 */
[----:B---3--:R0:W-:Y:S04]  /*1f3c0*/  STL [R1+0xa28], R5 ;  /* 0x000a280501007387 */ /* 0x0081e80000100800 */
[----:B0-----:R-:W3:Y:S01]  /*1f3d0*/  LDL.LU R5, [R1+0x4fc] ;  /* 0x0004fc0001057983 */ /* 0x001ee20000300800 */
[----:B-1----:R-:W-:-:S03]  /*1f3e0*/  VIADD R25, R25, 0x3f ;  /* 0x0000003f19197836 */ /* 0x002fc60000000000 */
[----:B---3--:R0:W-:Y:S04]  /*1f3f0*/  STL [R1+0xa2c], R5 ;  /* 0x000a2c0501007387 */ /* 0x0081e80000100800 */
[----:B0-----:R-:W3:Y:S01]  /*1f400*/  LDL.LU R5, [R1+0x528] ;  /* 0x0005280001057983 */ /* 0x001ee20000300800 */
[----:B------:R-:W-:-:S04]  /*1f410*/  SHF.R.S32.HI R26, RZ, 0x1f, R25 ;  /* 0x0000001fff1a7819 */ /* 0x000fc80000011419 */
[----:B------:R-:W-:-:S04]  /*1f420*/  LEA.HI R25, R26, R25, RZ, 0x6 ;  /* 0x000000191a197211 */ /* 0x000fc800078f30ff */
[----:B------:R-:W-:-:S04]  /*1f430*/  SHF.R.S32.HI R25, RZ, 0x6, R25 ;  /* 0x00000006ff197819 */ /* 0x000fc80000011419 */
[----:B------:R-:W-:Y:S01]  /*1f440*/  ISETP.NE.U32.AND P0, PT, R27, R25, PT ;  /* 0x000000191b00720c */ /* 0x000fe20003f05070 */
[----:B--2---:R-:W-:Y:S01]  /*1f450*/  IMAD.X R24, R24, 0x1, R0, P1 ;  /* 0x0000000118187824 */ /* 0x004fe200008e0600 */
[----:B---3--:R0:W-:Y:S04]  /*1f460*/  STL [R1+0xa30], R5 ;  /* 0x000a300501007387 */ /* 0x0081e80000100800 */
[----:B0-----:R-:W2:Y:S04]  /*1f470*/  LDL.LU R5, [R1+0x504] ;  /* 0x0005040001057983 */ /* 0x001ea80000300800 */
[----:B------:R-:W3:Y:S04]  /*1f480*/  LDL.LU R4, [R1+0x4f4] ;  /* 0x0004f40001047983 */ /* 0x000ee80000300800 */
[----:B------:R-:W4:Y:S04]  /*1f490*/  LDL.LU R6, [R1+0x518] ;  /* 0x0005180001067983 */ /* 0x000f280000300800 */
[----:B------:R-:W3:Y:S04]  /*1f4a0*/  LDL.LU R7, [R1+0x4ec] ;  /* 0x0004ec0001077983 */ /* 0x000ee80000300800 */
        /* <DEDUP_REMOVED lines=23> */
[----:B------:R0:W-:Y:S04]  /*1f620*/  STL [R1+0x530], R24 ;  /* 0x0005301801007387 */ /* 0x0001e80000100800 */
[----:B0-----:R-:W2:Y:S02]  /*1f630*/  LDL.LU R24, [R1+0xa34] ;  /* 0x000a340001187983 */ /* 0x001ea40000300800 */
[----:B--2---:R-:W-:-:S05]  /*1f640*/  IADD3 R5, P1, R5, R24, RZ ;  /* 0x0000001805057210 */ /* 0x004fca0007f3e0ff */
[----:B------:R0:W-:Y:S04]  /*1f650*/  STL [R1+0x504], R5 ;  /* 0x0005040501007387 */ /* 0x0001e80000100800 */
[----:B0-----:R-:W2:Y:S02]  /*1f660*/  LDL.LU R5, [R1+0xa30] ;  /* 0x000a300001057983 */ /* 0x001ea40000300800 */
[----:B--2---:R-:W-:-:S05]  /*1f670*/  IMAD.X R5, R5, 0x1, R0, P2 ;  /* 0x0000000105057824 */ /* 0x004fca00010e0600 */
[----:B------:R0:W-:Y:S04]  /*1f680*/  STL [R1+0x528], R5 ;  /* 0x0005280501007387 */ /* 0x0001e80000100800 */
[----:B0-----:R-:W2:Y:S02]  /*1f690*/  LDL.LU R5, [R1+0xa2c] ;  /* 0x000a2c0001057983 */ /* 0x001ea40000300800 */
[----:B--2---:R-:W-:-:S05]  /*1f6a0*/  IADD3 R5, P2, R5, R24, RZ ;  /* 0x0000001805057210 */ /* 0x004fca0007f5e0ff */
[----:B------:R0:W-:Y:S04]  /*1f6b0*/  STL [R1+0x4fc], R5 ;  /* 0x0004fc0501007387 */ /* 0x0001e80000100800 */
[----:B0-----:R-:W2:Y:S01]  /*1f6c0*/  LDL.LU R5, [R1+0xa28] ;  /* 0x000a280001057983 */ /* 0x001ea20000300800 */
[--C-:B----4-:R-:W-:Y:S01]  /*1f6d0*/  IMAD.X R6, R6, 0x1, R0.reuse, P4 ;  /* 0x0000000106067824 */ /* 0x110fe200020e0600 */
[-C--:B---3--:R-:W-:Y:S01]  /*1f6e0*/  IADD3 R7, P4, R7, R24.reuse, RZ ;  /* 0x0000001807077210 */ /* 0x088fe20007f9e0ff */
[--C-:B------:R-:W-:Y:S01]  /*1f6f0*/  IMAD.X R10, R10, 0x1, R0.reuse, P5 ;  /* 0x000000010a0a7824 */ /* 0x100fe200028e0600 */
[-C--:B------:R-:W-:Y:S01]  /*1f700*/  IADD3 R11, P5, R11, R24.reuse, RZ ;  /* 0x000000180b0b7210 */ /* 0x080fe20007fbe0ff */
        /* <DEDUP_REMOVED lines=15> */
[----:B------:R-:W-:Y:S01]  /*1f800*/  IADD3 R29, P2, R29, R24, RZ ;  /* 0x000000181d1d7210 */ /* 0x000fe20007f5e0ff */
[----:B------:R-:W-:-:S02]  /*1f810*/  IMAD.X R2, R2, 0x1, R0, P4 ;  /* 0x0000000102027824 */ /* 0x000fc400020e0600 */
[----:B--2---:R-:W-:Y:S01]  /*1f820*/  IMAD.X R5, R5, 0x1, R0, P3 ;  /* 0x0000000105057824 */ /* 0x004fe200018e0600 */
[----:B------:R-:W-:-:S04]  /*1f830*/  IADD3 R4, P3, R4, R24, RZ ;  /* 0x0000001804047210 */ /* 0x000fc80007f7e0ff */
[----:B------:R-:W-:Y:S04]  /*1f840*/  STL [R1+0x520], R5 ;  /* 0x0005200501007387 */ /* 0x000fe80000100800 */
[----:B------:R-:W-:Y:S04]  /*1f850*/  STL [R1+0x4f4], R4 ;  /* 0x0004f40401007387 */ /* 0x000fe80000100800 */
[----:B------:R-:W-:Y:S04]  /*1f860*/  STL [R1+0x518], R6 ;  /* 0x0005180601007387 */ /* 0x000fe80000100800 */
[----:B------:R-:W-:Y:S04]  /*1f870*/  STL [R1+0x4ec], R7 ;  /* 0x0004ec0701007387 */ /* 0x000fe80000100800 */
[----:B------:R-:W-:Y:S04]  /*1f880*/  STL [R1+0x510], R10 ;  /* 0x0005100a01007387 */ /* 0x000fe80000100800 */
[----:B------:R-:W-:Y:S04]  /*1f890*/  STL [R1+0x4e4], R11 ;  /* 0x0004e40b01007387 */ /* 0x000fe80000100800 */
[----:B------:R-:W-:Y:S04]  /*1f8a0*/  STL [R1+0x508], R12 ;  /* 0x0005080c01007387 */ /* 0x000fe80000100800 */
[----:B------:R-:W-:Y:S01]  /*1f8b0*/  STL [R1+0x4dc], R13 ;  /* 0x0004dc0d01007387 */ /* 0x000fe20000100800 */
[----:B------:R-:W-:-:S03]  /*1f8c0*/  IMAD.X R25, R25, 0x1, R0, P3 ;  /* 0x0000000119197824 */ /* 0x000fc600018e0600 */
        /* <DEDUP_REMOVED lines=26> */
[----:B0-----:R-:W3:Y:S04]  /*1fa70*/  LDL.LU R5, [R1+0x4a8] ;  /* 0x0004a80001057983 */ /* 0x001ee80000300800 */
[----:B---3--:R0:W-:Y:S04]  /*1fa80*/  STL [R1+0xa1c], R5 ;  /* 0x000a1c0501007387 */ /* 0x0081e80000100800 */
[----:B0-----:R-:W3:Y:S01]  /*1fa90*/  LDL.LU R5, [R1+0x484] ;  /* 0x0004840001057983 */ /* 0x001ee20000300800 */
[----:B--2---:R-:W-:-:S03]  /*1faa0*/  IADD3 R0, P4, R0, R24, RZ ;  /* 0x0000001800007210 */ /* 0x004fc60007f9e0ff */
[----:B---3--:R0:W-:Y:S04]  /*1fab0*/  STL [R1+0xa20], R5 ;  /* 0x000a200501007387 */ /* 0x0081e80000100800 */
        /* <DEDUP_REMOVED lines=27> */
[----:B------:R0:W-:Y:S04]  /*1fc70*/  STL [R1+0x48c], R0 ;  /* 0x00048c0001007387 */ /* 0x0001e80000100800 */
[----:B0-----:R-:W2:Y:S02]  /*1fc80*/  LDL.LU R0, [R1+0xa24] ;  /* 0x000a240001007983 */ /* 0x001ea40000300800 */
[----:B--2---:R-:W-:-:S05]  /*1fc90*/  IMAD.X R5, R5, 0x1, R0, P5 ;  /* 0x0000000105057824 */ /* 0x004fca00028e0600 */
[----:B------:R0:W-:Y:S04]  /*1fca0*/  STL [R1+0x4b0], R5 ;  /* 0x0004b00501007387 */ /* 0x0001e80000100800 */
[----:B0-----:R-:W2:Y:S02]  /*1fcb0*/  LDL.LU R5, [R1+0xa20] ;  /* 0x000a200001057983 */ /* 0x001ea40000300800 */
[----:B--2---:R-:W-:-:S05]  /*1fcc0*/  IADD3 R5, P5, R5, R24, RZ ;  /* 0x0000001805057210 */ /* 0x004fca0007fbe0ff */
[----:B------:R0:W-:Y:S04]  /*1fcd0*/  STL [R1+0x484], R5 ;  /* 0x0004840501007387 */ /* 0x0001e80000100800 */
[----:B0-----:R-:W2:Y:S02]  /*1fce0*/  LDL.LU R5, [R1+0xa1c] ;  /* 0x000a1c0001057983 */ /* 0x001ea40000300800 */
[----:B--2---:R-:W-:-:S05]  /*1fcf0*/  IMAD.X R5, R5, 0x1, R0, P6 ;  /* 0x0000000105057824 */ /* 0x004fca00030e0600 */
[----:B------:R0:W-:Y:S04]  /*1fd00*/  STL [R1+0x4a8], R5 ;  /* 0x0004a80501007387 */ /* 0x0001e80000100800 */
[----:B0-----:R-:W2:Y:S01]  /*1fd10*/  LDL.LU R5, [R1+0xa18] ;  /* 0x000a180001057983 */ /* 0x001ea20000300800 */
[--C-:B---3--:R-:W-:Y:S01]  /*1fd20*/  IMAD.X R4, R4, 0x1, R0.reuse, P1 ;  /* 0x0000000104047824 */ /* 0x108fe200008e0600 */
[-C--:B----4-:R-:W-:Y:S01]  /*1fd30*/  IADD3 R6, P1, R6, R24.reuse, RZ ;  /* 0x0000001806067210 */ /* 0x090fe20007f3e0ff */
        /* <DEDUP_REMOVED lines=18> */
[----:B------:R-:W-:Y:S01]  /*1fe60*/  IMAD.X R3, R3, 0x1, R0, P1 ;  /* 0x0000000103037824 */ /* 0x000fe200008e0600 */
[----:B------:R-:W-:-:S02]  /*1fe70*/  IADD3 R2, P1, R2, R24, RZ ;  /* 0x0000001802027210 */ /* 0x000fc40007f3e0ff */
[----:B--2---:R-:W-:-:S05]  /*1fe80*/  IADD3 R5, P6, R5, R24, RZ ;  /* 0x0000001805057210 */ /* 0x004fca0007fde0ff */
        /* <DEDUP_REMOVED lines=22> */
[----:B------:R-:W-:Y:S04]  /*1fff0*/  STL [R1+0x458], R19 ;  /* 0x0004581301007387 */ /* 0x000fe80000100800 */
[----:B------:R-:W-:Y:S01]  /*20000*/  STL [R1+0x42c], R18 ;  /* 0x00042c1201007387 */ /* 0x000fe20000100800 */
[----:B------:R-:W-:-:S03]  /*20010*/  IADD3 R28, P6, R28, R24, RZ ;  /* 0x000000181c1c7210 */ /* 0x000fc60007fde0ff */
        /* <DEDUP_REMOVED lines=13> */
[----:B--2---:R-:W-:-:S03]  /*200f0*/  IMAD.X R24, R24, 0x1, R0, P2 ;  /* 0x0000000118187824 */ /* 0x004fc600010e0600 */
        /* <DEDUP_REMOVED lines=128> */
[----:B0-----:R-:W4:Y:S01]  /*20900*/  LDL.LU R2, [R1+0x8dc] ;  /* 0x0008dc0001027983 */ /* 0x001f220000300800 */
        /* <DEDUP_REMOVED lines=19> */
[--C-:B------:R-:W-:Y:S01]  /*20a40*/  IMAD.X R26, R26, 0x1, R0.reuse, P2 ;  /* 0x000000011a1a7824 */ /* 0x100fe200010e0600 */
[----:B------:R-:W-:Y:S01]  /*20a50*/  IADD3 R27, P2, R27, UR7, RZ ;  /* 0x000000071b1b7c10 */ /* 0x000fe2000ff5e0ff */
[--C-:B------:R-:W-:Y:S01]  /*20a60*/  IMAD.X R21, R21, 0x1, R0.reuse, P3 ;  /* 0x0000000115157824 */ /* 0x100fe200018e0600 */
[----:B------:R-:W-:Y:S01]  /*20a70*/  IADD3 R20, P3, R20, UR7, RZ ;  /* 0x0000000714147c10 */ /* 0x000fe2000ff7e0ff */
[--C-:B------:R-:W-:Y:S01]  /*20a80*/  IMAD.X R17, R17, 0x1, R0.reuse, P4 ;  /* 0x0000000111117824 */ /* 0x100fe200020e0600 */
[----:B------:R-:W-:Y:S01]  /*20a90*/  IADD3 R16, P4, R16, UR7, RZ ;  /* 0x0000000710107c10 */ /* 0x000fe2000ff9e0ff */
[--C-:B------:R-:W-:Y:S01]  /*20aa0*/  IMAD.X R19, R19, 0x1, R0.reuse, P5 ;  /* 0x0000000113137824 */ /* 0x100fe200028e0600 */
[----:B------:R-:W-:Y:S01]  /*20ab0*/  IADD3 R18, P5, R18, UR7, RZ ;  /* 0x0000000712127c10 */ /* 0x000fe2000ffbe0ff */
[----:B------:R-:W-:Y:S01]  /*20ac0*/  IMAD.X R9, R9, 0x1, R0, P6 ;  /* 0x0000000109097824 */ /* 0x000fe200030e0600 */
[----:B------:R-:W-:-:S02]  /*20ad0*/  IADD3 R8, P6, R8, UR7, RZ ;  /* 0x0000000708087c10 */ /* 0x000fc4000ffde0ff */
        /* <DEDUP_REMOVED lines=25> */
[----:B------:R0:W-:Y:S04]  /*20c70*/  STL [R1+0x9b8], R0 ;  /* 0x0009b80001007387 */ /* 0x0001e80000100800 */
[----:B------:R-:W-:Y:S04]  /*20c80*/  STL [R1+0x358], R9 ;  /* 0x0003580901007387 */ /* 0x000fe80000100800 */
[----:B------:R-:W-:Y:S04]  /*20c90*/  STL [R1+0x8e4], R8 ;  /* 0x0008e40801007387 */ /* 0x000fe80000100800 */
[----:B------:R-:W-:Y:S04]  /*20ca0*/  STL [R1+0x350], R29 ;  /* 0x0003501d01007387 */ /* 0x000fe80000100800 */
[----:B0-----:R-:W2:Y:S01]  /*20cb0*/  LDL.LU R0, [R1+0x55c] ;  /* 0x00055c0001007983 */ /* 0x001ea20000300800 */
[----:B------:R-:W-:-:S02]  /*20cc0*/  IADD3 R28, P1, R28, UR7, RZ ;  /* 0x000000071c1c7c10 */ /* 0x000fc4000ff3e0ff */
[----:B------:R-:W-:-:S03]  /*20cd0*/  IADD3.X R3, R3, UR6, RZ, P2, !PT ;  /* 0x0000000603037c10 */ /* 0x000fc600097fe4ff */
[----:B------:R-:W-:Y:S04]  /*20ce0*/  STL [R1+0x8e0], R28 ;  /* 0x0008e01c01007387 */ /* 0x000fe80000100800 */
[----:B--2---:R0:W-:Y:S04]  /*20cf0*/  STL [R1+0x9f4], R0 ;  /* 0x0009f40001007387 */ /* 0x0041e80000100800 */
[----:B------:R-:W-:Y:S04]  /*20d00*/  STL [R1+0x924], R3 ;  /* 0x0009240301007387 */ /* 0x000fe80000100800 */
[----:B0-----:R-:W2:Y:S01]  /*20d10*/  LDL.LU R0, [R1+0x8d8] ;  /* 0x0008d80001007983 */ /* 0x001ea20000300800 */
[----:B------:R-:W-:-:S05]  /*20d20*/  IADD3 R2, P2, R2, UR7, RZ ;  /* 0x0000000702027c10 */ /* 0x000fca000ff5e0ff */
[----:B------:R-:W-:Y:S04]  /*20d30*/  STL [R1+0x8dc], R2 ;  /* 0x0008dc0201007387 */ /* 0x000fe80000100800 */
[----:B--2---:R0:W-:Y:S04]  /*20d40*/  STL [R1+0x9f8], R0 ;  /* 0x0009f80001007387 */ /* 0x0041e80000100800 */
        /* <DEDUP_REMOVED lines=28> */
[----:B------:R-:W3:Y:S01]  /*20f10*/  LDL.LU R2, [R1+0x890] ;  /* 0x0008900001027983 */ /* 0x000ee20000300800 */
[----:B--2---:R-:W-:-:S05]  /*20f20*/  IADD3.X R0, R0, UR6, RZ, P3, !PT ;  /* 0x0000000600007c10 */ /* 0x004fca0009ffe4ff */
[----:B------:R0:W-:Y:S04]  /*20f30*/  STL [R1+0x34c], R0 ;  /* 0x00034c0001007387 */ /* 0x0001e80000100800 */
[----:B0-----:R-:W2:Y:S02]  /*20f40*/  LDL.LU R0, [R1+0x9f8] ;  /* 0x0009f80001007983 */ /* 0x001ea40000300800 */
[----:B--2---:R-:W-:-:S05]  /*20f50*/  IADD3 R0, P3, R0, UR7, RZ ;  /* 0x0000000700007c10 */ /* 0x004fca000ff7e0ff */
[----:B------:R0:W-:Y:S04]  /*20f60*/  STL [R1+0x8d8], R0 ;  /* 0x0008d80001007387 */ /* 0x0001e80000100800 */
[----:B0-----:R-:W2:Y:S01]  /*20f70*/  LDL.LU R0, [R1+0x9f4] ;  /* 0x0009f40001007983 */ /* 0x001ea20000300800 */
[----:B----4-:R-:W-:Y:S02]  /*20f80*/  IADD3.X R4, R4, UR6, RZ, P5, !PT ;  /* 0x0000000604047c10 */ /* 0x010fe4000affe4ff */
[----:B---3--:R-:W-:Y:S02]  /*20f90*/  IADD3 R6, P5, R6, UR7, RZ ;  /* 0x0000000706067c10 */ /* 0x008fe4000ffbe0ff */
[----:B------:R-:W-:Y:S02]  /*20fa0*/  IADD3.X R7, R7, UR6, RZ, P6, !PT ;  /* 0x0000000607077c10 */ /* 0x000fe4000b7fe4ff */
[----:B------:R-:W-:-:S02]  /*20fb0*/  IADD3 R10, P6, R10, UR7, RZ ;  /* 0x000000070a0a7c10 */ /* 0x000fc4000ffde0ff */
[----:B------:R-:W-:Y:S02]  /*20fc0*/  IADD3.X R11, R11, UR6, RZ, P1, !PT ;  /* 0x000000060b0b7c10 */ /* 0x000fe40008ffe4ff */
[----:B------:R-:W-:Y:S02]  /*20fd0*/  IADD3 R12, P1, R12, UR7, RZ ;  /* 0x000000070c0c7c10 */ /* 0x000fe4000ff3e0ff */
[----:B------:R-:W-:Y:S02]  /*20fe0*/  IADD3.X R13, R13, UR6, RZ, P2, !PT ;  /* 0x000000060d0d7c10 */ /* 0x000fe400097fe4ff */
[----:B------:R-:W-:Y:S02]  /*20ff0*/  IADD3 R14, P2, R14, UR7, RZ ;  /* 0x000000070e0e7c10 */ /* 0x000fe4000ff5e0ff */
        /* <DEDUP_REMOVED lines=12> */
[----:B--2---:R-:W-:Y:S02]  /*210c0*/  IADD3.X R0, R0, UR6, RZ, P4, !PT ;  /* 0x0000000600007c10 */ /* 0x004fe4000a7fe4ff */
[----:B------:R-:W-:-:S03]  /*210d0*/  IADD3 R5, P4, R5, UR7, RZ ;  /* 0x0000000705057c10 */ /* 0x000fc6000ff9e0ff */
[----:B------:R0:W-:Y:S04]  /*210e0*/  STL [R1+0x55c], R0 ;  /* 0x00055c0001007387 */ /* 0x0001e80000100800 */
[----:B------:R-:W-:Y:S04]  /*210f0*/  STL [R1+0x8d4], R5 ;  /* 0x0008d40501007387 */ /* 0x000fe80000100800 */
[----:B------:R-:W-:Y:S04]  /*21100*/  STL [R1+0x558], R4 ;  /* 0x0005580401007387 */ /* 0x000fe80000100800 */
[----:B------:R-:W-:Y:S04]  /*21110*/  STL [R1+0x8cc], R6 ;  /* 0x0008cc0601007387 */ /* 0x000fe80000100800 */
[----:B------:R-:W-:Y:S04]  /*21120*/  STL [R1+0x554], R7 ;  /* 0x0005540701007387 */ /* 0x000fe80000100800 */
[----:B------:R-:W-:Y:S04]  /*21130*/  STL [R1+0x8c4], R10 ;  /* 0x0008c40a01007387 */ /* 0x000fe80000100800 */
[----:B------:R-:W-:Y:S04]  /*21140*/  STL [R1+0x550], R11 ;  /* 0x0005500b01007387 */ /* 0x000fe80000100800 */
[----:B------:R-:W-:Y:S01]  /*21150*/  STL [R1+0x8bc], R12 ;  /* 0x0008bc0c01007387 */ /* 0x000fe20000100800 */
[----:B------:R-:W-:-:S03]  /*21160*/  IADD3.X R22, R22, UR6, RZ, P4, !PT ;  /* 0x0000000616167c10 */ /* 0x000fc6000a7fe4ff */
[----:B------:R-:W-:Y:S01]  /*21170*/  STL [R1+0x54c], R13 ;  /* 0x00054c0d01007387 */ /* 0x000fe20000100800 */
[----:B------:R-:W-:-:S03]  /*21180*/  IADD3 R24, P4, R24, UR7, RZ ;  /* 0x0000000718187c10 */ /* 0x000fc6000ff9e0ff */
        /* <DEDUP_REMOVED lines=19> */
[----:B0-----:R-:W2:Y:S01]  /*212c0*/  LDL.LU R0, [R1+0x85c] ;  /* 0x00085c0001007983 */ /* 0x001ea20000300800 */
[----:B------:R-:W-:-:S02]  /*212d0*/  IADD3.X R28, R28, UR6, RZ, P5, !PT ;  /* 0x000000061c1c7c10 */ /* 0x000fc4000affe4ff */
[----:B------:R-:W-:-:S03]  /*212e0*/  IADD3 R3, P5, R3, UR7, RZ ;  /* 0x0000000703037c10 */ /* 0x000fc6000ffbe0ff */
[----:B------:R-:W-:Y:S04]  /*212f0*/  STL [R1+0x898], R28 ;  /* 0x0008981c01007387 */ /* 0x000fe80000100800 */
[----:B--2---:R0:W-:Y:S04]  /*21300*/  STL [R1+0x9ec], R0 ;  /* 0x0009ec0001007387 */ /* 0x0041e80000100800 */
[----:B------:R-:W-:Y:S04]  /*21310*/  STL [R1+0x86c], R3 ;  /* 0x00086c0301007387 */ /* 0x000fe80000100800 */
[----:B0-----:R-:W2:Y:S01]  /*21320*/  LDL.LU R0, [R1+0x888] ;  /* 0x0008880001007983 */ /* 0x001ea20000300800 */
[----:B------:R-:W-:-:S05]  /*21330*/  IADD3.X R2, R2, UR6, RZ, P6, !PT ;  /* 0x0000000602027c10 */ /* 0x000fca000b7fe4ff */
[----:B------:R-:W-:Y:S04]  /*21340*/  STL [R1+0x890], R2 ;  /* 0x0008900201007387 */ /* 0x000fe80000100800 */
        /* <DEDUP_REMOVED lines=30> */
[----:B--2---:R-:W-:-:S05]  /*21530*/  IADD3 R0, P6, R0, UR7, RZ ;  /* 0x0000000700007c10 */ /* 0x004fca000ffde0ff */
[----:B------:R0:W-:Y:S04]  /*21540*/  STL [R1+0x864], R0 ;  /* 0x0008640001007387 */ /* 0x0001e80000100800 */
[----:B0-----:R-:W2:Y:S02]  /*21550*/  LDL.LU R0, [R1+0x9f0] ;  /* 0x0009f00001007983 */ /* 0x001ea40000300800 */
[----:B--2---:R-:W-:-:S05]  /*21560*/  IADD3.X R0, R0, UR6, RZ, P1, !PT ;  /* 0x0000000600007c10 */ /* 0x004fca0008ffe4ff */
[----:B------:R0:W-:Y:S04]  /*21570*/  STL [R1+0x888], R0 ;  /* 0x0008880001007387 */ /* 0x0001e80000100800 */
[----:B0-----:R-:W2:Y:S01]  /*21580*/  LDL.LU R0, [R1+0x9ec] ;  /* 0x0009ec0001007983 */ /* 0x001ea20000300800 */
[----:B---3--:R-:W-:Y:S02]  /*21590*/  IADD3.X R5, R5, UR6, RZ, P2, !PT ;  /* 0x0000000605057c10 */ /* 0x008fe400097fe4ff */
[----:B----4-:R-:W-:Y:S02]  /*215a0*/  IADD3 R4, P2, R4, UR7, RZ ;  /* 0x0000000704047c10 */ /* 0x010fe4000ff5e0ff */
        /* <DEDUP_REMOVED lines=19> */
[----:B--2---:R-:W-:-:S05]  /*216e0*/  IADD3 R0, P1, R0, UR7, RZ ;  /* 0x0000000700007c10 */ /* 0x004fca000ff3e0ff */
[----:B------:R0:W-:Y:S04]  /*216f0*/  STL [R1+0x85c], R0 ;  /* 0x00085c0001007387 */ /* 0x0001e80000100800 */
        /* <DEDUP_REMOVED lines=580> */
[----:B------:R-:W-:-:S02]  /*23b40*/  IADD3.X R24, R24, UR6, RZ, P6, !PT ;  /* 0x0000000618187c10 */ /* 0x000fc4000b7fe4ff */
[----:B------:R-:W-:Y:S02]  /*23b50*/  IADD3.X R25, R25, UR6, RZ, P1, !PT ;  /* 0x0000000619197c10 */ /* 0x000fe40008ffe4ff */
[----:B------:R-:W-:Y:S02]  /*23b60*/  IADD3.X R27, R27, UR6, RZ, P3, !PT ;  /* 0x000000061b1b7c10 */ /* 0x000fe40009ffe4ff */
[----:B------:R-:W-:Y:S02]  /*23b70*/  IADD3.X R26, R26, UR6, RZ, P2, !PT ;  /* 0x000000061a1a7c10 */ /* 0x000fe400097fe4ff */
[----:B--2---:R-:W-:-:S05]  /*23b80*/  IADD3 R0, P4, R0, UR7, RZ ;  /* 0x0000000700007c10 */ /* 0x004fca000ff9e0ff */
[----:B------:R0:W-:Y:S04]  /*23b90*/  STL [R1+0x8fc], R0 ;  /* 0x0008fc0001007387 */ /* 0x0001e80000100800 */
[----:B0-----:R0:W5:Y:S04]  /*23ba0*/  LDL.LU R0, [R1+0x9b8] ;  /* 0x0009b80001007983 */ /* 0x0011680000300800 */
[----:B------:R1:W-:Y:S04]  /*23bb0*/  STL [R1+0x598], R4 ;  /* 0x0005980401007387 */ /* 0x0003e80000100800 */
[----:B-1----:R0:W5:Y:S04]  /*23bc0*/  LDL.LU R4, [R1+0x9b4] ;  /* 0x0009b40001047983 */ /* 0x0021680000300800 */
[----:B------:R1:W-:Y:S04]  /*23bd0*/  STL [R1+0x904], R5 ;  /* 0x0009040501007387 */ /* 0x0003e80000100800 */
[----:B-1----:R0:W5:Y:S04]  /*23be0*/  LDL.LU R5, [R1+0x9b0] ;  /* 0x0009b00001057983 */ /* 0x0021680000300800 */
[----:B------:R1:W-:Y:S04]  /*23bf0*/  STL [R1+0x590], R22 ;  /* 0x0005901601007387 */ /* 0x0003e80000100800 */
[----:B-1----:R0:W5:Y:S04]  /*23c00*/  LDL.LU R22, [R1+0x9ac] ;  /* 0x0009ac0001167983 */ /* 0x0021680000300800 */
[----:B------:R1:W-:Y:S01]  /*23c10*/  STL [R1+0x90c], R23 ;  /* 0x00090c1701007387 */ /* 0x0003e20000100800 */
[----:B------:R-:W-:-:S03]  /*23c20*/  IADD3.X R8, R8, UR6, RZ, P4, !PT ;  /* 0x0000000608087c10 */ /* 0x000fc6000a7fe4ff */
[----:B-1----:R0:W5:Y:S04]  /*23c30*/  LDL.LU R23, [R1+0x9a8] ;  /* 0x0009a80001177983 */ /* 0x0021680000300800 */
[----:B------:R1:W-:Y:S01]  /*23c40*/  STL [R1+0x588], R20 ;  /* 0x0005881401007387 */ /* 0x0003e20000100800 */
[----:B------:R-:W-:-:S03]  /*23c50*/  IADD3 R9, P4, R9, UR7, RZ ;  /* 0x0000000709097c10 */ /* 0x000fc6000ff9e0ff */
[----:B-1----:R0:W5:Y:S04]  /*23c60*/  LDL.LU R20, [R1+0x9a4] ;  /* 0x0009a40001147983 */ /* 0x0021680000300800 */
[----:B------:R1:W-:Y:S04]  /*23c70*/  STL [R1+0x914], R21 ;  /* 0x0009141501007387 */ /* 0x0003e80000100800 */
        /* <DEDUP_REMOVED lines=33> */
[----:B------:R0:W-:Y:S01]  /*23e90*/  STL [R1+0x910], R26 ;  /* 0x0009101a01007387 */ /* 0x0001e20000100800 */
[----:B------:R-:W-:Y:S05]  /*23ea0*/  @P0 BRA `(.L_x_2) ;  /* 0xfffffebc00880947 */ /* 0x000fea000383ffff */
[----:B-----5:R1:W-:Y:S04]  /*23eb0*/  STL [R1+0xa18], R16 ;  /* 0x000a181001007387 */ /* 0x0203e80000100800 */
[----:B-1----:R-:W2:Y:S04]  /*23ec0*/  LDL.LU R16, [R1+0x1f8] ;  /* 0x0001f80001107983 */ /* 0x002ea80000300800 */
[----:B--2---:R1:W-:Y:S04]  /*23ed0*/  STL [R1+0xa20], R16 ;  /* 0x000a201001007387 */ /* 0x0043e80000100800 */
        /* <DEDUP_REMOVED lines=26> */
[----:B------:R2:W-:Y:S01]  /*24080*/  STL [R1+0xa14], R17 ;  /* 0x000a141101007387 */ /* 0x0005e20000100800 */
[----:B-1----:R-:W-:-:S03]  /*24090*/  IMAD.MOV.U32 R16, RZ, RZ, R5 ;  /* 0x000000ffff107224 */ /* 0x002fc600078e0005 */
[----:B--2---:R-:W2:Y:S04]  /*240a0*/  LDL.LU R17, [R1+0x1f4] ;  /* 0x0001f40001117983 */ /* 0x004ea80000300800 */
        /* <DEDUP_REMOVED lines=29> */
[----:B------:R-:W2:Y:S01]  /*24280*/  LDL.LU R0, [R1+0x180] ;  /* 0x0001800001007983 */ /* 0x000ea20000300800 */
[----:B-1----:R-:W-:-:S03]  /*24290*/  IMAD.MOV.U32 R17, RZ, RZ, R4 ;  /* 0x000000ffff117224 */ /* 0x002fc600078e0004 */
[----:B------:R-:W3:Y:S04]  /*242a0*/  LDL.LU R4, [R1+0x28c] ;  /* 0x00028c0001047983 */ /* 0x000ee80000300800 */
[----:B------:R-:W3:Y:S04]  /*242b0*/  LDL.LU R5, [R1+0x288] ;  /* 0x0002880001057983 */ /* 0x000ee80000300800 */
[----:B0-----:R-:W4:Y:S04]  /*242c0*/  LDL.LU R6, [R1+0x284] ;  /* 0x0002840001067983 */ /* 0x001f280000300800 */
        /* <DEDUP_REMOVED lines=12> */
[----:B0-----:R-:W2:Y:S04]  /*24390*/  LDL.LU R9, [R1+0x184] ;  /* 0x0001840001097983 */ /* 0x001ea80000300800 */
[----:B------:R0:W-:Y:S04]  /*243a0*/  STL [R1+0x9a8], R8 ;  /* 0x0009a80801007387 */ /* 0x0001e80000100800 */
[----:B0-----:R-:W4:Y:S04]  /*243b0*/  LDL.LU R8, [R1+0x188] ;  /* 0x0001880001087983 */ /* 0x001f280000300800 */
[----:B------:R0:W-:Y:S04]  /*243c0*/  STL [R1+0x99c], R19 ;  /* 0x00099c1301007387 */ /* 0x0001e80000100800 */
[----:B0-----:R-:W4:Y:S04]  /*243d0*/  LDL.LU R19, [R1+0x18c] ;  /* 0x00018c0001137983 */ /* 0x001f280000300800 */
[----:B------:R0:W-:Y:S04]  /*243e0*/  STL [R1+0x998], R18 ;  /* 0x0009981201007387 */ /* 0x0001e80000100800 */
[----:B0-----:R-:W3:Y:S04]  /*243f0*/  LDL.LU R18, [R1+0x100] ;  /* 0x0001000001127983 */ /* 0x001ee80000300800 */
[----:B------:R0:W-:Y:S04]  /*24400*/  STL [R1+0x994], R23 ;  /* 0x0009941701007387 */ /* 0x0001e80000100800 */
[----:B0-----:R-:W3:Y:S04]  /*24410*/  LDL.LU R23, [R1+0x104] ;  /* 0x0001040001177983 */ /* 0x001ee80000300800 */
[----:B------:R0:W-:Y:S01]  /*24420*/  STL [R1+0x990], R22 ;  /* 0x0009901601007387 */ /* 0x0001e20000100800 */
[----:B------:R-:W-:-:S03]  /*24430*/  F2FP.BF16.F32.PACK_AB R16, R17, R16 ;  /* 0x000000101110723e */ /* 0x000fc600000010ff */
[----:B0-----:R-:W2:Y:S04]  /*24440*/  LDL.LU R22, [R1+0x108] ;  /* 0x0001080001167983 */ /* 0x001ea80000300800 */
        /* <DEDUP_REMOVED lines=10> */
[----:B------:R0:W-:Y:S04]  /*244f0*/  STL [R1+0x978], R3 ;  /* 0x0009780301007387 */ /* 0x0001e80000100800 */
[----:B0-----:R-:W2:Y:S04]  /*24500*/  LDL.LU R3, [R1+0x1f0] ;  /* 0x0001f00001037983 */ /* 0x001ea80000300800 */
[----:B------:R-:W4:Y:S04]  /*24510*/  LDL.LU R17, [R1+0xa8c] ;  /* 0x000a8c0001117983 */ /* 0x000f280000300800 */
[----:B------:R0:W-:Y:S04]  /*24520*/  STL [R1+0x20c], R16 ;  /* 0x00020c1001007387 */ /* 0x0001e80000100800 */
[----:B0-----:R-:W4:Y:S02]  /*24530*/  LDL.LU R16, [R1+0xa88] ;  /* 0x000a880001107983 */ /* 0x001f240000300800 */
[----:B----4-:R-:W-:-:S02]  /*24540*/  F2FP.BF16.F32.PACK_AB R16, R17, R16 ;  /* 0x000000101110723e */ /* 0x010fc400000010ff */
        /* <DEDUP_REMOVED lines=52> */
[----:B------:R-:W2:Y:S01]  /*24890*/  LDL.LU R17, [R1+0xa1c] ;  /* 0x000a1c0001117983 */ /* 0x000ea20000300800 */
[----:B---3--:R-:W-:-:S03]  /*248a0*/  F2FP.BF16.F32.PACK_AB R2, R2, R29 ;  /* 0x0000001d0202723e */ /* 0x008fc600000010ff */
[----:B------:R0:W-:Y:S01]  /*248b0*/  STL [R1+0x64], R16 ;  /* 0x0000641001007387 */ /* 0x0001e20000100800 */
[----:B------:R-:W-:-:S03]  /*248c0*/  F2FP.BF16.F32.PACK_AB R20, R28, R20 ;  /* 0x000000141c14723e */ /* 0x000fc600000010ff */
[----:B0-----:R-:W3:Y:S01]  /*248d0*/  LDL.LU R16, [R1+0xa18] ;  /* 0x000a180001107983 */ /* 0x001ee20000300800 */
[----:B------:R-:W-:Y:S02]  /*248e0*/  F2FP.BF16.F32.PACK_AB R8, R19, R8 ;  /* 0x000000081308723e */ /* 0x000fe400000010ff */
[----:B--2---:R-:W-:Y:S02]  /*248f0*/  F2FP.BF16.F32.PACK_AB R3, R17, R3 ;  /* 0x000000031103723e */ /* 0x004fe400000010ff */
[----:B------:R-:W3:Y:S04]  /*24900*/  LDL.LU R17, [R1+0xa14] ;  /* 0x000a140001117983 */ /* 0x000ee80000300800 */
[----:B------:R0:W-:Y:S04]  /*24910*/  STL [R1+0x60], R3 ;  /* 0x0000600301007387 */ /* 0x0001e80000100800 */
[----:B------:R1:W-:Y:S01]  /*24920*/  STL [R1+0x5c], R2 ;  /* 0x00005c0201007387 */ /* 0x0003e20000100800 */
[----:B0-----:R-:W-:-:S03]  /*24930*/  F2FP.BF16.F32.PACK_AB R3, R21, R22 ;  /* 0x000000161503723e */ /* 0x001fc600000010ff */
[----:B------:R-:W-:Y:S01]  /*24940*/  STL [R1+0x58], R20 ;  /* 0x0000581401007387 */ /* 0x000fe20000100800 */
[----:B-1----:R-:W-:-:S03]  /*24950*/  F2FP.BF16.F32.PACK_AB R2, R23, R18 ;  /* 0x000000121702723e */ /* 0x002fc600000010ff */
[----:B------:R0:W-:Y:S04]  /*24960*/  STL [R1+0x54], R3 ;  /* 0x0000540301007387 */ /* 0x0001e80000100800 */
[----:B------:R1:W-:Y:S01]  /*24970*/  STL [R1+0x50], R2 ;  /* 0x0000500201007387 */ /* 0x0003e20000100800 */
[----:B0-----:R-:W-:-:S03]  /*24980*/  F2FP.BF16.F32.PACK_AB R3, R9, R0 ;  /* 0x000000000903723e */ /* 0x001fc600000010ff */
[----:B------:R-:W-:Y:S01]  /*24990*/  STL [R1+0x4c], R8 ;  /* 0x00004c0801007387 */ /* 0x000fe20000100800 */
[----:B------:R-:W-:Y:S02]  /*249a0*/  F2FP.BF16.F32.PACK_AB R0, R6, R7 ;  /* 0x000000070600723e */ /* 0x000fe400000010ff */
[----:B-1----:R-:W-:Y:S01]  /*249b0*/  F2FP.BF16.F32.PACK_AB R2, R4, R5 ;  /* 0x000000050402723e */ /* 0x002fe200000010ff */
[----:B------:R0:W-:Y:S04]  /*249c0*/  STL [R1+0x48], R3 ;  /* 0x0000480301007387 */ /* 0x0001e80000100800 */
[----:B------:R1:W-:Y:S01]  /*249d0*/  STL [R1+0x44], R2 ;  /* 0x0000440201007387 */ /* 0x0003e20000100800 */
[----:B0-----:R-:W-:-:S03]  /*249e0*/  F2FP.BF16.F32.PACK_AB R3, R10, R11 ;  /* 0x0000000b0a03723e */ /* 0x001fc600000010ff */
[----:B------:R0:W-:Y:S01]  /*249f0*/  STL [R1+0x40], R0 ;  /* 0x0000400001007387 */ /* 0x0001e20000100800 */
[----:B-1----:R-:W-:-:S03]  /*24a00*/  F2FP.BF16.F32.PACK_AB R2, R12, R13 ;  /* 0x0000000d0c02723e */ /* 0x002fc600000010ff */
[----:B------:R1:W-:Y:S01]  /*24a10*/  STL [R1+0x3c], R3 ;  /* 0x00003c0301007387 */ /* 0x0003e20000100800 */
[----:B0-----:R-:W-:-:S03]  /*24a20*/  F2FP.BF16.F32.PACK_AB R0, R14, R15 ;  /* 0x0000000f0e00723e */ /* 0x001fc600000010ff */
[----:B------:R0:W-:Y:S01]  /*24a30*/  STL [R1+0x38], R2 ;  /* 0x0000380201007387 */ /* 0x0001e20000100800 */
[----:B-1----:R-:W-:-:S03]  /*24a40*/  F2FP.BF16.F32.PACK_AB R3, R24, R25 ;  /* 0x000000191803723e */ /* 0x002fc600000010ff */
[----:B------:R3:W-:Y:S04]  /*24a50*/  STL [R1+0x34], R0 ;  /* 0x0000340001007387 */ /* 0x0007e80000100800 */
[----:B------:R-:W-:Y:S04]  /*24a60*/  STL [R1+0x30], R3 ;  /* 0x0000300301007387 */ /* 0x000fe80000100800 */
[----:B------:R-:W2:Y:S01]  /*24a70*/  LDL.LU R7, [R1+0xb8] ;  /* 0x0000b80001077983 */ /* 0x000ea20000300800 */
[----:B0-----:R-:W-:-:S05]  /*24a80*/  F2FP.BF16.F32.PACK_AB R2, R26, R27 ;  /* 0x0000001b1a02723e */ /* 0x001fca00000010ff */
[----:B------:R-:W-:Y:S01]  /*24a90*/  STL [R1+0x2c], R2 ;  /* 0x00002c0201007387 */ /* 0x000fe20000100800 */
[----:B---3--:R-:W-:-:S03]  /*24aa0*/  F2FP.BF16.F32.PACK_AB R0, R17, R16 ;  /* 0x000000101100723e */ /* 0x008fc600000010ff */
[----:B--2---:R0:W-:Y:S04]  /*24ab0*/  STL [R1+0x9c4], R7 ;  /* 0x0009c40701007387 */ /* 0x0041e80000100800 */
[----:B------:R-:W-:Y:S04]  /*24ac0*/  STL [R1+0x28], R0 ;  /* 0x0000280001007387 */ /* 0x000fe80000100800 */
[----:B0-----:R-:W2:Y:S04]  /*24ad0*/  LDL.LU R7, [R1+0x2a0] ;  /* 0x0002a00001077983 */ /* 0x001ea80000300800 */
[----:B--2---:R0:W-:Y:S04]  /*24ae0*/  STL [R1+0x9cc], R7 ;  /* 0x0009cc0701007387 */ /* 0x0041e80000100800 */
        /* <DEDUP_REMOVED lines=17> */
[----:B------:R-:W3:Y:S04]  /*24c00*/  LDL.LU R6, [R1+0xb0] ;  /* 0x0000b00001067983 */ /* 0x000ee80000300800 */
[----:B---3--:R0:W-:Y:S04]  /*24c10*/  STL [R1+0x9c0], R6 ;  /* 0x0009c00601007387 */ /* 0x0081e80000100800 */
[----:B0-----:R-:W3:Y:S04]  /*24c20*/  LDL.LU R6, [R1+0xbc] ;  /* 0x0000bc0001067983 */ /* 0x001ee80000300800 */
        /* <DEDUP_REMOVED lines=19> */
[----:B0-----:R-:W2:Y:S04]  /*24d60*/  LDL.LU R6, [R1+0x29c] ;  /* 0x00029c0001067983 */ /* 0x001ea80000300800 */
[----:B------:R-:W3:Y:S04]  /*24d70*/  LDL.LU R5, [R1+0x138] ;  /* 0x0001380001057983 */ /* 0x000ee80000300800 */
[----:B---3--:R0:W-:Y:S04]  /*24d80*/  STL [R1+0x9bc], R5 ;  /* 0x0009bc0501007387 */ /* 0x0081e80000100800 */
[----:B0-----:R-:W3:Y:S04]  /*24d90*/  LDL.LU R5, [R1+0xb4] ;  /* 0x0000b40001057983 */ /* 0x001ee80000300800 */
[----:B------:R-:W4:Y:S04]  /*24da0*/  LDL.LU R4, [R1+0x130] ;  /* 0x0001300001047983 */ /* 0x000f280000300800 */
[----:B----4-:R0:W-:Y:S04]  /*24db0*/  STL [R1+0x9b8], R4 ;  /* 0x0009b80401007387 */ /* 0x0101e80000100800 */
[----:B0-----:R-:W4:Y:S04]  /*24dc0*/  LDL.LU R4, [R1+0x13c] ;  /* 0x00013c0001047983 */ /* 0x001f280000300800 */
[----:B------:R-:W2:Y:S04]  /*24dd0*/  LDL.LU R11, [R1+0x1b8] ;  /* 0x0001b800010b7983 */ /* 0x000ea80000300800 */
[----:B--2---:R0:W-:Y:S04]  /*24de0*/  STL [R1+0x9b4], R11 ;  /* 0x0009b40b01007387 */ /* 0x0041e80000100800 */
[----:B0-----:R-:W2:Y:S04]  /*24df0*/  LDL.LU R11, [R1+0x134] ;  /* 0x00013400010b7983 */ /* 0x001ea80000300800 */
[----:B------:R-:W3:Y:S04]  /*24e00*/  LDL.LU R9, [R1+0x1b4] ;  /* 0x0001b40001097983 */ /* 0x000ee80000300800 */
[----:B---3--:R0:W-:Y:S04]  /*24e10*/  STL [R1+0x9b0], R9 ;  /* 0x0009b00901007387 */ /* 0x0081e80000100800 */
[----:B0-----:R-:W3:Y:S04]  /*24e20*/  LDL.LU R9, [R1+0x1bc] ;  /* 0x0001bc0001097983 */ /* 0x001ee80000300800 */
[----:B------:R-:W3:Y:S04]  /*24e30*/  LDL.LU R10, [R1+0x1b0] ;  /* 0x0001b000010a7983 */ /* 0x000ee80000300800 */
[----:B------:R-:W3:Y:S04]  /*24e40*/  LDL.LU R8, [R1+0x2bc] ;  /* 0x0002bc0001087983 */ /* 0x000ee80000300800 */
[----:B------:R-:W4:Y:S04]  /*24e50*/  LDL.LU R15, [R1+0xc8] ;  /* 0x0000c800010f7983 */ /* 0x000f280000300800 */
[----:B----4-:R0:W-:Y:S04]  /*24e60*/  STL [R1+0x9a4], R15 ;  /* 0x0009a40f01007387 */ /* 0x0101e80000100800 */
[----:B0-----:R-:W4:Y:S04]  /*24e70*/  LDL.LU R15, [R1+0x2b4] ;  /* 0x0002b400010f7983 */ /* 0x001f280000300800 */
[----:B------:R-:W2:Y:S01]  /*24e80*/  LDL.LU R19, [R1+0xc4] ;  /* 0x0000c40001137983 */ /* 0x000ea20000300800 */
[----:B------:R-:W-:-:S03]  /*24e90*/  F2FP.BF16.F32.PACK_AB R7, R6, R7 ;  /* 0x000000070607723e */ /* 0x000fc600000010ff */
[----:B--2---:R0:W-:Y:S04]  /*24ea0*/  STL [R1+0x9a0], R19 ;  /* 0x0009a01301007387 */ /* 0x0041e80000100800 */
[----:B0-----:R-:W2:Y:S04]  /*24eb0*/  LDL.LU R19, [R1+0xcc] ;  /* 0x0000cc0001137983 */ /* 0x001ea80000300800 */
        /* <DEDUP_REMOVED lines=19> */
[----:B------:R-:W3:Y:S04]  /*24ff0*/  LDL.LU R6, [R1+0xa10] ;  /* 0x000a100001067983 */ /* 0x000ee80000300800 */
[----:B------:R0:W-:Y:S04]  /*25000*/  STL [R1+0x24], R7 ;  /* 0x0000240701007387 */ /* 0x0001e80000100800 */
[----:B0-----:R-:W3:Y:S02]  /*25010*/  LDL.LU R7, [R1+0xa0c] ;  /* 0x000a0c0001077983 */ /* 0x001ee40000300800 */
[----:B---3--:R-:W-:-:S02]  /*25020*/  F2FP.BF16.F32.PACK_AB R7, R6, R7 ;  /* 0x000000070607723e */ /* 0x008fc400000010ff */
        /* <DEDUP_REMOVED lines=33> */
[----:B------:R0:W-:Y:S04]  /*25240*/  STL [R1], R7 ;  /* 0x0000000701007387 */ /* 0x0001e80000100800 */
[----:B0-----:R-:W3:Y:S02]  /*25250*/  LDL.LU R7, [R1+0x9c4] ;  /* 0x0009c40001077983 */ /* 0x001ee40000300800 */
[----:B---3--:R-:W-:-:S02]  /*25260*/  F2FP.BF16.F32.PACK_AB R7, R6, R7 ;  /* 0x000000070607723e */ /* 0x008fc400000010ff */
[----:B------:R-:W3:Y:S02]  /*25270*/  LDL.LU R6, [R1+0x9c0] ;  /* 0x0009c00001067983 */ /* 0x000ee40000300800 */
[----:B---3--:R-:W-:Y:S02]  /*25280*/  F2FP.BF16.F32.PACK_AB R6, R5, R6 ;  /* 0x000000060506723e */ /* 0x008fe400000010ff */
[----:B------:R-:W3:Y:S02]  /*25290*/  LDL.LU R5, [R1+0x9bc] ;  /* 0x0009bc0001057983 */ /* 0x000ee40000300800 */
[----:B---3--:R-:W-:Y:S02]  /*252a0*/  F2FP.BF16.F32.PACK_AB R5, R4, R5 ;  /* 0x000000050405723e */ /* 0x008fe400000010ff */
[----:B------:R-:W3:Y:S02]  /*252b0*/  LDL.LU R4, [R1+0x9b8] ;  /* 0x0009b80001047983 */ /* 0x000ee40000300800 */
[----:B---3--:R-:W-:-:S02]  /*252c0*/  F2FP.BF16.F32.PACK_AB R4, R11, R4 ;  /* 0x000000040b04723e */ /* 0x008fc400000010ff */
[----:B------:R-:W3:Y:S02]  /*252d0*/  LDL.LU R11, [R1+0x9b4] ;  /* 0x0009b400010b7983 */ /* 0x000ee40000300800 */
[----:B---3--:R-:W-:Y:S02]  /*252e0*/  F2FP.BF16.F32.PACK_AB R11, R9, R11 ;  /* 0x0000000b090b723e */ /* 0x008fe400000010ff */
[----:B------:R-:W3:Y:S02]  /*252f0*/  LDL.LU R9, [R1+0x9b0] ;  /* 0x0009b00001097983 */ /* 0x000ee40000300800 */
[----:B---3--:R-:W-:Y:S02]  /*25300*/  F2FP.BF16.F32.PACK_AB R10, R9, R10 ;  /* 0x0000000a090a723e */ /* 0x008fe400000010ff */
[----:B------:R-:W3:Y:S02]  /*25310*/  LDL.LU R9, [R1+0x9ac] ;  /* 0x0009ac0001097983 */ /* 0x000ee40000300800 */
[----:B---3--:R-:W-:-:S02]  /*25320*/  F2FP.BF16.F32.PACK_AB R9, R8, R9 ;  /* 0x000000090809723e */ /* 0x008fc400000010ff */
[----:B------:R-:W4:Y:S02]  /*25330*/  LDL.LU R8, [R1+0x9a8] ;  /* 0x0009a80001087983 */ /* 0x000f240000300800 */
[----:B----4-:R-:W-:Y:S02]  /*25340*/  F2FP.BF16.F32.PACK_AB R8, R15, R8 ;  /* 0x000000080f08723e */ /* 0x010fe400000010ff */
[----:B------:R-:W2:Y:S02]  /*25350*/  LDL.LU R15, [R1+0x9a4] ;  /* 0x0009a400010f7983 */ /* 0x000ea40000300800 */
[----:B--2---:R-:W-:Y:S02]  /*25360*/  F2FP.BF16.F32.PACK_AB R15, R19, R15 ;  /* 0x0000000f130f723e */ /* 0x004fe400000010ff */
[----:B------:R-:W2:Y:S01]  /*25370*/  LDL.LU R19, [R1+0x9a0] ;  /* 0x0009a00001137983 */ /* 0x000ea20000300800 */
[----:B------:R-:W-:Y:S02]  /*25380*/  F2FP.BF16.F32.PACK_AB R13, R18, R13 ;  /* 0x0000000d120d723e */ /* 0x000fe400000010ff */
[----:B--2---:R-:W-:-:S02]  /*25390*/  F2FP.BF16.F32.PACK_AB R14, R19, R14 ;  /* 0x0000000e130e723e */ /* 0x004fc400000010ff */
[----:B------:R-:W2:Y:S04]  /*253a0*/  LDL.LU R19, [R1+0x99c] ;  /* 0x00099c0001137983 */ /* 0x000ea80000300800 */
[----:B------:R-:W3:Y:S01]  /*253b0*/  LDL.LU R18, [R1+0x998] ;  /* 0x0009980001127983 */ /* 0x000ee20000300800 */
[----:B------:R-:W-:-:S03]  /*253c0*/  F2FP.BF16.F32.PACK_AB R12, R23, R12 ;  /* 0x0000000c170c723e */ /* 0x000fc600000010ff */
[----:B------:R-:W4:Y:S01]  /*253d0*/  LDL.LU R23, [R1+0x994] ;  /* 0x0009940001177983 */ /* 0x000f220000300800 */
[----:B--2---:R-:W-:-:S03]  /*253e0*/  F2FP.BF16.F32.PACK_AB R19, R22, R19 ;  /* 0x000000131613723e */ /* 0x004fc600000010ff */
[----:B------:R-:W2:Y:S01]  /*253f0*/  LDL.LU R22, [R1+0x990] ;  /* 0x0009900001167983 */ /* 0x000ea20000300800 */
[----:B---3--:R-:W-:-:S03]  /*25400*/  F2FP.BF16.F32.PACK_AB R18, R21, R18 ;  /* 0x000000121512723e */ /* 0x008fc600000010ff */
[----:B------:R-:W3:Y:S01]  /*25410*/  LDL.LU R21, [R1+0x98c] ;  /* 0x00098c0001157983 */ /* 0x000ee20000300800 */
[----:B------:R-:W-:Y:S02]  /*25420*/  F2FP.BF16.F32.PACK_AB R17, R20, R17 ;  /* 0x000000111411723e */ /* 0x000fe400000010ff */
[----:B------:R-:W-:Y:S01]  /*25430*/  F2FP.BF16.F32.PACK_AB R16, R28, R16 ;  /* 0x000000101c10723e */ /* 0x000fe200000010ff */
[----:B------:R-:W3:Y:S01]  /*25440*/  LDL.LU R20, [R1+0x988] ;  /* 0x0009880001147983 */ /* 0x000ee20000300800 */
[----:B----4-:R-:W-:-:S03]  /*25450*/  F2FP.BF16.F32.PACK_AB R23, R29, R23 ;  /* 0x000000171d17723e */ /* 0x010fc600000010ff */
[----:B------:R-:W4:Y:S04]  /*25460*/  LDL.LU R28, [R1+0x984] ;  /* 0x00098400011c7983 */ /* 0x000f280000300800 */
[----:B------:R-:W4:Y:S01]  /*25470*/  LDL.LU R29, [R1+0x980] ;  /* 0x00098000011d7983 */ /* 0x000f220000300800 */
[----:B--2---:R-:W-:-:S03]  /*25480*/  F2FP.BF16.F32.PACK_AB R22, R2, R22 ;  /* 0x000000160216723e */ /* 0x004fc600000010ff */
[----:B------:R-:W2:Y:S01]  /*25490*/  LDL.LU R2, [R1+0x97c] ;  /* 0x00097c0001027983 */ /* 0x000ea20000300800 */
[----:B---3--:R-:W-:-:S03]  /*254a0*/  F2FP.BF16.F32.PACK_AB R21, R3, R21 ;  /* 0x000000150315723e */ /* 0x008fc600000010ff */
[----:B------:R-:W2:Y:S01]  /*254b0*/  LDL.LU R3, [R1+0x978] ;  /* 0x0009780001037983 */ /* 0x000ea20000300800 */
[----:B------:R-:W-:Y:S02]  /*254c0*/  F2FP.BF16.F32.PACK_AB R27, R24, R27 ;  /* 0x0000001b181b723e */ /* 0x000fe400000010ff */
[----:B------:R-:W-:Y:S02]  /*254d0*/  F2FP.BF16.F32.PACK_AB R26, R25, R26 ;  /* 0x0000001a191a723e */ /* 0x000fe400000010ff */
[----:B------:R-:W-:Y:S02]  /*254e0*/  F2FP.BF16.F32.PACK_AB R20, R0, R20 ;  /* 0x000000140014723e */ /* 0x000fe400000010ff */
[----:B----4-:R-:W-:Y:S02]  /*254f0*/  F2FP.BF16.F32.PACK_AB R25, R29, R28 ;  /* 0x0000001c1d19723e */ /* 0x010fe400000010ff */
[----:B--2---:R-:W-:-:S07]  /*25500*/  F2FP.BF16.F32.PACK_AB R24, R3, R2 ;  /* 0x000000020318723e */ /* 0x004fce00000010ff */
.L_x_1:
[----:B0-----:R-:W2:Y:S01]  /*25510*/  LDL R0, [R1+0x974] ;  /* 0x0009740001007983 */ /* 0x001ea20000100800 */
[----:B------:R-:W0:Y:S01]  /*25520*/  S2R R3, SR_TID.X ;  /* 0x0000000000037919 */ /* 0x000e220000002100 */
[----:B------:R-:W1:Y:S01]  /*25530*/  S2UR UR5, SR_CgaCtaId ;  /* 0x00000000000579c3 */ /* 0x000e620000008800 */
[----:B------:R-:W-:Y:S01]  /*25540*/  UMOV UR4, 0x400 ;  /* 0x0000040000047882 */ /* 0x000fe20000000000 */
[----:B------:R-:W-:Y:S01]  /*25550*/  ULDC.64 UR10, c[0x0][0x228] ;  /* 0x00008a00000a7ab9 */ /* 0x000fe20000000a00 */
[----:B------:R-:W3:Y:S01]  /*25560*/  LDL.LU R29, [R1+0x964] ;  /* 0x00096400011d7983 */ /* 0x000ee20000300800 */
[----:B------:R-:W-:-:S03]  /*25570*/  ULDC UR6, c[0x0][0x22c] ;  /* 0x00008b0000067ab9 */ /* 0x000fc60000000800 */
[----:B------:R-:W4:Y:S01]  /*25580*/  LDL R28, [R1+0x274] ;  /* 0x00027400011c7983 */ /* 0x000f220000100800 */
[----:B-1----:R-:W-:-:S03]  /*25590*/  ULEA UR4, UR5, UR4, 0x18 ;  /* 0x0000000405047291 */ /* 0x002fc6000f8ec03f */
[----:B------:R-:W-:Y:S01]  /*255a0*/  ULDC UR5, c[0x0][0x22c] ;  /* 0x00008b0000057ab9 */ /* 0x000fe20000000800 */
[----:B0-----:R-:W-:-:S05]  /*255b0*/  IMAD.SHL.U32 R3, R3, 0x10, RZ ;  /* 0x0000001003037824 */ /* 0x001fca00078e00ff */
[----:B------:R-:W-:Y:S01]  /*255c0*/  LOP3.LUT R3, R3, 0x1f0, RZ, 0xc0, !PT ;  /* 0x000001f003037812 */ /* 0x000fe200078ec0ff */
[----:B------:R-:W-:Y:S01]  /*255d0*/  BAR.SYNC.DEFER_BLOCKING 0x0 ;  /* 0x0000000000007b1d */ /* 0x000fe20000010000 */
[----:B--2---:R-:W-:Y:S02]  /*255e0*/  ISETP.GE.AND P0, PT, R0, UR10, PT ;  /* 0x0000000a00007c0c */ /* 0x004fe4000bf06270 */
[----:B---3--:R-:W-:-:S03]  /*255f0*/  IADD3 R3, R3, UR4, R29 ;  /* 0x0000000403037c10 */ /* 0x008fc6000fffe01d */
[----:B------:R-:W0:Y:S01]  /*25600*/  S2R R29, SR_TID.X ;  /* 0x00000000001d7919 */ /* 0x000e220000002100 */
[C---:B----4-:R-:W-:Y:S01]  /*25610*/  VIADD R2, R28.reuse, 0x1 ;  /* 0x000000011c027836 */ /* 0x050fe20000000000 */
[----:B------:R-:W-:Y:S01]  /*25620*/  STSM.16.M88.4 [R3], R24 ;  /* 0x0000001803007844 */ /* 0x000fe20000000200 */
[----:B------:R-:W-:-:S03]  /*25630*/  VIADD R0, R28, 0x2 ;  /* 0x000000021c007836 */ /* 0x000fc60000000000 */
[----:B------:R-:W-:Y:S01]  /*25640*/  ISETP.LT.AND P1, PT, R2, UR6, !P0 ;  /* 0x0000000602007c0c */ /* 0x000fe2000c721270 */
[----:B------:R-:W-:Y:S01]  /*25650*/  STSM.16.M88.4 [R3+0x200], R20 ;  /* 0x0002001403007844 */ /* 0x000fe20000000200 */
[----:B------:R-:W-:Y:S01]  /*25660*/  VIADD R2, R28, 0x3 ;  /* 0x000000031c027836 */ /* 0x000fe20000000000 */
[----:B------:R-:W-:Y:S01]  /*25670*/  BAR.SYNC.DEFER_BLOCKING 0x0 ;  /* 0x0000000000007b1d */ /* 0x000fe20000010000 */
[----:B------:R-:W-:Y:S01]  /*25680*/  ISETP.LT.AND P5, PT, R0, UR5, !P0 ;  /* 0x0000000500007c0c */ /* 0x000fe2000c7a1270 */
[----:B------:R-:W-:-:S04]  /*25690*/  VIADD R0, R28, 0x4 ;  /* 0x000000041c007836 */ /* 0x000fc80000000000 */
[----:B------:R-:W-:Y:S01]  /*256a0*/  ULDC UR5, c[0x0][0x22c] ;  /* 0x00008b0000057ab9 */ /* 0x000fe20000000800 */
[----:B------:R-:W-:Y:S01]  /*256b0*/  ULDC UR6, c[0x0][0x22c] ;  /* 0x00008b0000067ab9 */ /* 0x000fe20000000800 */
[----:B------:R-:W-:Y:S01]  /*256c0*/  STL [R1+0x80], R3 ;  /* 0x0000800301007387 */ /* 0x000fe20000100800 */
[----:B------:R-:W-:Y:S01]  /*256d0*/  ISETP.LT.AND P4, PT, R2, UR5, !P0 ;  /* 0x0000000502007c0c */ /* 0x000fe2000c781270 */
[----:B------:R-:W-:Y:S01]  /*256e0*/  ULDC UR5, c[0x0][0x22c] ;  /* 0x00008b0000057ab9 */ /* 0x000fe20000000800 */
[----:B------:R-:W-:Y:S01]  /*256f0*/  ISETP.LT.AND P3, PT, R0, UR6, !P0 ;  /* 0x0000000600007c0c */ /* 0x000fe2000c761270 */
[----:B------:R-:W-:Y:S01]  /*25700*/  ULDC.64 UR6, c[0x0][0x220] ;  /* 0x0000880000067ab9 */ /* 0x000fe20000000a00 */
[----:B0-----:R-:W-:-:S04]  /*25710*/  LOP3.LUT R29, R29, 0x3f, RZ, 0xc0, !PT ;  /* 0x0000003f1d1d7812 */ /* 0x001fc800078ec0ff */
[----:B------:R-:W-:Y:S01]  /*25720*/  LEA R29, R29, UR4, 0x4 ;  /* 0x000000041d1d7c11 */ /* 0x000fe2000f8e20ff */
[----:B------:R-:W-:-:S04]  /*25730*/  ULDC UR4, c[0x0][0x244] ;  /* 0x0000910000047ab9 */ /* 0x000fc80000000800 */
[----:B------:R-:W0:Y:S04]  /*25740*/  LDS.128 R24, [R29] ;  /* 0x000000001d187984 */ /* 0x000e280000000c00 */
[----:B------:R-:W1:Y:S04]  /*25750*/  LDS.128 R20, [R29+0x400] ;  /* 0x000400001d147984 */ /* 0x000e680000000c00 */
[----:B0-----:R-:W-:Y:S04]  /*25760*/  STL [R1+0x990], R25 ;  /* 0x0009901901007387 */ /* 0x001fe80000100800 */
[----:B------:R-:W-:Y:S04]  /*25770*/  STL [R1+0x984], R27 ;  /* 0x0009841b01007387 */ /* 0x000fe80000100800 */
[----:B------:R-:W-:Y:S04]  /*25780*/  STL [R1+0x988], R26 ;  /* 0x0009881a01007387 */ /* 0x000fe80000100800 */
[----:B------:R0:W-:Y:S04]  /*25790*/  STL.64 [R1+0x998], R24 ;  /* 0x0009981801007387 */ /* 0x0001e80000100a00 */
[----:B0-----:R-:W2:Y:S04]  /*257a0*/  LDL.LU R24, [R1+0x10] ;  /* 0x0000100001187983 */ /* 0x001ea80000300800 */
[----:B------:R-:W2:Y:S04]  /*257b0*/  LDL.LU R25, [R1+0x14] ;  /* 0x0000140001197983 */ /* 0x000ea80000300800 */
[----:B------:R-:W2:Y:S04]  /*257c0*/  LDL.LU R26, [R1+0x18] ;  /* 0x00001800011a7983 */ /* 0x000ea80000300800 */
[----:B------:R-:W2:Y:S04]  /*257d0*/  LDL.LU R27, [R1+0x1c] ;  /* 0x00001c00011b7983 */ /* 0x000ea80000300800 */
[----:B-1----:R0:W-:Y:S04]  /*257e0*/  STL [R1+0x9a0], R20 ;  /* 0x0009a01401007387 */ /* 0x0021e80000100800 */
[----:B0-----:R-:W3:Y:S01]  /*257f0*/  LDL.LU R20, [R1+0x80] ;  /* 0x0000800001147983 */ /* 0x001ee20000300800 */
[----:B------:R-:W-:Y:S06]  /*25800*/  BAR.SYNC.DEFER_BLOCKING 0x0 ;  /* 0x0000000000007b1d */ /* 0x000fec0000010000 */
[----:B------:R-:W-:Y:S04]  /*25810*/  STL [R1+0x98c], R21 ;  /* 0x00098c1501007387 */ /* 0x000fe80000100800 */
[----:B------:R-:W-:Y:S04]  /*25820*/  STL [R1+0x980], R22 ;  /* 0x0009801601007387 */ /* 0x000fe80000100800 */
[----:B------:R-:W-:Y:S04]  /*25830*/  STL [R1+0x97c], R23 ;  /* 0x00097c1701007387 */ /* 0x000fe80000100800 */
[----:B---3--:R0:W-:Y:S04]  /*25840*/  STSM.16.M88.4 [R20], R16 ;  /* 0x0000001014007844 */ /* 0x0081e80000000200 */
[----:B0-----:R-:W3:Y:S04]  /*25850*/  LDL.LU R16, [R1] ;  /* 0x0000000001107983 */ /* 0x001ee80000300800 */
[----:B------:R-:W3:Y:S04]  /*25860*/  LDL.LU R17, [R1+0x4] ;  /* 0x0000040001117983 */ /* 0x000ee80000300800 */
[----:B------:R-:W3:Y:S04]  /*25870*/  LDL.LU R18, [R1+0x8] ;  /* 0x0000080001127983 */ /* 0x000ee80000300800 */
[----:B------:R-:W3:Y:S04]  /*25880*/  LDL.LU R19, [R1+0xc] ;  /* 0x00000c0001137983 */ /* 0x000ee80000300800 */
[----:B------:R-:W-:Y:S01]  /*25890*/  STSM.16.M88.4 [R20+0x200], R12 ;  /* 0x0002000c14007844 */ /* 0x000fe20000000200 */
[----:B------:R-:W-:Y:S06]  /*258a0*/  BAR.SYNC.DEFER_BLOCKING 0x0 ;  /* 0x0000000000007b1d */ /* 0x000fec0000010000 */
[----:B------:R-:W0:Y:S04]  /*258b0*/  LDS.128 R12, [R29] ;  /* 0x000000001d0c7984 */ /* 0x000e280000000c00 */
[----:B0-----:R-:W-:Y:S04]  /*258c0*/  STL.64 [R1+0x90], R12 ;  /* 0x0000900c01007387 */ /* 0x001fe80000100a00 */
[----:B------:R-:W-:Y:S04]  /*258d0*/  STL.64 [R1+0x98], R14 ;  /* 0x0000980e01007387 */ /* 0x000fe80000100a00 */
[----:B------:R-:W0:Y:S01]  /*258e0*/  LDS.128 R12, [R29+0x400] ;  /* 0x000400001d0c7984 */ /* 0x000e220000000c00 */
[----:B------:R-:W-:Y:S06]  /*258f0*/  BAR.SYNC.DEFER_BLOCKING 0x0 ;  /* 0x0000000000007b1d */ /* 0x000fec0000010000 */
[----:B------:R-:W-:Y:S04]  /*25900*/  STSM.16.M88.4 [R20], R8 ;  /* 0x0000000814007844 */ /* 0x000fe80000000200 */
[----:B------:R-:W-:Y:S01]  /*25910*/  STSM.16.M88.4 [R20+0x200], R4 ;  /* 0x0002000414007844 */ /* 0x000fe20000000200 */
[----:B------:R-:W-:Y:S06]  /*25920*/  BAR.SYNC.DEFER_BLOCKING 0x0 ;  /* 0x0000000000007b1d */ /* 0x000fec0000010000 */
[----:B0-----:R-:W-:Y:S04]  /*25930*/  STL.64 [R1+0xa0], R12 ;  /* 0x0000a00c01007387 */ /* 0x001fe80000100a00 */
[----:B------:R-:W-:Y:S04]  /*25940*/  STL.64 [R1+0xa8], R14 ;  /* 0x0000a80e01007387 */ /* 0x000fe80000100a00 */
[----:B------:R-:W0:Y:S04]  /*25950*/  LDS.128 R8, [R29] ;  /* 0x000000001d087984 */ /* 0x000e280000000c00 */
[----:B------:R-:W1:Y:S01]  /*25960*/  LDS.128 R4, [R29+0x400] ;  /* 0x000400001d047984 */ /* 0x000e620000000c00 */
[----:B------:R-:W-:Y:S06]  /*25970*/  BAR.SYNC.DEFER_BLOCKING 0x0 ;  /* 0x0000000000007b1d */ /* 0x000fec0000010000 */
[----:B0-----:R0:W-:Y:S04]  /*25980*/  STL.64 [R1+0xb0], R8 ;  /* 0x0000b00801007387 */ /* 0x0011e80000100a00 */
[----:B------:R-:W-:Y:S04]  /*25990*/  STL.64 [R1+0xb8], R10 ;  /* 0x0000b80a01007387 */ /* 0x000fe80000100a00 */
[----:B-1----:R-:W-:Y:S04]  /*259a0*/  STL.64 [R1+0xc0], R4 ;  /* 0x0000c00401007387 */ /* 0x002fe80000100a00 */
[----:B------:R-:W-:Y:S04]  /*259b0*/  STL.64 [R1+0xc8], R6 ;  /* 0x0000c80601007387 */ /* 0x000fe80000100a00 */
[----:B0-----:R-:W4:Y:S04]  /*259c0*/  LDL.LU R8, [R1+0x50] ;  /* 0x0000500001087983 */ /* 0x001f280000300800 */
[----:B---3--:R-:W-:Y:S04]  /*259d0*/  STSM.16.M88.4 [R20], R16 ;  /* 0x0000001014007844 */ /* 0x008fe80000000200 */
[----:B--2---:R-:W-:Y:S01]  /*259e0*/  STSM.16.M88.4 [R20+0x200], R24 ;  /* 0x0002001814007844 */ /* 0x004fe20000000200 */
[----:B------:R-:W-:Y:S06]  /*259f0*/  BAR.SYNC.DEFER_BLOCKING 0x0 ;  /* 0x0000000000007b1d */ /* 0x000fec0000010000 */
[----:B------:R-:W0:Y:S04]  /*25a00*/  LDS.128 R12, [R29] ;  /* 0x000000001d0c7984 */ /* 0x000e280000000c00 */
[----:B------:R-:W1:Y:S04]  /*25a10*/  LDS.128 R4, [R29+0x400] ;  /* 0x000400001d047984 */ /* 0x000e680000000c00 */
[----:B0-----:R-:W-:Y:S04]  /*25a20*/  STL.64 [R1+0x10], R12 ;  /* 0x0000100c01007387 */ /* 0x001fe80000100a00 */
[----:B------:R-:W-:Y:S04]  /*25a30*/  STL.64 [R1+0x18], R14 ;  /* 0x0000180e01007387 */ /* 0x000fe80000100a00 */
[----:B-1----:R-:W-:Y:S04]  /*25a40*/  STL.64 [R1+0xd0], R4 ;  /* 0x0000d00401007387 */ /* 0x002fe80000100a00 */
[----:B------:R-:W-:Y:S04]  /*25a50*/  STL.64 [R1+0xd8], R6 ;  /* 0x0000d80601007387 */ /* 0x000fe80000100a00 */
[----:B------:R-:W4:Y:S04]  /*25a60*/  LDL.LU R9, [R1+0x54] ;  /* 0x0000540001097983 */ /* 0x000f280000300800 */
[----:B------:R-:W2:Y:S04]  /*25a70*/  LDL.LU R10, [R1+0x58] ;  /* 0x00005800010a7983 */ /* 0x000ea80000300800 */
[----:B------:R-:W2:Y:S04]  /*25a80*/  LDL.LU R11, [R1+0x5c] ;  /* 0x00005c00010b7983 */ /* 0x000ea80000300800 */
[----:B------:R-:W3:Y:S01]  /*25a90*/  LDL.LU R3, [R1+0x974] ;  /* 0x0009740001037983 */ /* 0x000ee20000300800 */
[----:B------:R-:W-:Y:S06]  /*25aa0*/  BAR.SYNC.DEFER_BLOCKING 0x0 ;  /* 0x0000000000007b1d */ /* 0x000fec0000010000 */
[----:B--2---:R-:W-:Y:S04]  /*25ab0*/  STL.64 [R1+0x9c0], R10 ;  /* 0x0009c00a01007387 */ /* 0x004fe80000100a00 */
[----:B----4-:R0:W-:Y:S04]  /*25ac0*/  STL.64 [R1+0x9b8], R8 ;  /* 0x0009b80801007387 */ /* 0x0101e80000100a00 */
        /* <DEDUP_REMOVED lines=8> */
[----:B------:R-:W2:Y:S04]  /*25b50*/  LDL.LU R10, [R1+0x28] ;  /* 0x00002800010a7983 */ /* 0x000ea80000300800 */
[----:B------:R-:W2:Y:S04]  /*25b60*/  LDL.LU R11, [R1+0x2c] ;  /* 0x00002c00010b7983 */ /* 0x000ea80000300800 */
[----:B------:R-:W4:Y:S04]  /*25b70*/  LDL.LU R4, [R1+0x40] ;  /* 0x0000400001047983 */ /* 0x000f280000300800 */
[----:B------:R-:W4:Y:S04]  /*25b80*/  LDL.LU R5, [R1+0x44] ;  /* 0x0000440001057983 */ /* 0x000f280000300800 */
[----:B------:R-:W4:Y:S04]  /*25b90*/  LDL.LU R6, [R1+0x48] ;  /* 0x0000480001067983 */ /* 0x000f280000300800 */
[----:B------:R-:W4:Y:S04]  /*25ba0*/  LDL.LU R7, [R1+0x4c] ;  /* 0x00004c0001077983 */ /* 0x000f280000300800 */
[----:B------:R-:W5:Y:S04]  /*25bb0*/  LDL.LU R24, [R1+0x200] ;  /* 0x0002000001187983 */ /* 0x000f680000300800 */
[----:B------:R-:W5:Y:S04]  /*25bc0*/  LDL.LU R25, [R1+0x204] ;  /* 0x0002040001197983 */ /* 0x000f680000300800 */
[----:B------:R-:W3:Y:S04]  /*25bd0*/  LDL.LU R26, [R1+0x208] ;  /* 0x00020800011a7983 */ /* 0x000ee80000300800 */
        /* <DEDUP_REMOVED lines=9> */
[----:B--2---:R-:W-:Y:S04]  /*25c70*/  STSM.16.M88.4 [R20], R8 ;  /* 0x0000000814007844 */ /* 0x004fe80000000200 */
[----:B---3--:R-:W-:Y:S04]  /*25c80*/  STL.64 [R1+0x9b0], R26 ;  /* 0x0009b01a01007387 */ /* 0x008fe80000100a00 */
[----:B-----5:R0:W-:Y:S04]  /*25c90*/  STL.64 [R1+0x9a8], R24 ;  /* 0x0009a81801007387 */ /* 0x0201e80000100a00 */
[----:B0-----:R-:W2:Y:S04]  /*25ca0*/  LDL.LU R24, [R1+0xe0] ;  /* 0x0000e00001187983 */ /* 0x001ea80000300800 */
[----:B------:R-:W2:Y:S04]  /*25cb0*/  LDL.LU R25, [R1+0xe4] ;  /* 0x0000e40001197983 */ /* 0x000ea80000300800 */
[----:B------:R-:W2:Y:S04]  /*25cc0*/  LDL.LU R26, [R1+0xe8] ;  /* 0x0000e800011a7983 */ /* 0x000ea80000300800 */
[----:B------:R-:W2:Y:S04]  /*25cd0*/  LDL.LU R27, [R1+0xec] ;  /* 0x0000ec00011b7983 */ /* 0x000ea80000300800 */
[----:B------:R-:W3:Y:S04]  /*25ce0*/  LDL.LU.64 R10, [R1+0x9d0] ;  /* 0x0009d000010a7983 */ /* 0x000ee80000300a00 */
[----:B------:R-:W3:Y:S04]  /*25cf0*/  LDL.LU.64 R8, [R1+0x9c8] ;  /* 0x0009c80001087983 */ /* 0x000ee80000300a00 */
[----:B---3--:R-:W-:Y:S01]  /*25d00*/  STSM.16.M88.4 [R20+0x200], R8 ;  /* 0x0002000814007844 */ /* 0x008fe20000000200 */
[----:B------:R-:W-:Y:S06]  /*25d10*/  BAR.SYNC.DEFER_BLOCKING 0x0 ;  /* 0x0000000000007b1d */ /* 0x000fec0000010000 */
[----:B------:R-:W0:Y:S04]  /*25d20*/  LDS.128 R8, [R29] ;  /* 0x000000001d087984 */ /* 0x000e280000000c00 */
[----:B0-----:R-:W-:Y:S04]  /*25d30*/  STL.64 [R1+0x20], R8 ;  /* 0x0000200801007387 */ /* 0x001fe80000100a00 */
[----:B------:R-:W-:Y:S04]  /*25d40*/  STL.64 [R1+0x28], R10 ;  /* 0x0000280a01007387 */ /* 0x000fe80000100a00 */
[----:B------:R-:W0:Y:S01]  /*25d50*/  LDS.128 R8, [R29+0x400] ;  /* 0x000400001d087984 */ /* 0x000e220000000c00 */
[----:B------:R-:W-:Y:S06]  /*25d60*/  BAR.SYNC.DEFER_BLOCKING 0x0 ;  /* 0x0000000000007b1d */ /* 0x000fec0000010000 */
[----:B0-----:R-:W-:Y:S04]  /*25d70*/  STL.64 [R1+0x30], R8 ;  /* 0x0000300801007387 */ /* 0x001fe80000100a00 */
[----:B------:R0:W-:Y:S04]  /*25d80*/  STL.64 [R1+0x38], R10 ;  /* 0x0000380a01007387 */ /* 0x0001e80000100a00 */
[----:B0-----:R-:W3:Y:S04]  /*25d90*/  LDL.LU.64 R10, [R1+0x9c0] ;  /* 0x0009c000010a7983 */ /* 0x001ee80000300a00 */
[----:B------:R-:W3:Y:S04]  /*25da0*/  LDL.LU.64 R8, [R1+0x9b8] ;  /* 0x0009b80001087983 */ /* 0x000ee80000300a00 */
[----:B----4-:R-:W-:Y:S04]  /*25db0*/  STSM.16.M88.4 [R20], R4 ;  /* 0x0000000414007844 */ /* 0x010fe80000000200 */
[----:B---3--:R-:W-:Y:S01]  /*25dc0*/  STSM.16.M88.4 [R20+0x200], R8 ;  /* 0x0002000814007844 */ /* 0x008fe20000000200 */
[----:B------:R-:W-:Y:S06]  /*25dd0*/  BAR.SYNC.DEFER_BLOCKING 0x0 ;  /* 0x0000000000007b1d */ /* 0x000fec0000010000 */
[----:B------:R-:W0:Y:S04]  /*25de0*/  LDS.128 R4, [R29] ;  /* 0x000000001d047984 */ /* 0x000e280000000c00 */
[----:B------:R-:W1:Y:S01]  /*25df0*/  LDS.128 R8, [R29+0x400] ;  /* 0x000400001d087984 */ /* 0x000e620000000c00 */
[----:B------:R-:W-:Y:S06]  /*25e00*/  BAR.SYNC.DEFER_BLOCKING 0x0 ;  /* 0x0000000000007b1d */ /* 0x000fec0000010000 */
[----:B------:R-:W-:Y:S04]  /*25e10*/  STSM.16.M88.4 [R20], R12 ;  /* 0x0000000c14007844 */ /* 0x000fe80000000200 */
[----:B------:R-:W-:Y:S01]  /*25e20*/  STSM.16.M88.4 [R20+0x200], R16 ;  /* 0x0002001014007844 */ /* 0x000fe20000000200 */
[----:B------:R-:W-:Y:S06]  /*25e30*/  BAR.SYNC.DEFER_BLOCKING 0x0 ;  /* 0x0000000000007b1d */ /* 0x000fec0000010000 */
[----:B------:R-:W3:Y:S04]  /*25e40*/  LDS.128 R12, [R29] ;  /* 0x000000001d0c7984 */ /* 0x000ee80000000c00 */
[----:B------:R-:W4:Y:S01]  /*25e50*/  LDS.128 R16, [R29+0x400] ;  /* 0x000400001d107984 */ /* 0x000f220000000c00 */
[----:B------:R-:W-:Y:S06]  /*25e60*/  BAR.SYNC.DEFER_BLOCKING 0x0 ;  /* 0x0000000000007b1d */ /* 0x000fec0000010000 */
[----:B0-----:R0:W-:Y:S04]  /*25e70*/  STL [R1+0x978], R7 ;  /* 0x0009780701007387 */ /* 0x0011e80000100800 */
[----:B0-----:R-:W5:Y:S04]  /*25e80*/  LDL R7, [R1+0x274] ;  /* 0x0002740001077983 */ /* 0x001f680000100800 */
[----:B--2---:R0:W-:Y:S04]  /*25e90*/  STSM.16.M88.4 [R20], R24 ;  /* 0x0000001814007844 */ /* 0x0041e80000000200 */
[----:B0-----:R-:W2:Y:S04]  /*25ea0*/  LDL.LU.64 R26, [R1+0x9b0] ;  /* 0x0009b000011a7983 */ /* 0x001ea80000300a00 */
[----:B------:R-:W2:Y:S01]  /*25eb0*/  LDL.LU.64 R24, [R1+0x9a8] ;  /* 0x0009a80001187983 */ /* 0x000ea20000300a00 */
[----:B------:R-:W-:Y:S01]  /*25ec0*/  IMAD R2, R3, UR4, RZ ;  /* 0x0000000403027c24 */ /* 0x000fe2000f8e02ff */
[----:B------:R-:W-:Y:S01]  /*25ed0*/  ULDC UR4, c[0x0][0x248] ;  /* 0x0000920000047ab9 */ /* 0x000fe20000000800 */
[C---:B------:R-:W-:Y:S01]  /*25ee0*/  ISETP.LT.AND P2, PT, R28.reuse, UR11, !P0 ;  /* 0x0000000b1c007c0c */ /* 0x040fe2000c741270 */
[----:B------:R-:W-:-:S02]  /*25ef0*/  IMAD R21, R28, UR4, RZ ;  /* 0x000000041c157c24 */ /* 0x000fc4000f8e02ff */
[C---:B------:R-:W-:Y:S01]  /*25f00*/  LEA R0, P6, R2.reuse, UR6, 0x1 ;  /* 0x0000000602007c11 */ /* 0x040fe2000f8c08ff */
[----:B--2---:R0:W-:Y:S04]  /*25f10*/  STSM.16.M88.4 [R20+0x200], R24 ;  /* 0x0002001814007844 */ /* 0x0041e80000000200 */
[----:B0-----:R-:W2:Y:S04]  /*25f20*/  LDL.LU R20, [R1+0x9a0] ;  /* 0x0009a00001147983 */ /* 0x001ea80000300800 */
[----:B------:R-:W3:Y:S01]  /*25f30*/  LDL.LU.64 R24, [R1+0x998] ;  /* 0x0009980001187983 */ /* 0x000ee20000300a00 */
[----:B------:R-:W-:Y:S01]  /*25f40*/  LEA.HI.X.SX32 R28, R2, UR7, 0x1, P6 ;  /* 0x00000007021c7c11 */ /* 0x000fe2000b0f0eff */
[----:B------:R-:W-:Y:S01]  /*25f50*/  BAR.SYNC.DEFER_BLOCKING 0x0 ;  /* 0x0000000000007b1d */ /* 0x000fe20000010000 */
[C---:B------:R-:W-:Y:S01]  /*25f60*/  LEA R2, P6, R21.reuse, R0, 0x1 ;  /* 0x0000000015027211 */ /* 0x040fe200078c08ff */
[----:B------:R-:W-:-:S03]  /*25f70*/  VIADD R26, R21, UR4 ;  /* 0x00000004151a7c36 */ /* 0x000fc60008000000 */
[----:B------:R-:W-:-:S05]  /*25f80*/  LEA.HI.X.SX32 R3, R21, R28, 0x1, P6 ;  /* 0x0000001c15037211 */ /* 0x000fca00030f0eff */
[----:B---3--:R5:W-:Y:S01]  /*25f90*/  @P2 STG.E.U16 desc[UR8][R2.64], R24 ;  /* 0x0000001802002986 */ /* 0x008be2000c101508 */
[----:B------:R-:W-:Y:S01]  /*25fa0*/  PRMT R25, R24, 0x7632, R25 ;  /* 0x0000763218197816 */ /* 0x000fe20000000019 */
[----:B-----5:R-:W-:Y:S01]  /*25fb0*/  VIADD R3, R7, 0x5 ;  /* 0x0000000507037836 */ /* 0x020fe20000000000 */
[----:B------:R-:W-:-:S04]  /*25fc0*/  LEA R2, P6, R26, R0, 0x1 ;  /* 0x000000001a027211 */ /* 0x000fc800078c08ff */
[----:B------:R-:W-:Y:S01]  /*25fd0*/  ISETP.LT.AND P2, PT, R3, UR5, !P0 ;  /* 0x0000000503007c0c */ /* 0x000fe2000c741270 */
[C---:B------:R-:W-:Y:S01]  /*25fe0*/  VIADD R21, R26.reuse, UR4 ;  /* 0x000000041a157c36 */ /* 0x040fe20008000000 */
[----:B------:R-:W-:Y:S01]  /*25ff0*/  LEA.HI.X.SX32 R3, R26, R28, 0x1, P6 ;  /* 0x0000001c1a037211 */ /* 0x000fe200030f0eff */
[----:B------:R-:W-:-:S04]  /*26000*/  ULDC UR5, c[0x0][0x22c] ;  /* 0x00008b0000057ab9 */ /* 0x000fc80000000800 */
[----:B------:R0:W-:Y:S04]  /*26010*/  @P1 STG.E.U16 desc[UR8][R2.64], R25 ;  /* 0x0000001902001986 */ /* 0x0001e8000c101508 */
[----:B0-----:R-:W3:Y:S01]  /*26020*/  LDL.LU R25, [R1+0x990] ;  /* 0x0009900001197983 */ /* 0x001ee20000300800 */
[----:B------:R-:W-:Y:S01]  /*26030*/  IMAD.MOV.U32 R27, RZ, RZ, R21 ;  /* 0x000000ffff1b7224 */ /* 0x000fe200078e0015 */
[----:B------:R-:W-:Y:S01]  /*26040*/  LEA R26, P6, R21, R0, 0x1 ;  /* 0x00000000151a7211 */ /* 0x000fe200078c08ff */
[----:B------:R-:W-:Y:S02]  /*26050*/  VIADD R21, R7, 0x6 ;  /* 0x0000000607157836 */ /* 0x000fe40000000000 */
[C---:B------:R-:W-:Y:S01]  /*26060*/  VIADD R24, R27.reuse, UR4 ;  /* 0x000000041b187c36 */ /* 0x040fe20008000000 */
[----:B------:R-:W-:-:S02]  /*26070*/  LEA.HI.X.SX32 R27, R27, R28, 0x1, P6 ;  /* 0x0000001c1b1b7211 */ /* 0x000fc400030f0eff */
[----:B------:R-:W-:Y:S01]  /*26080*/  ISETP.LT.AND P1, PT, R21, UR5, !P0 ;  /* 0x0000000515007c0c */ /* 0x000fe2000c721270 */
[----:B------:R-:W-:Y:S01]  /*26090*/  ULDC UR5, c[0x0][0x22c] ;  /* 0x00008b0000057ab9 */ /* 0x000fe20000000800 */
[----:B------:R-:W5:Y:S01]  /*260a0*/  LDL.LU R21, [R1+0x98c] ;  /* 0x00098c0001157983 */ /* 0x000f620000300800 */
[----:B------:R-:W-:-:S04]  /*260b0*/  LEA R2, P6, R24, R0, 0x1 ;  /* 0x0000000018027211 */ /* 0x000fc800078c08ff */
[C---:B------:R-:W-:Y:S01]  /*260c0*/  LEA.HI.X.SX32 R3, R24.reuse, R28, 0x1, P6 ;  /* 0x0000001c18037211 */ /* 0x040fe200030f0eff */
[----:B---3--:R0:W-:Y:S04]  /*260d0*/  @P5 STG.E.U16 desc[UR8][R26.64], R25 ;  /* 0x000000191a005986 */ /* 0x0081e8000c101508 */
[----:B0-----:R-:W3:Y:S01]  /*260e0*/  LDL.LU R26, [R1+0x988] ;  /* 0x00098800011a7983 */ /* 0x001ee20000300800 */
[----:B------:R-:W-:Y:S01]  /*260f0*/  VIADD R27, R7, 0x7 ;  /* 0x00000007071b7836 */ /* 0x000fe20000000000 */
[----:B------:R-:W-:Y:S01]  /*26100*/  PRMT R25, R25, 0x7632, R25 ;  /* 0x0000763219197816 */ /* 0x000fe20000000019 */
[----:B------:R-:W-:-:S03]  /*26110*/  VIADD R24, R24, UR4 ;  /* 0x0000000418187c36 */ /* 0x000fc60008000000 */
[----:B------:R-:W-:Y:S01]  /*26120*/  ISETP.LT.AND P5, PT, R27, UR5, !P0 ;  /* 0x000000051b007c0c */ /* 0x000fe2000c7a1270 */
[----:B------:R0:W-:Y:S01]  /*26130*/  @P4 STG.E.U16 desc[UR8][R2.64], R25 ;  /* 0x0000001902004986 */ /* 0x0001e2000c101508 */
[----:B------:R-:W-:Y:S01]  /*26140*/  VIADD R27, R7, 0x8 ;  /* 0x00000008071b7836 */ /* 0x000fe20000000000 */
[----:B------:R-:W-:Y:S01]  /*26150*/  ULDC UR5, c[0x0][0x22c] ;  /* 0x00008b0000057ab9 */ /* 0x000fe20000000800 */
[----:B0-----:R-:W-:-:S04]  /*26160*/  LEA R2, P4, R24, R0, 0x1 ;  /* 0x0000000018027211 */ /* 0x001fc800078808ff */
[C---:B------:R-:W-:Y:S02]  /*26170*/  LEA.HI.X.SX32 R3, R24.reuse, R28, 0x1, P4 ;  /* 0x0000001c18037211 */ /* 0x040fe400020f0eff */
[----:B------:R-:W-:Y:S01]  /*26180*/  ISETP.LT.AND P4, PT, R27, UR5, !P0 ;  /* 0x000000051b007c0c */ /* 0x000fe2000c781270 */
[----:B------:R-:W-:Y:S01]  /*26190*/  VIADD R27, R7, 0x9 ;  /* 0x00000009071b7836 */ /* 0x000fe20000000000 */
[----:B------:R-:W-:Y:S01]  /*261a0*/  ULDC UR5, c[0x0][0x22c] ;  /* 0x00008b0000057ab9 */ /* 0x000fe20000000800 */
[----:B---3--:R0:W-:Y:S03]  /*261b0*/  @P3 STG.E.U16 desc[UR8][R2.64], R26 ;  /* 0x0000001a02003986 */ /* 0x0081e6000c101508 */
[----:B------:R-:W-:Y:S01]  /*261c0*/  ISETP.LT.AND P3, PT, R27, UR5, !P0 ;  /* 0x000000051b007c0c */ /* 0x000fe2000c761270 */
[----:B------:R-:W-:Y:S01]  /*261d0*/  VIADD R25, R24, UR4 ;  /* 0x0000000418197c36 */ /* 0x000fe20008000000 */
[----:B------:R-:W-:Y:S01]  /*261e0*/  PRMT R22, R26, 0x7632, R22 ;  /* 0x000076321a167816 */ /* 0x000fe20000000016 */
[----:B------:R-:W3:Y:S01]  /*261f0*/  LDL.LU R27, [R1+0x984] ;  /* 0x00098400011b7983 */ /* 0x000ee20000300800 */
[----:B------:R-:W-:-:S02]  /*26200*/  ULDC UR5, c[0x0][0x22c] ;  /* 0x00008b0000057ab9 */ /* 0x000fc40000000800 */
[C---:B------:R-:W-:Y:S01]  /*26210*/  LEA R24, P6, R25.reuse, R0, 0x1 ;  /* 0x0000000019187211 */ /* 0x040fe200078c08ff */
[----:B0-----:R-:W-:-:S03]  /*26220*/  VIADD R3, R25, UR4 ;  /* 0x0000000419037c36 */ /* 0x001fc60008000000 */
[----:B------:R-:W-:Y:S01]  /*26230*/  LEA.HI.X.SX32 R25, R25, R28, 0x1, P6 ;  /* 0x0000001c19197211 */ /* 0x000fe200030f0eff */
[----:B------:R-:W-:Y:S01]  /*26240*/  VIADD R26, R7, 0xa ;  /* 0x0000000a071a7836 */ /* 0x000fe20000000000 */
[----:B------:R-:W-:-:S03]  /*26250*/  LEA R2, P6, R3, R0, 0x1 ;  /* 0x0000000003027211 */ /* 0x000fc600078c08ff */
[----:B------:R0:W-:Y:S01]  /*26260*/  @P2 STG.E.U16 desc[UR8][R24.64], R22 ;  /* 0x0000001618002986 */ /* 0x0001e2000c101508 */
[----:B------:R-:W-:Y:S01]  /*26270*/  ISETP.LT.AND P2, PT, R26, UR5, !P0 ;  /* 0x000000051a007c0c */ /* 0x000fe2000c741270 */
[----:B------:R-:W-:Y:S01]  /*26280*/  ULDC UR5, c[0x0][0x22c] ;  /* 0x00008b0000057ab9 */ /* 0x000fe20000000800 */
[C---:B0-----:R-:W-:Y:S01]  /*26290*/  VIADD R25, R3.reuse, UR4 ;  /* 0x0000000403197c36 */ /* 0x041fe20008000000 */
[----:B------:R-:W-:Y:S01]  /*262a0*/  LEA.HI.X.SX32 R3, R3, R28, 0x1, P6 ;  /* 0x0000001c03037211 */ /* 0x000fe200030f0eff */
[----:B------:R-:W-:-:S03]  /*262b0*/  VIADD R22, R7, 0xb ;  /* 0x0000000b07167836 */ /* 0x000fc60000000000 */
[C---:B------:R-:W-:Y:S01]  /*262c0*/  LEA R24, P6, R25.reuse, R0, 0x1 ;  /* 0x0000000019187211 */ /* 0x040fe200078c08ff */
[----:B------:R-:W-:-:S03]  /*262d0*/  VIADD R26, R25, UR4 ;  /* 0x00000004191a7c36 */ /* 0x000fc60008000000 */
[----:B------:R-:W-:Y:S01]  /*262e0*/  LEA.HI.X.SX32 R25, R25, R28, 0x1, P6 ;  /* 0x0000001c19197211 */ /* 0x000fe200030f0eff */
[----:B---3--:R-:W-:Y:S01]  /*262f0*/  @P1 STG.E.U16 desc[UR8][R2.64], R27 ;  /* 0x0000001b02001986 */ /* 0x008fe2000c101508 */
[----:B------:R-:W-:Y:S01]  /*26300*/  ISETP.LT.AND P1, PT, R22, UR5, !P0 ;  /* 0x0000000516007c0c */ /* 0x000fe2000c721270 */
[----:B------:R-:W-:Y:S02]  /*26310*/  ULDC UR5, c[0x0][0x22c] ;  /* 0x00008b0000057ab9 */ /* 0x000fe40000000800 */
[----:B------:R-:W3:Y:S01]  /*26320*/  LDL.LU R22, [R1+0x980] ;  /* 0x0009800001167983 */ /* 0x000ee20000300800 */
[----:B------:R-:W-:-:S05]  /*26330*/  PRMT R23, R27, 0x7632, R23 ;  /* 0x000076321b177816 */ /* 0x000fca0000000017 */
[----:B------:R0:W-:Y:S04]  /*26340*/  @P5 STG.E.U16 desc[UR8][R24.64], R23 ;  /* 0x0000001718005986 */ /* 0x0001e8000c101508 */
[----:B0-----:R-:W4:Y:S01]  /*26350*/  LDL.LU R23, [R1+0x97c] ;  /* 0x00097c0001177983 */ /* 0x001f220000300800 */
[----:B------:R-:W-:Y:S01]  /*26360*/  LEA R2, P6, R26, R0, 0x1 ;  /* 0x000000001a027211 */ /* 0x000fe200078c08ff */
[----:B------:R-:W-:-:S03]  /*26370*/  VIADD R27, R7, 0xc ;  /* 0x0000000c071b7836 */ /* 0x000fc60000000000 */
[C---:B------:R-:W-:Y:S01]  /*26380*/  LEA.HI.X.SX32 R3, R26.reuse, R28, 0x1, P6 ;  /* 0x0000001c1a037211 */ /* 0x040fe200030f0eff */
[----:B------:R-:W-:Y:S01]  /*26390*/  VIADD R24, R26, UR4 ;  /* 0x000000041a187c36 */ /* 0x000fe20008000000 */
[----:B------:R-:W-:Y:S01]  /*263a0*/  ISETP.LT.AND P5, PT, R27, UR5, !P0 ;  /* 0x000000051b007c0c */ /* 0x000fe2000c7a1270 */
[----:B------:R-:W-:Y:S02]  /*263b0*/  ULDC UR5, c[0x0][0x22c] ;  /* 0x00008b0000057ab9 */ /* 0x000fe40000000800 */
[----:B--2---:R0:W-:Y:S01]  /*263c0*/  @P4 STG.E.U16 desc[UR8][R2.64], R20 ;  /* 0x0000001402004986 */ /* 0x0041e2000c101508 */
[----:B------:R-:W-:Y:S01]  /*263d0*/  VIADD R25, R24, UR4 ;  /* 0x0000000418197c36 */ /* 0x000fe20008000000 */
[----:B------:R-:W-:Y:S01]  /*263e0*/  PRMT R27, R20, 0x7632, R27 ;  /* 0x00007632141b7816 */ /* 0x000fe2000000001b */
[----:B0-----:R-:W-:Y:S01]  /*263f0*/  VIADD R3, R7, 0xd ;  /* 0x0000000d07037836 */ /* 0x001fe20000000000 */
[----:B------:R-:W-:Y:S01]  /*26400*/  LEA R2, P6, R24, R0, 0x1 ;  /* 0x0000000018027211 */ /* 0x000fe200078c08ff */
[----:B------:R-:W-:-:S03]  /*26410*/  VIADD R20, R25, UR4 ;  /* 0x0000000419147c36 */ /* 0x000fc60008000000 */
[----:B------:R-:W-:Y:S01]  /*26420*/  ISETP.LT.AND P4, PT, R3, UR5, !P0 ;  /* 0x0000000503007c0c */ /* 0x000fe2000c781270 */
[----:B------:R-:W-:Y:S01]  /*26430*/  VIADD R26, R7, 0xe ;  /* 0x0000000e071a7836 */ /* 0x000fe20000000000 */
[----:B------:R-:W-:Y:S01]  /*26440*/  LEA.HI.X.SX32 R3, R24, R28, 0x1, P6 ;  /* 0x0000001c18037211 */ /* 0x000fe200030f0eff */
[----:B------:R-:W-:Y:S01]  /*26450*/  ULDC UR5, c[0x0][0x22c] ;  /* 0x00008b0000057ab9 */ /* 0x000fe20000000800 */
[----:B------:R-:W-:-:S03]  /*26460*/  LEA R24, P6, R25, R0, 0x1 ;  /* 0x0000000019187211 */ /* 0x000fc600078c08ff */
[----:B------:R0:W-:Y:S01]  /*26470*/  @P3 STG.E.U16 desc[UR8][R2.64], R27 ;  /* 0x0000001b02003986 */ /* 0x0001e2000c101508 */
[----:B------:R-:W-:Y:S02]  /*26480*/  LEA.HI.X.SX32 R25, R25, R28, 0x1, P6 ;  /* 0x0000001c19197211 */ /* 0x000fe400030f0eff */
[----:B------:R-:W-:Y:S01]  /*26490*/  ISETP.LT.AND P3, PT, R26, UR5, !P0 ;  /* 0x000000051a007c0c */ /* 0x000fe2000c761270 */
[----:B------:R-:W-:Y:S02]  /*264a0*/  ULDC UR5, c[0x0][0x22c] ;  /* 0x00008b0000057ab9 */ /* 0x000fe40000000800 */
[----:B-----5:R2:W-:Y:S01]  /*264b0*/  @P2 STG.E.U16 desc[UR8][R24.64], R21 ;  /* 0x0000001518002986 */ /* 0x0205e2000c101508 */
[----:B0-----:R-:W-:-:S03]  /*264c0*/  LEA R2, P6, R20, R0, 0x1 ;  /* 0x0000000014027211 */ /* 0x001fc600078c08ff */
[----:B------:R-:W5:Y:S01]  /*264d0*/  LDL.LU R27, [R1+0x9c] ;  /* 0x00009c00011b7983 */ /* 0x000f620000300800 */
[C---:B------:R-:W-:Y:S01]  /*264e0*/  LEA.HI.X.SX32 R3, R20.reuse, R28, 0x1, P6 ;  /* 0x0000001c14037211 */ /* 0x040fe200030f0eff */
[----:B------:R-:W-:Y:S01]  /*264f0*/  VIADD R20, R20, UR4 ;  /* 0x0000000414147c36 */ /* 0x000fe20008000000 */
[----:B--2---:R-:W-:Y:S01]  /*26500*/  PRMT R21, R21, 0x7632, R21 ;  /* 0x0000763215157816 */ /* 0x004fe20000000015 */
[C---:B------:R-:W-:Y:S01]  /*26510*/  VIADD R24, R7.reuse, 0xf ;  /* 0x0000000f07187836 */ /* 0x040fe20000000000 */
[----:B------:R-:W2:Y:S04]  /*26520*/  LDL.LU R25, [R1+0x98] ;  /* 0x0000980001197983 */ /* 0x000ea80000300800 */
[----:B------:R-:W-:Y:S01]  /*26530*/  ISETP.LT.AND P2, PT, R24, UR5, !P0 ;  /* 0x0000000518007c0c */ /* 0x000fe2000c741270 */
[----:B------:R0:W-:Y:S01]  /*26540*/  @P1 STG.E.U16 desc[UR8][R2.64], R21 ;  /* 0x0000001502001986 */ /* 0x0001e2000c101508 */
[----:B------:R-:W-:Y:S01]  /*26550*/  VIADD R24, R7, 0x10 ;  /* 0x0000001007187836 */ /* 0x000fe20000000000 */
[----:B------:R-:W-:Y:S01]  /*26560*/  ULDC UR5, c[0x0][0x22c] ;  /* 0x00008b0000057ab9 */ /* 0x000fe20000000800 */
[C---:B0-----:R-:W-:Y:S01]  /*26570*/  LEA R2, P1, R20.reuse, R0, 0x1 ;  /* 0x0000000014027211 */ /* 0x041fe200078208ff */
[----:B------:R-:W-:-:S03]  /*26580*/  VIADD R21, R20, UR4 ;  /* 0x0000000414157c36 */ /* 0x000fc60008000000 */
[----:B------:R-:W-:Y:S02]  /*26590*/  LEA.HI.X.SX32 R3, R20, R28, 0x1, P1 ;  /* 0x0000001c14037211 */ /* 0x000fe400008f0eff */
[----:B------:R-:W-:Y:S01]  /*265a0*/  ISETP.LT.AND P1, PT, R24, UR5, !P0 ;  /* 0x0000000518007c0c */ /* 0x000fe2000c721270 */
[----:B------:R-:W-:Y:S01]  /*265b0*/  VIADD R24, R7, 0x11 ;  /* 0x0000001107187836 */ /* 0x000fe20000000000 */
[C---:B------:R-:W-:Y:S01]  /*265c0*/  LEA R20, P6, R21.reuse, R0, 0x1 ;  /* 0x0000000015147211 */ /* 0x040fe200078c08ff */
[----:B------:R-:W-:Y:S01]  /*265d0*/  ULDC UR5, c[0x0][0x22c] ;  /* 0x00008b0000057ab9 */ /* 0x000fe20000000800 */
[----:B---3--:R0:W-:Y:S02]  /*265e0*/  @P5 STG.E.U16 desc[UR8][R2.64], R22 ;  /* 0x0000001602005986 */ /* 0x0081e4000c101508 */
[----:B------:R-:W-:Y:S01]  /*265f0*/  ISETP.LT.AND P5, PT, R24, UR5, !P0 ;  /* 0x0000000518007c0c */ /* 0x000fe2000c7a1270 */
[----:B------:R-:W-:Y:S01]  /*26600*/  ULDC UR5, c[0x0][0x22c] ;  /* 0x00008b0000057ab9 */ /* 0x000fe20000000800 */
[----:B------:R-:W-:Y:S01]  /*26610*/  PRMT R24, R22, 0x7632, R24 ;  /* 0x0000763216187816 */ /* 0x000fe20000000018 */
[C---:B0-----:R-:W-:Y:S01]  /*26620*/  VIADD R3, R21.reuse, UR4 ;  /* 0x0000000415037c36 */ /* 0x041fe20008000000 */
[----:B------:R-:W-:Y:S01]  /*26630*/  LEA.HI.X.SX32 R21, R21, R28, 0x1, P6 ;  /* 0x0000001c15157211 */ /* 0x000fe200030f0eff */
[----:B------:R-:W-:-:S03]  /*26640*/  VIADD R22, R7, 0x12 ;  /* 0x0000001207167836 */ /* 0x000fc60000000000 */
[C---:B------:R-:W-:Y:S01]  /*26650*/  LEA R2, P6, R3.reuse, R0, 0x1 ;  /* 0x0000000003027211 */ /* 0x040fe200078c08ff */
[----:B------:R0:W-:Y:S01]  /*26660*/  @P4 STG.E.U16 desc[UR8][R20.64], R24 ;  /* 0x0000001814004986 */ /* 0x0001e2000c101508 */
[----:B------:R-:W-:Y:S01]  /*26670*/  ISETP.LT.AND P4, PT, R22, UR5, !P0 ;  /* 0x0000000516007c0c */ /* 0x000fe2000c781270 */
[----:B------:R-:W-:Y:S01]  /*26680*/  ULDC UR5, c[0x0][0x22c] ;  /* 0x00008b0000057ab9 */ /* 0x000fe20000000800 */
[C---:B0-----:R-:W-:Y:S01]  /*26690*/  VIADD R21, R3.reuse, UR4 ;  /* 0x0000000403157c36 */ /* 0x041fe20008000000 */
[----:B------:R-:W-:Y:S01]  /*266a0*/  LEA.HI.X.SX32 R3, R3, R28, 0x1, P6 ;  /* 0x0000001c03037211 */ /* 0x000fe200030f0eff */
[----:B------:R-:W-:-:S03]  /*266b0*/  VIADD R24, R7, 0x13 ;  /* 0x0000001307187836 */ /* 0x000fc60000000000 */
[C---:B------:R-:W-:Y:S01]  /*266c0*/  LEA R20, P6, R21.reuse, R0, 0x1 ;  /* 0x0000000015147211 */ /* 0x040fe200078c08ff */
[----:B----4-:R0:W-:Y:S01]  /*266d0*/  @P3 STG.E.U16 desc[UR8][R2.64], R23 ;  /* 0x0000001702003986 */ /* 0x0101e2000c101508 */
[C---:B------:R-:W-:Y:S01]  /*266e0*/  VIADD R22, R21.reuse, UR4 ;  /* 0x0000000415167c36 */ /* 0x040fe20008000000 */
[----:B------:R-:W-:Y:S01]  /*266f0*/  ISETP.LT.AND P3, PT, R24, UR5, !P0 ;  /* 0x0000000518007c0c */ /* 0x000fe2000c761270 */
[----:B------:R-:W-:Y:S01]  /*26700*/  ULDC UR5, c[0x0][0x22c] ;  /* 0x00008b0000057ab9 */ /* 0x000fe20000000800 */
[----:B------:R-:W-:Y:S02]  /*26710*/  LEA.HI.X.SX32 R21, R21, R28, 0x1, P6 ;  /* 0x0000001c15157211 */ /* 0x000fe400030f0eff */
[----:B------:R-:W-:Y:S01]  /*26720*/  PRMT R24, R23, 0x7632, R24 ;  /* 0x0000763217187816 */ /* 0x000fe20000000018 */
[----:B0-----:R-:W-:-:S04]  /*26730*/  VIADD R23, R7, 0x14 ;  /* 0x0000001407177836 */ /* 0x001fc80000000000 */
[----:B------:R0:W-:Y:S01]  /*26740*/  @P2 STG.E.U16 desc[UR8][R20.64], R24 ;  /* 0x0000001814002986 */ /* 0x0001e2000c101508 */
[----:B------:R-:W-:Y:S01]  /*26750*/  ISETP.LT.AND P2, PT, R23, UR5, !P0 ;  /* 0x0000000517007c0c */ /* 0x000fe2000c741270 */
[----:B------:R-:W-:Y:S02]  /*26760*/  ULDC UR5, c[0x0][0x22c] ;  /* 0x00008b0000057ab9 */ /* 0x000fe40000000800 */
[----:B------:R-:W3:Y:S01]  /*26770*/  LDL.LU R23, [R1+0x90] ;  /* 0x0000900001177983 */ /* 0x000ee20000300800 */
[----:B------:R-:W-:-:S04]  /*26780*/  LEA R2, P6, R22, R0, 0x1 ;  /* 0x0000000016027211 */ /* 0x000fc800078c08ff */
[C---:B------:R-:W-:Y:S01]  /*26790*/  LEA.HI.X.SX32 R3, R22.reuse, R28, 0x1, P6 ;  /* 0x0000001c16037211 */ /* 0x040fe200030f0eff */
[----:B------:R-:W-:-:S05]  /*267a0*/  VIADD R22, R22, UR4 ;  /* 0x0000000416167c36 */ /* 0x000fca0008000000 */
[----:B0-----:R-:W-:-:S04]  /*267b0*/  LEA R20, P6, R22, R0, 0x1 ;  /* 0x0000000016147211 */ /* 0x001fc800078c08ff */
[----:B------:R-:W-:Y:S02]  /*267c0*/  LEA.HI.X.SX32 R21, R22, R28, 0x1, P6 ;  /* 0x0000001c16157211 */ /* 0x000fe400030f0eff */
[----:B---3--:R-:W-:Y:S01]  /*267d0*/  PRMT R24, R23, 0x7632, R24 ;  /* 0x0000763217187816 */ /* 0x008fe20000000018 */
[----:B------:R-:W-:Y:S04]  /*267e0*/  @P1 STG.E.U16 desc[UR8][R2.64], R23 ;  /* 0x0000001702001986 */ /* 0x000fe8000c101508 */
[----:B------:R0:W-:Y:S04]  /*267f0*/  @P5 STG.E.U16 desc[UR8][R20.64], R24 ;  /* 0x0000001814005986 */ /* 0x0001e8000c101508 */
[----:B0-----:R-:W3:Y:S01]  /*26800*/  LDL.LU R21, [R1+0x94] ;  /* 0x0000940001157983 */ /* 0x001ee20000300800 */
[----:B------:R-:W-:-:S02]  /*26810*/  VIADD R2, R7, 0x15 ;  /* 0x0000001507027836 */ /* 0x000fc40000000000 */
[----:B------:R-:W-:-:S03]  /*26820*/  VIADD R3, R22, UR4 ;  /* 0x0000000416037c36 */ /* 0x000fc60008000000 */
[----:B------:R-:W-:Y:S01]  /*26830*/  ISETP.LT.AND P1, PT, R2, UR5, !P0 ;  /* 0x0000000502007c0c */ /* 0x000fe2000c721270 */
[C---:B------:R-:W-:Y:S01]  /*26840*/  VIADD R22, R3.reuse, UR4 ;  /* 0x0000000403167c36 */ /* 0x040fe20008000000 */
[----:B------:R-:W-:Y:S01]  /*26850*/  LEA R2, P6, R3, R0, 0x1 ;  /* 0x0000000003027211 */ /* 0x000fe200078c08ff */
[----:B------:R-:W-:Y:S01]  /*26860*/  VIADD R23, R7, 0x16 ;  /* 0x0000001607177836 */ /* 0x000fe20000000000 */
[----:B------:R-:W-:Y:S02]  /*26870*/  ULDC UR5, c[0x0][0x22c] ;  /* 0x00008b0000057ab9 */ /* 0x000fe40000000800 */
[----:B------:R-:W-:Y:S02]  /*26880*/  LEA.HI.X.SX32 R3, R3, R28, 0x1, P6 ;  /* 0x0000001c03037211 */ /* 0x000fe400030f0eff */
[C---:B------:R-:W-:Y:S02]  /*26890*/  LEA R20, P6, R22.reuse, R0, 0x1 ;  /* 0x0000000016147211 */ /* 0x040fe400078c08ff */
[----:B------:R-:W-:Y:S01]  /*268a0*/  ISETP.LT.AND P5, PT, R23, UR5, !P0 ;  /* 0x0000000517007c0c */ /* 0x000fe2000c7a1270 */
[----:B------:R-:W-:Y:S01]  /*268b0*/  ULDC UR5, c[0x0][0x22c] ;  /* 0x00008b0000057ab9 */ /* 0x000fe20000000800 */
[----:B-----5:R-:W-:Y:S01]  /*268c0*/  PRMT R24, R27, 0x7632, R24 ;  /* 0x000076321b187816 */ /* 0x020fe20000000018 */
[----:B---3--:R0:W-:Y:S02]  /*268d0*/  @P4 STG.E.U16 desc[UR8][R2.64], R21 ;  /* 0x0000001502004986 */ /* 0x0081e4000c101508 */
[----:B0-----:R-:W-:Y:S01]  /*268e0*/  IMAD.MOV.U32 R3, RZ, RZ, R21 ;  /* 0x000000ffff037224 */ /* 0x001fe200078e0015 */
[----:B------:R-:W-:Y:S01]  /*268f0*/  LEA.HI.X.SX32 R21, R22, R28, 0x1, P6 ;  /* 0x0000001c16157211 */ /* 0x000fe200030f0eff */
[----:B------:R-:W-:-:S03]  /*26900*/  VIADD R2, R7, 0x17 ;  /* 0x0000001707027836 */ /* 0x000fc60000000000 */
[----:B------:R-:W-:Y:S01]  /*26910*/  PRMT R23, R3, 0x7632, R23 ;  /* 0x0000763203177816 */ /* 0x000fe20000000017 */
[----:B------:R-:W-:Y:S01]  /*26920*/  VIADD R3, R22, UR4 ;  /* 0x0000000416037c36 */ /* 0x000fe20008000000 */
[----:B------:R-:W-:Y:S01]  /*26930*/  ISETP.LT.AND P4, PT, R2, UR5, !P0 ;  /* 0x0000000502007c0c */ /* 0x000fe2000c781270 */
[----:B------:R-:W-:Y:S02]  /*26940*/  ULDC UR5, c[0x0][0x22c] ;  /* 0x00008b0000057ab9 */ /* 0x000fe40000000800 */
[----:B------:R0:W-:Y:S01]  /*26950*/  @P3 STG.E.U16 desc[UR8][R20.64], R23 ;  /* 0x0000001714003986 */ /* 0x0001e2000c101508 */
[----:B------:R-:W-:Y:S01]  /*26960*/  LEA R2, P3, R3, R0, 0x1 ;  /* 0x0000000003027211 */ /* 0x000fe200078608ff */
[----:B0-----:R-:W-:Y:S02]  /*26970*/  VIADD R20, R7, 0x18 ;  /* 0x0000001807147836 */ /* 0x001fe40000000000 */
[C---:B------:R-:W-:Y:S01]  /*26980*/  VIADD R21, R3.reuse, UR4 ;  /* 0x0000000403157c36 */ /* 0x040fe20008000000 */
[----:B------:R-:W-:-:S02]  /*26990*/  LEA.HI.X.SX32 R3, R3, R28, 0x1, P3 ;  /* 0x0000001c03037211 */ /* 0x000fc400018f0eff */
[----:B------:R-:W-:Y:S01]  /*269a0*/  ISETP.LT.AND P3, PT, R20, UR5, !P0 ;  /* 0x0000000514007c0c */ /* 0x000fe2000c761270 */
[----:B------:R-:W-:Y:S01]  /*269b0*/  VIADD R22, R7, 0x19 ;  /* 0x0000001907167836 */ /* 0x000fe20000000000 */
[----:B------:R-:W-:Y:S01]  /*269c0*/  LEA R20, P6, R21, R0, 0x1 ;  /* 0x0000000015147211 */ /* 0x000fe200078c08ff */
[----:B--2---:R0:W-:Y:S01]  /*269d0*/  @P2 STG.E.U16 desc[UR8][R2.64], R25 ;  /* 0x0000001902002986 */ /* 0x0041e2000c101508 */
[----:B------:R-:W-:Y:S01]  /*269e0*/  PRMT R23, R25, 0x7632, R23 ;  /* 0x0000763219177816 */ /* 0x000fe20000000017 */
[----:B------:R-:W-:Y:S02]  /*269f0*/  ULDC UR5, c[0x0][0x22c] ;  /* 0x00008b0000057ab9 */ /* 0x000fe40000000800 */
[----:B------:R-:W-:Y:S01]  /*26a00*/  ISETP.LT.AND P2, PT, R22, UR5, !P0 ;  /* 0x0000000516007c0c */ /* 0x000fe2000c741270 */
[C---:B0-----:R-:W-:Y:S01]  /*26a10*/  VIADD R3, R21.reuse, UR4 ;  /* 0x0000000415037c36 */ /* 0x041fe20008000000 */
[----:B------:R-:W-:Y:S01]  /*26a20*/  LEA.HI.X.SX32 R21, R21, R28, 0x1, P6 ;  /* 0x0000001c15157211 */ /* 0x000fe200030f0eff */
[----:B------:R-:W-:Y:S01]  /*26a30*/  VIADD R22, R7, 0x1a ;  /* 0x0000001a07167836 */ /* 0x000fe20000000000 */
[----:B------:R-:W-:Y:S01]  /*26a40*/  ULDC UR5, c[0x0][0x22c] ;  /* 0x00008b0000057ab9 */ /* 0x000fe20000000800 */
[----:B------:R-:W2:Y:S01]  /*26a50*/  LDL.LU R25, [R1+0xa8] ;  /* 0x0000a80001197983 */ /* 0x000ea20000300800 */
        /* <DEDUP_REMOVED lines=8> */
[----:B------:R-:W-:Y:S01]  /*26ae0*/  VIADD R22, R21, UR4 ;  /* 0x0000000415167c36 */ /* 0x000fe20008000000 */
[----:B------:R0:W-:Y:S01]  /*26af0*/  @P5 STG.E.U16 desc[UR8][R2.64], R27 ;  /* 0x0000001b02005986 */ /* 0x0001e2000c101508 */
[----:B------:R-:W-:Y:S01]  /*26b00*/  ISETP.LT.AND P5, PT, R23, UR5, !P0 ;  /* 0x0000000517007c0c */ /* 0x000fe2000c7a1270 */
[----:B------:R-:W-:Y:S01]  /*26b10*/  VIADD R23, R7, 0x1c ;  /* 0x0000001c07177836 */ /* 0x000fe20000000000 */
[----:B------:R-:W-:Y:S01]  /*26b20*/  LEA.HI.X.SX32 R21, R21, R28, 0x1, P6 ;  /* 0x0000001c15157211 */ /* 0x000fe200030f0eff */
[----:B------:R-:W-:-:S04]  /*26b30*/  ULDC UR5, c[0x0][0x22c] ;  /* 0x00008b0000057ab9 */ /* 0x000fc80000000800 */
[----:B------:R3:W-:Y:S01]  /*26b40*/  @P4 STG.E.U16 desc[UR8][R20.64], R24 ;  /* 0x0000001814004986 */ /* 0x0007e2000c101508 */
[----:B------:R-:W-:Y:S01]  /*26b50*/  ISETP.LT.AND P4, PT, R23, UR5, !P0 ;  /* 0x0000000517007c0c */ /* 0x000fe2000c781270 */
[----:B------:R-:W-:Y:S02]  /*26b60*/  ULDC UR5, c[0x0][0x22c] ;  /* 0x00008b0000057ab9 */ /* 0x000fe40000000800 */
[----:B0-----:R-:W4:Y:S04]  /*26b70*/  LDL.LU R27, [R1+0xac] ;  /* 0x0000ac00011b7983 */ /* 0x001f280000300800 */
[----:B------:R-:W5:Y:S01]  /*26b80*/  LDL.LU R23, [R1+0xa0] ;  /* 0x0000a00001177983 */ /* 0x000f620000300800 */
[----:B------:R-:W-:-:S04]  /*26b90*/  LEA R2, P6, R22, R0, 0x1 ;  /* 0x0000000016027211 */ /* 0x000fc800078c08ff */
[C---:B------:R-:W-:Y:S01]  /*26ba0*/  LEA.HI.X.SX32 R3, R22.reuse, R28, 0x1, P6 ;  /* 0x0000001c16037211 */ /* 0x040fe200030f0eff */
[----:B------:R-:W-:-:S05]  /*26bb0*/  VIADD R22, R22, UR4 ;  /* 0x0000000416167c36 */ /* 0x000fca0008000000 */
[----:B---3--:R-:W-:-:S04]  /*26bc0*/  LEA R20, P6, R22, R0, 0x1 ;  /* 0x0000000016147211 */ /* 0x008fc800078c08ff */
[----:B------:R-:W-:Y:S02]  /*26bd0*/  LEA.HI.X.SX32 R21, R22, R28, 0x1, P6 ;  /* 0x0000001c16157211 */ /* 0x000fe400030f0eff */
[----:B-----5:R-:W-:Y:S01]  /*26be0*/  PRMT R24, R23, 0x7632, R24 ;  /* 0x0000763217187816 */ /* 0x020fe20000000018 */
        /* <DEDUP_REMOVED lines=14> */
[----:B------:R-:W-:Y:S01]  /*26cd0*/  LEA.HI.X.SX32 R21, R22, R28, 0x1, P6 ;  /* 0x0000001c16157211 */ /* 0x000fe200030f0eff */
[----:B---3--:R0:W-:Y:S01]  /*26ce0*/  @P1 STG.E.U16 desc[UR8][R2.64], R24 ;  /* 0x0000001802001986 */ /* 0x0081e2000c101508 */
[----:B------:R-:W-:-:S05]  /*26cf0*/  PRMT R23, R24, 0x7632, R23 ;  /* 0x0000763218177816 */ /* 0x000fca0000000017 */
[----:B------:R3:W-:Y:S01]  /*26d00*/  @P5 STG.E.U16 desc[UR8][R20.64], R23 ;  /* 0x0000001714005986 */ /* 0x0007e2000c101508 */
[----:B0-----:R-:W-:Y:S02]  /*26d10*/  VIADD R2, R7, 0x1f ;  /* 0x0000001f07027836 */ /* 0x001fe40000000000 */
[----:B------:R-:W-:-:S03]  /*26d20*/  VIADD R3, R22, UR4 ;  /* 0x0000000416037c36 */ /* 0x000fc60008000000 */
[----:B------:R-:W-:Y:S01]  /*26d30*/  ISETP.LT.AND P1, PT, R2, UR5, !P0 ;  /* 0x0000000502007c0c */ /* 0x000fe2000c721270 */
[----:B---3--:R-:W-:Y:S01]  /*26d40*/  VIADD R20, R7, 0x20 ;  /* 0x0000002007147836 */ /* 0x008fe20000000000 */
[C---:B------:R-:W-:Y:S01]  /*26d50*/  LEA R2, P5, R3.reuse, R0, 0x1 ;  /* 0x0000000003027211 */ /* 0x040fe200078a08ff */
[----:B------:R-:W-:Y:S01]  /*26d60*/  VIADD R21, R3, UR4 ;  /* 0x0000000403157c36 */ /* 0x000fe20008000000 */
[----:B------:R-:W-:Y:S01]  /*26d70*/  ULDC UR5, c[0x0][0x22c] ;  /* 0x00008b0000057ab9 */ /* 0x000fe20000000800 */
[----:B------:R-:W-:Y:S01]  /*26d80*/  VIADD R22, R7, 0x21 ;  /* 0x0000002107167836 */ /* 0x000fe20000000000 */
[----:B------:R-:W-:Y:S02]  /*26d90*/  LEA.HI.X.SX32 R3, R3, R28, 0x1, P5 ;  /* 0x0000001c03037211 */ /* 0x000fe400028f0eff */
[----:B------:R-:W-:Y:S01]  /*26da0*/  ISETP.LT.AND P5, PT, R20, UR5, !P0 ;  /* 0x0000000514007c0c */ /* 0x000fe2000c7a1270 */
[----:B------:R-:W-:Y:S01]  /*26db0*/  ULDC UR5, c[0x0][0x22c] ;  /* 0x00008b0000057ab9 */ /* 0x000fe20000000800 */
[----:B------:R-:W-:Y:S01]  /*26dc0*/  LEA R20, P6, R21, R0, 0x1 ;  /* 0x0000000015147211 */ /* 0x000fe200078c08ff */
[----:B--2---:R0:W-:Y:S01]  /*26dd0*/  @P4 STG.E.U16 desc[UR8][R2.64], R25 ;  /* 0x0000001902004986 */ /* 0x0041e2000c101508 */
[----:B------:R-:W-:Y:S01]  /*26de0*/  ISETP.LT.AND P4, PT, R22, UR5, !P0 ;  /* 0x0000000516007c0c */ /* 0x000fe2000c781270 */
[----:B------:R-:W-:Y:S01]  /*26df0*/  VIADD R23, R7, 0x22 ;  /* 0x0000002207177836 */ /* 0x000fe20000000000 */
[----:B------:R-:W-:Y:S01]  /*26e00*/  PRMT R22, R25, 0x7632, R22 ;  /* 0x0000763219167816 */ /* 0x000fe20000000016 */
[----:B------:R-:W-:Y:S01]  /*26e10*/  ULDC UR5, c[0x0][0x22c] ;  /* 0x00008b0000057ab9 */ /* 0x000fe20000000800 */
[C---:B0-----:R-:W-:Y:S01]  /*26e20*/  VIADD R3, R21.reuse, UR4 ;  /* 0x0000000415037c36 */ /* 0x041fe20008000000 */
[----:B------:R-:W-:Y:S01]  /*26e30*/  LEA.HI.X.SX32 R21, R21, R28, 0x1, P6 ;  /* 0x0000001c15157211 */ /* 0x000fe200030f0eff */
[----:B------:R-:W-:Y:S01]  /*26e40*/  VIADD R24, R7, 0x24 ;  /* 0x0000002407187836 */ /* 0x000fe20000000000 */
[----:B------:R-:W2:Y:S02]  /*26e50*/  LDL.LU R25, [R1+0xb8] ;  /* 0x0000b80001197983 */ /* 0x000ea40000300800 */
[----:B------:R-:W-:-:S02]  /*26e60*/  LEA R2, P6, R3, R0, 0x1 ;  /* 0x0000000003027211 */ /* 0x000fc400078c08ff */
[----:B------:R0:W-:Y:S01]  /*26e70*/  @P3 STG.E.U16 desc[UR8][R20.64], R22 ;  /* 0x0000001614003986 */ /* 0x0001e2000c101508 */
[----:B------:R-:W-:Y:S01]  /*26e80*/  ISETP.LT.AND P3, PT, R23, UR5, !P0 ;  /* 0x0000000517007c0c */ /* 0x000fe2000c761270 */
[----:B------:R-:W-:Y:S01]  /*26e90*/  VIADD R23, R7, 0x23 ;  /* 0x0000002307177836 */ /* 0x000fe20000000000 */
[----:B------:R-:W-:Y:S01]  /*26ea0*/  ULDC UR5, c[0x0][0x22c] ;  /* 0x00008b0000057ab9 */ /* 0x000fe20000000800 */
[C---:B0-----:R-:W-:Y:S01]  /*26eb0*/  VIADD R21, R3.reuse, UR4 ;  /* 0x0000000403157c36 */ /* 0x041fe20008000000 */
[----:B------:R-:W-:-:S04]  /*26ec0*/  LEA.HI.X.SX32 R3, R3, R28, 0x1, P6 ;  /* 0x0000001c03037211 */ /* 0x000fc800030f0eff */
[C---:B------:R-:W-:Y:S01]  /*26ed0*/  LEA R20, P6, R21.reuse, R0, 0x1 ;  /* 0x0000000015147211 */ /* 0x040fe200078c08ff */
[----:B----4-:R0:W-:Y:S01]  /*26ee0*/  @P2 STG.E.U16 desc[UR8][R2.64], R27 ;  /* 0x0000001b02002986 */ /* 0x0101e2000c101508 */
[----:B------:R-:W-:Y:S01]  /*26ef0*/  VIADD R22, R21, UR4 ;  /* 0x0000000415167c36 */ /* 0x000fe20008000000 */
[----:B------:R-:W-:Y:S01]  /*26f00*/  ISETP.LT.AND P2, PT, R23, UR5, !P0 ;  /* 0x0000000517007c0c */ /* 0x000fe2000c741270 */
[----:B------:R-:W-:Y:S01]  /*26f10*/  ULDC UR5, c[0x0][0x22c] ;  /* 0x00008b0000057ab9 */ /* 0x000fe20000000800 */
[----:B------:R-:W-:Y:S02]  /*26f20*/  LEA.HI.X.SX32 R21, R21, R28, 0x1, P6 ;  /* 0x0000001c15157211 */ /* 0x000fe400030f0eff */
[----:B------:R-:W-:-:S05]  /*26f30*/  PRMT R23, R27, 0x7632, R23 ;  /* 0x000076321b177816 */ /* 0x000fca0000000017 */
        /* <DEDUP_REMOVED lines=9> */
[----:B------:R-:W-:Y:S01]  /*26fd0*/  LEA.HI.X.SX32 R21, R22, R28, 0x1, P6 ;  /* 0x0000001c16157211 */ /* 0x000fe200030f0eff */
[----:B-----5:R0:W-:Y:S01]  /*26fe0*/  @P5 STG.E.U16 desc[UR8][R2.64], R24 ;  /* 0x0000001802005986 */ /* 0x0201e2000c101508 */
[----:B------:R-:W-:Y:S01]  /*26ff0*/  PRMT R23, R24, 0x7632, R23 ;  /* 0x0000763218177816 */ /* 0x000fe20000000017 */
[C---:B0-----:R-:W-:Y:S02]  /*27000*/  VIADD R2, R7.reuse, 0x25 ;  /* 0x0000002507027836 */ /* 0x041fe40000000000 */
[----:B------:R-:W-:Y:S02]  /*27010*/  VIADD R24, R7, 0x26 ;  /* 0x0000002607187836 */ /* 0x000fe40000000000 */
[----:B------:R0:W-:Y:S01]  /*27020*/  @P4 STG.E.U16 desc[UR8][R20.64], R23 ;  /* 0x0000001714004986 */ /* 0x0001e2000c101508 */
[----:B------:R-:W-:Y:S01]  /*27030*/  ISETP.LT.AND P5, PT, R2, UR5, !P0 ;  /* 0x0000000502007c0c */ /* 0x000fe2000c7a1270 */
[----:B------:R-:W-:Y:S02]  /*27040*/  ULDC UR5, c[0x0][0x22c] ;  /* 0x00008b0000057ab9 */ /* 0x000fe40000000800 */
[----:B------:R-:W-:Y:S01]  /*27050*/  ISETP.LT.AND P4, PT, R24, UR5, !P0 ;  /* 0x0000000518007c0c */ /* 0x000fe2000c781270 */
[----:B------:R-:W-:Y:S01]  /*27060*/  VIADD R3, R22, UR4 ;  /* 0x0000000416037c36 */ /* 0x000fe20008000000 */
[----:B------:R-:W3:Y:S01]  /*27070*/  LDL.LU R24, [R1+0xb4] ;  /* 0x0000b40001187983 */ /* 0x000ee20000300800 */
[----:B------:R-:W-:-:S02]  /*27080*/  ULDC UR5, c[0x0][0x22c] ;  /* 0x00008b0000057ab9 */ /* 0x000fc40000000800 */
[C---:B------:R-:W-:Y:S01]  /*27090*/  VIADD R22, R3.reuse, UR4 ;  /* 0x0000000403167c36 */ /* 0x040fe20008000000 */
[----:B------:R-:W-:-:S04]  /*270a0*/  LEA R2, P6, R3, R0, 0x1 ;  /* 0x0000000003027211 */ /* 0x000fc800078c08ff */
[----:B------:R-:W-:Y:S02]  /*270b0*/  LEA.HI.X.SX32 R3, R3, R28, 0x1, P6 ;  /* 0x0000001c03037211 */ /* 0x000fe400030f0eff */
[----:B0-----:R-:W-:-:S04]  /*270c0*/  LEA R20, P6, R22, R0, 0x1 ;  /* 0x0000000016147211 */ /* 0x001fc800078c08ff */
        /* <DEDUP_REMOVED lines=214> */
[----:B------:R-:W-:-:S04]  /*27e30*/  LEA.HI.X.SX32 R21, R21, R28, 0x1, P6 ;  /* 0x0000001c15157211 */ /* 0x000fc800030f0eff */
[----:B------:R-:W-:Y:S01]  /*27e40*/  LEA R2, P6, R3, R0, 0x1 ;  /* 0x0000000003027211 */ /* 0x000fe200078c08ff */
        /* <DEDUP_REMOVED lines=10> */
[----:B------:R-:W-:Y:S01]  /*27ef0*/  VIADD R24, R7, 0x44 ;  /* 0x0000004407187836 */ /* 0x000fe20000000000 */
[----:B------:R-:W-:Y:S01]  /*27f00*/  LEA.HI.X.SX32 R21, R21, R28, 0x1, P6 ;  /* 0x0000001c15157211 */ /* 0x000fe200030f0eff */
[----:B------:R-:W-:Y:S01]  /*27f10*/  ULDC UR5, c[0x0][0x22c] ;  /* 0x00008b0000057ab9 */ /* 0x000fe20000000800 */
[----:B------:R-:W-:-:S05]  /*27f20*/  PRMT R23, R27, 0x7632, R23 ;  /* 0x000076321b177816 */ /* 0x000fca0000000017 */
[----:B------:R2:W-:Y:S01]  /*27f30*/  @P4 STG.E.U16 desc[UR8][R20.64], R23 ;  /* 0x0000001714004986 */ /* 0x0005e2000c101508 */
[----:B------:R-:W-:Y:S01]  /*27f40*/  ISETP.LT.AND P4, PT, R24, UR5, !P0 ;  /* 0x0000000518007c0c */ /* 0x000fe2000c781270 */
[----:B------:R-:W-:Y:S02]  /*27f50*/  ULDC UR5, c[0x0][0x22c] ;  /* 0x00008b0000057ab9 */ /* 0x000fe40000000800 */
[----:B0-----:R-:W3:Y:S04]  /*27f60*/  LDL.LU R27, [R1+0x2c] ;  /* 0x00002c00011b7983 */ /* 0x001ee80000300800 */
[----:B------:R-:W4:Y:S04]  /*27f70*/  LDL.LU R25, [R1+0x34] ;  /* 0x0000340001197983 */ /* 0x000f280000300800 */
[----:B------:R-:W5:Y:S01]  /*27f80*/  LDL.LU R24, [R1+0x20] ;  /* 0x0000200001187983 */ /* 0x000f620000300800 */
[----:B------:R-:W-:-:S04]  /*27f90*/  LEA R2, P6, R22, R0, 0x1 ;  /* 0x0000000016027211 */ /* 0x000fc800078c08ff */
[C---:B------:R-:W-:Y:S01]  /*27fa0*/  LEA.HI.X.SX32 R3, R22.reuse, R28, 0x1, P6 ;  /* 0x0000001c16037211 */ /* 0x040fe200030f0eff */
[----:B------:R-:W-:-:S05]  /*27fb0*/  VIADD R22, R22, UR4 ;  /* 0x0000000416167c36 */ /* 0x000fca0008000000 */
[----:B--2---:R-:W-:-:S04]  /*27fc0*/  LEA R20, P6, R22, R0, 0x1 ;  /* 0x0000000016147211 */ /* 0x004fc800078c08ff */
        /* <DEDUP_REMOVED lines=10> */
[----:B------:R-:W2:Y:S01]  /*28070*/  LDL.LU R24, [R1+0x28] ;  /* 0x0000280001187983 */ /* 0x000ea20000300800 */
[----:B------:R-:W-:-:S03]  /*28080*/  ULDC UR5, c[0x0][0x22c] ;  /* 0x00008b0000057ab9 */ /* 0x000fc60000000800 */
[----:B0-----:R-:W5:Y:S01]  /*28090*/  LDL.LU R21, [R1+0x24] ;  /* 0x0000240001157983 */ /* 0x001f620000300800 */
[C---:B------:R-:W-:Y:S01]  /*280a0*/  LEA R2, P6, R3.reuse, R0, 0x1 ;  /* 0x0000000003027211 */ /* 0x040fe200078c08ff */
[----:B------:R-:W-:-:S03]  /*280b0*/  VIADD R22, R3, UR4 ;  /* 0x0000000403167c36 */ /* 0x000fc60008000000 */
[----:B------:R-:W-:Y:S02]  /*280c0*/  LEA.HI.X.SX32 R3, R3, R28, 0x1, P6 ;  /* 0x0000001c03037211 */ /* 0x000fe400030f0eff */
[----:B------:R-:W-:-:S03]  /*280d0*/  LEA R20, P6, R22, R0, 0x1 ;  /* 0x0000000016147211 */ /* 0x000fc600078c08ff */
[----:B-----5:R0:W-:Y:S02]  /*280e0*/  @P1 STG.E.U16 desc[UR8][R2.64], R21 ;  /* 0x0000001502001986 */ /* 0x0201e4000c101508 */
        /* <DEDUP_REMOVED lines=9> */
[C---:B------:R-:W-:Y:S02]  /*28180*/  VIADD R22, R7.reuse, 0x49 ;  /* 0x0000004907167836 */ /* 0x040fe40000000000 */
[----:B0-----:R-:W-:Y:S02]  /*28190*/  VIADD R20, R7, 0x48 ;  /* 0x0000004807147836 */ /* 0x001fe40000000000 */
[C---:B------:R-:W-:Y:S01]  /*281a0*/  VIADD R21, R3.reuse, UR4 ;  /* 0x0000000403157c36 */ /* 0x040fe20008000000 */
[----:B------:R-:W-:-:S02]  /*281b0*/  LEA.HI.X.SX32 R3, R3, R28, 0x1, P5 ;  /* 0x0000001c03037211 */ /* 0x000fc400028f0eff */
        /* <DEDUP_REMOVED lines=18> */
[----:B---3--:R0:W-:Y:S01]  /*282e0*/  @P2 STG.E.U16 desc[UR8][R2.64], R27 ;  /* 0x0000001b02002986 */ /* 0x0081e2000c101508 */
[----:B------:R-:W-:Y:S01]  /*282f0*/  VIADD R22, R21, UR4 ;  /* 0x0000000415167c36 */ /* 0x000fe20008000000 */
[----:B------:R-:W-:Y:S01]  /*28300*/  ISETP.LT.AND P2, PT, R23, UR5, !P0 ;  /* 0x0000000517007c0c */ /* 0x000fe2000c741270 */
[----:B------:R-:W-:Y:S01]  /*28310*/  VIADD R24, R7, 0x4c ;  /* 0x0000004c07187836 */ /* 0x000fe20000000000 */
[----:B------:R-:W-:Y:S01]  /*28320*/  LEA.HI.X.SX32 R21, R21, R28, 0x1, P6 ;  /* 0x0000001c15157211 */ /* 0x000fe200030f0eff */
[----:B------:R-:W-:Y:S01]  /*28330*/  ULDC UR5, c[0x0][0x22c] ;  /* 0x00008b0000057ab9 */ /* 0x000fe20000000800 */
[----:B------:R-:W-:-:S05]  /*28340*/  PRMT R23, R27, 0x7632, R23 ;  /* 0x000076321b177816 */ /* 0x000fca0000000017 */
[----:B------:R2:W-:Y:S04]  /*28350*/  @P1 STG.E.U16 desc[UR8][R20.64], R23 ;  /* 0x0000001714001986 */ /* 0x0005e8000c101508 */
[----:B0-----:R-:W3:Y:S04]  /*28360*/  LDL.LU R27, [R1+0x38] ;  /* 0x00003800011b7983 */ /* 0x001ee80000300800 */
[----:B--2---:R-:W2:Y:S01]  /*28370*/  LDL.LU R21, [R1+0x30] ;  /* 0x0000300001157983 */ /* 0x004ea20000300800 */
[----:B------:R-:W-:-:S04]  /*28380*/  LEA R2, P6, R22, R0, 0x1 ;  /* 0x0000000016027211 */ /* 0x000fc800078c08ff */
[C---:B------:R-:W-:Y:S01]  /*28390*/  LEA.HI.X.SX32 R3, R22.reuse, R28, 0x1, P6 ;  /* 0x0000001c16037211 */ /* 0x040fe200030f0eff */
[----:B------:R-:W-:Y:S01]  /*283a0*/  VIADD R22, R22, UR4 ;  /* 0x0000000416167c36 */ /* 0x000fe20008000000 */
[----:B------:R-:W-:Y:S01]  /*283b0*/  ISETP.LT.AND P1, PT, R24, UR5, !P0 ;  /* 0x0000000518007c0c */ /* 0x000fe2000c721270 */
[C---:B------:R-:W-:Y:S01]  /*283c0*/  VIADD R24, R7.reuse, 0x4d ;  /* 0x0000004d07187836 */ /* 0x040fe20000000000 */
[----:B------:R-:W-:Y:S02]  /*283d0*/  ULDC UR5, c[0x0][0x22c] ;  /* 0x00008b0000057ab9 */ /* 0x000fe40000000800 */
[----:B------:R-:W-:Y:S01]  /*283e0*/  LEA R20, P6, R22, R0, 0x1 ;  /* 0x0000000016147211 */ /* 0x000fe200078c08ff */
[----:B--2---:R0:W-:Y:S01]  /*283f0*/  @P5 STG.E.U16 desc[UR8][R2.64], R21 ;  /* 0x0000001502005986 */ /* 0x0041e2000c101508 */
[----:B------:R-:W-:Y:S01]  /*28400*/  ISETP.LT.AND P5, PT, R24, UR5, !P0 ;  /* 0x0000000518007c0c */ /* 0x000fe2000c7a1270 */
[----:B------:R-:W-:Y:S01]  /*28410*/  VIADD R24, R7, 0x4e ;  /* 0x0000004e07187836 */ /* 0x000fe20000000000 */
[----:B------:R-:W-:Y:S01]  /*28420*/  ULDC UR5, c[0x0][0x22c] ;  /* 0x00008b0000057ab9 */ /* 0x000fe20000000800 */
[----:B0-----:R-:W-:-:S02]  /*28430*/  IMAD.MOV.U32 R2, RZ, RZ, R21 ;  /* 0x000000ffff027224 */ /* 0x001fc400078e0015 */
[C---:B------:R-:W-:Y:S01]  /*28440*/  VIADD R3, R22.reuse, UR4 ;  /* 0x0000000416037c36 */ /* 0x040fe20008000000 */
[----:B------:R-:W-:Y:S02]  /*28450*/  LEA.HI.X.SX32 R21, R22, R28, 0x1, P6 ;  /* 0x0000001c16157211 */ /* 0x000fe400030f0eff */
[----:B------:R-:W-:Y:S02]  /*28460*/  PRMT R23, R2, 0x7632, R23 ;  /* 0x0000763202177816 */ /* 0x000fe40000000017 */
[C---:B------:R-:W-:Y:S01]  /*28470*/  LEA R2, P6, R3.reuse, R0, 0x1 ;  /* 0x0000000003027211 */ /* 0x040fe200078c08ff */
[C---:B------:R-:W-:Y:S02]  /*28480*/  VIADD R22, R3.reuse, UR4 ;  /* 0x0000000403167c36 */ /* 0x040fe40008000000 */
[----:B------:R0:W-:Y:S01]  /*28490*/  @P4 STG.E.U16 desc[UR8][R20.64], R23 ;  /* 0x0000001714004986 */ /* 0x0001e2000c101508 */
[----:B------:R-:W-:Y:S02]  /*284a0*/  LEA.HI.X.SX32 R3, R3, R28, 0x1, P6 ;  /* 0x0000001c03037211 */ /* 0x000fe400030f0eff */
[----:B------:R-:W-:Y:S01]  /*284b0*/  ISETP.LT.AND P4, PT, R24, UR5, !P0 ;  /* 0x0000000518007c0c */ /* 0x000fe2000c781270 */
[----:B------:R-:W-:Y:S01]  /*284c0*/  VIADD R24, R7, 0x4f ;  /* 0x0000004f07187836 */ /* 0x000fe20000000000 */
[----:B------:R-:W-:Y:S01]  /*284d0*/  ULDC UR5, c[0x0][0x22c] ;  /* 0x00008b0000057ab9 */ /* 0x000fe20000000800 */
[----:B----4-:R2:W-:Y:S03]  /*284e0*/  @P3 STG.E.U16 desc[UR8][R2.64], R25 ;  /* 0x0000001902003986 */ /* 0x0105e6000c101508 */
[----:B------:R-:W-:Y:S01]  /*284f0*/  ISETP.LT.AND P3, PT, R24, UR5, !P0 ;  /* 0x0000000518007c0c */ /* 0x000fe2000c761270 */
[----:B------:R-:W-:Y:S01]  /*28500*/  ULDC UR5, c[0x0][0x22c] ;  /* 0x00008b0000057ab9 */ /* 0x000fe20000000800 */
[----:B------:R-:W4:Y:S01]  /*28510*/  LDL.LU R24, [R1+0x3c] ;  /* 0x00003c0001187983 */ /* 0x000f220000300800 */
[----:B0-----:R-:W-:-:S04]  /*28520*/  LEA R20, P6, R22, R0, 0x1 ;  /* 0x0000000016147211 */ /* 0x001fc800078c08ff */
[C---:B------:R-:W-:Y:S02]  /*28530*/  LEA.HI.X.SX32 R21, R22.reuse, R28, 0x1, P6 ;  /* 0x0000001c16157211 */ /* 0x040fe400030f0eff */
[----:B--2---:R-:W-:Y:S01]  /*28540*/  PRMT R3, R25, 0x7632, R3 ;  /* 0x0000763219037816 */ /* 0x004fe20000000003 */
[----:B------:R-:W-:Y:S02]  /*28550*/  VIADD R25, R22, UR4 ;  /* 0x0000000416197c36 */ /* 0x000fe40008000000 */
[----:B------:R-:W-:Y:S02]  /*28560*/  VIADD R22, R7, 0x50 ;  /* 0x0000005007167836 */ /* 0x000fe40000000000 */
[----:B------:R0:W-:Y:S01]  /*28570*/  @P2 STG.E.U16 desc[UR8][R20.64], R3 ;  /* 0x0000000314002986 */ /* 0x0001e2000c101508 */
[C---:B------:R-:W-:Y:S01]  /*28580*/  LEA R2, P2, R25.reuse, R0, 0x1 ;  /* 0x0000000019027211 */ /* 0x040fe200078408ff */
[----:B------:R-:W-:-:S03]  /*28590*/  VIADD R23, R25, UR4 ;  /* 0x0000000419177c36 */ /* 0x000fc60008000000 */
[----:B0-----:R-:W-:Y:S01]  /*285a0*/  LEA.HI.X.SX32 R3, R25, R28, 0x1, P2 ;  /* 0x0000001c19037211 */ /* 0x001fe200010f0eff */
[----:B------:R-:W-:Y:S01]  /*285b0*/  VIADD R25, R23, UR4 ;  /* 0x0000000417197c36 */ /* 0x000fe20008000000 */
[----:B------:R-:W-:Y:S01]  /*285c0*/  ISETP.LT.AND P2, PT, R22, UR5, !P0 ;  /* 0x0000000516007c0c */ /* 0x000fe2000c741270 */
[----:B------:R-:W-:Y:S01]  /*285d0*/  VIADD R22, R7, 0x51 ;  /* 0x0000005107167836 */ /* 0x000fe20000000000 */
[C---:B------:R-:W-:Y:S01]  /*285e0*/  LEA R20, P6, R23.reuse, R0, 0x1 ;  /* 0x0000000017147211 */ /* 0x040fe200078c08ff */
[----:B---3--:R0:W-:Y:S01]  /*285f0*/  @P1 STG.E.U16 desc[UR8][R2.64], R27 ;  /* 0x0000001b02001986 */ /* 0x0081e2000c101508 */
[----:B------:R-:W-:Y:S02]  /*28600*/  ULDC UR5, c[0x0][0x22c] ;  /* 0x00008b0000057ab9 */ /* 0x000fe40000000800 */
[----:B------:R-:W-:Y:S02]  /*28610*/  LEA.HI.X.SX32 R21, R23, R28, 0x1, P6 ;  /* 0x0000001c17157211 */ /* 0x000fe400030f0eff */
[----:B------:R-:W-:Y:S01]  /*28620*/  ISETP.LT.AND P1, PT, R22, UR5, !P0 ;  /* 0x0000000516007c0c */ /* 0x000fe2000c721270 */
[----:B------:R-:W-:Y:S01]  /*28630*/  VIADD R22, R7, 0x52 ;  /* 0x0000005207167836 */ /* 0x000fe20000000000 */
[----:B------:R-:W-:Y:S01]  /*28640*/  ULDC UR5, c[0x0][0x22c] ;  /* 0x00008b0000057ab9 */ /* 0x000fe20000000800 */
[----:B0-----:R-:W-:Y:S01]  /*28650*/  PRMT R3, R27, 0x7632, R3 ;  /* 0x000076321b037816 */ /* 0x001fe20000000003 */
[C---:B------:R-:W-:Y:S01]  /*28660*/  VIADD R27, R25.reuse, UR4 ;  /* 0x00000004191b7c36 */ /* 0x040fe20008000000 */
[----:B------:R-:W-:-:S03]  /*28670*/  LEA R2, P6, R25, R0, 0x1 ;  /* 0x0000000019027211 */ /* 0x000fc600078c08ff */
[----:B------:R0:W-:Y:S01]  /*28680*/  @P5 STG.E.U16 desc[UR8][R20.64], R3 ;  /* 0x0000000314005986 */ /* 0x0001e2000c101508 */
[----:B------:R-:W-:Y:S01]  /*28690*/  ISETP.LT.AND P5, PT, R22, UR5, !P0 ;  /* 0x0000000516007c0c */ /* 0x000fe2000c7a1270 */
[----:B------:R-:W-:Y:S01]  /*286a0*/  VIADD R22, R7, 0x53 ;  /* 0x0000005307167836 */ /* 0x000fe20000000000 */
[----:B------:R-:W-:Y:S01]  /*286b0*/  ULDC UR5, c[0x0][0x22c] ;  /* 0x00008b0000057ab9 */ /* 0x000fe20000000800 */
[----:B0-----:R-:W-:Y:S02]  /*286c0*/  LEA.HI.X.SX32 R3, R25, R28, 0x1, P6 ;  /* 0x0000001c19037211 */ /* 0x001fe400030f0eff */
[----:B------:R-:W-:-:S04]  /*286d0*/  LEA R20, P6, R27, R0, 0x1 ;  /* 0x000000001b147211 */ /* 0x000fc800078c08ff */
[----:B------:R-:W-:Y:S02]  /*286e0*/  LEA.HI.X.SX32 R21, R27, R28, 0x1, P6 ;  /* 0x0000001c1b157211 */ /* 0x000fe400030f0eff */
[----:B----4-:R-:W-:Y:S01]  /*286f0*/  PRMT R26, R24, 0x7632, R26 ;  /* 0x00007632181a7816 */ /* 0x010fe2000000001a */
[----:B------:R-:W-:Y:S01]  /*28700*/  @P4 STG.E.U16 desc[UR8][R2.64], R24 ;  /* 0x0000001802004986 */ /* 0x000fe2000c101508 */
[----:B------:R-:W-:Y:S01]  /*28710*/  ISETP.LT.AND P4, PT, R22, UR5, !P0 ;  /* 0x0000000516007c0c */ /* 0x000fe2000c781270 */
[----:B------:R-:W-:Y:S01]  /*28720*/  VIADD R22, R7, 0x54 ;  /* 0x0000005407167836 */ /* 0x000fe20000000000 */
[----:B------:R-:W-:Y:S01]  /*28730*/  ULDC UR5, c[0x0][0x22c] ;  /* 0x00008b0000057ab9 */ /* 0x000fe20000000800 */
[----:B------:R-:W2:Y:S04]  /*28740*/  LDL.LU R7, [R1+0x978] ;  /* 0x0009780001077983 */ /* 0x000ea80000300800 */
[----:B------:R0:W-:Y:S04]  /*28750*/  @P3 STG.E.U16 desc[UR8][R20.64], R26 ;  /* 0x0000001a14003986 */ /* 0x0001e8000c101508 */
[----:B0-----:R-:W3:Y:S01]  /*28760*/  LDL.LU R26, [R1+0x274] ;  /* 0x00027400011a7983 */ /* 0x001ee20000300800 */
[----:B------:R-:W-:-:S05]  /*28770*/  VIADD R23, R27, UR4 ;  /* 0x000000041b177c36 */ /* 0x000fca0008000000 */
[----:B------:R-:W-:-:S04]  /*28780*/  LEA R2, P6, R23, R0, 0x1 ;  /* 0x0000000017027211 */ /* 0x000fc800078c08ff */
[C---:B------:R-:W-:Y:S01]  /*28790*/  LEA.HI.X.SX32 R3, R23.reuse, R28, 0x1, P6 ;  /* 0x0000001c17037211 */ /* 0x040fe200030f0eff */
[----:B------:R-:W-:Y:S01]  /*287a0*/  VIADD R23, R23, UR4 ;  /* 0x0000000417177c36 */ /* 0x000fe20008000000 */
[----:B------:R-:W-:Y:S01]  /*287b0*/  ISETP.LT.AND P3, PT, R22, UR5, !P0 ;  /* 0x0000000516007c0c */ /* 0x000fe2000c761270 */
[----:B------:R-:W-:Y:S02]  /*287c0*/  ULDC UR5, c[0x0][0x22c] ;  /* 0x00008b0000057ab9 */ /* 0x000fe40000000800 */
[C---:B------:R-:W-:Y:S01]  /*287d0*/  VIADD R25, R23.reuse, UR4 ;  /* 0x0000000417197c36 */ /* 0x040fe20008000000 */
[C---:B------:R-:W-:Y:S01]  /*287e0*/  LEA R22, P6, R23.reuse, R0, 0x1 ;  /* 0x0000000017167211 */ /* 0x040fe200078c08ff */
[----:B------:R0:W-:Y:S03]  /*287f0*/  @P2 STG.E.U16 desc[UR8][R2.64], R4 ;  /* 0x0000000402002986 */ /* 0x0001e6000c101508 */
[----:B------:R-:W-:Y:S01]  /*28800*/  LEA.HI.X.SX32 R23, R23, R28, 0x1, P6 ;  /* 0x0000001c17177211 */ /* 0x000fe200030f0eff */
[C---:B------:R-:W-:Y:S01]  /*28810*/  VIADD R27, R25.reuse, UR4 ;  /* 0x00000004191b7c36 */ /* 0x040fe20008000000 */
[----:B------:R-:W-:-:S04]  /*28820*/  LEA R20, P6, R25, R0, 0x1 ;  /* 0x0000000019147211 */ /* 0x000fc800078c08ff */
[----:B------:R-:W-:Y:S02]  /*28830*/  LEA.HI.X.SX32 R21, R25, R28, 0x1, P6 ;  /* 0x0000001c19157211 */ /* 0x000fe400030f0eff */
[----:B0-----:R-:W-:Y:S02]  /*28840*/  PRMT R3, R4, 0x7632, R3 ;  /* 0x0000763204037816 */ /* 0x001fe40000000003 */
[----:B------:R-:W-:-:S03]  /*28850*/  LEA R2, P6, R27, R0, 0x1 ;  /* 0x000000001b027211 */ /* 0x000fc600078c08ff */
[----:B------:R0:W-:Y:S04]  /*28860*/  @P1 STG.E.U16 desc[UR8][R22.64], R3 ;  /* 0x0000000316001986 */ /* 0x0001e8000c101508 */
[----:B------:R4:W-:Y:S01]  /*28870*/  @P5 STG.E.U16 desc[UR8][R20.64], R5 ;  /* 0x0000000514005986 */ /* 0x0009e2000c101508 */
[C---:B0-----:R-:W-:Y:S01]  /*28880*/  LEA.HI.X.SX32 R3, R27.reuse, R28, 0x1, P6 ;  /* 0x0000001c1b037211 */ /* 0x041fe200030f0eff */
[----:B------:R-:W-:Y:S01]  /*28890*/  VIADD R27, R27, UR4 ;  /* 0x000000041b1b7c36 */ /* 0x000fe20008000000 */
[----:B----4-:R-:W-:-:S03]  /*288a0*/  PRMT R21, R5, 0x7632, R21 ;  /* 0x0000763205157816 */ /* 0x010fc60000000015 */
[C---:B------:R-:W-:Y:S02]  /*288b0*/  VIADD R5, R27.reuse, UR4 ;  /* 0x000000041b057c36 */ /* 0x040fe40008000000 */
[----:B------:R0:W-:Y:S01]  /*288c0*/  @P4 STG.E.U16 desc[UR8][R2.64], R21 ;  /* 0x0000001502004986 */ /* 0x0001e2000c101508 */
[----:B------:R-:W-:-:S04]  /*288d0*/  LEA R22, P4, R27, R0, 0x1 ;  /* 0x000000001b167211 */ /* 0x000fc800078808ff */
[----:B------:R-:W-:-:S05]  /*288e0*/  LEA.HI.X.SX32 R23, R27, R28, 0x1, P4 ;  /* 0x0000001c1b177211 */ /* 0x000fca00020f0eff */
[----:B------:R4:W-:Y:S01]  /*288f0*/  @P3 STG.E.U16 desc[UR8][R22.64], R6 ;  /* 0x0000000616003986 */ /* 0x0009e2000c101508 */
[----:B0-----:R-:W-:-:S04]  /*28900*/  VIADD R3, R5, UR4 ;  /* 0x0000000405037c36 */ /* 0x001fc80008000000 */
[----:B------:R-:W-:-:S04]  /*28910*/  VIADD R21, R3, UR4 ;  /* 0x0000000403157c36 */ /* 0x000fc80008000000 */
[----:B----4-:R-:W-:Y:S02]  /*28920*/  VIADD R23, R21, UR4 ;  /* 0x0000000415177c36 */ /* 0x010fe40008000000 */
[----:B---3--:R-:W-:-:S05]  /*28930*/  VIADD R24, R26, 0x55 ;  /* 0x000000551a187836 */ /* 0x008fca0000000000 */
[----:B------:R-:W-:Y:S01]  /*28940*/  ISETP.LT.AND P2, PT, R24, UR5, !P0 ;  /* 0x0000000518007c0c */ /* 0x000fe2000c741270 */
[C---:B------:R-:W-:Y:S01]  /*28950*/  VIADD R24, R26.reuse, 0x56 ;  /* 0x000000561a187836 */ /* 0x040fe20000000000 */
[----:B------:R-:W-:Y:S01]  /*28960*/  ULDC UR5, c[0x0][0x22c] ;  /* 0x00008b0000057ab9 */ /* 0x000fe20000000800 */
[----:B------:R-:W-:-:S03]  /*28970*/  VIADD R4, R26, 0x57 ;  /* 0x000000571a047836 */ /* 0x000fc60000000000 */
[----:B------:R-:W-:Y:S01]  /*28980*/  ISETP.LT.AND P1, PT, R24, UR5, !P0 ;  /* 0x0000000518007c0c */ /* 0x000fe2000c721270 */
[----:B------:R-:W-:Y:S02]  /*28990*/  ULDC UR5, c[0x0][0x22c] ;  /* 0x00008b0000057ab9 */ /* 0x000fe40000000800 */
[----:B------:R-:W-:Y:S01]  /*289a0*/  ISETP.LT.AND P5, PT, R4, UR5, !P0 ;  /* 0x0000000504007c0c */ /* 0x000fe2000c7a1270 */
[C---:B------:R-:W-:Y:S01]  /*289b0*/  VIADD R4, R26.reuse, 0x58 ;  /* 0x000000581a047836 */ /* 0x040fe20000000000 */
[----:B------:R-:W-:Y:S01]  /*289c0*/  ULDC UR5, c[0x0][0x22c] ;  /* 0x00008b0000057ab9 */ /* 0x000fe20000000800 */
[----:B------:R-:W-:-:S03]  /*289d0*/  VIADD R20, R26, 0x59 ;  /* 0x000000591a147836 */ /* 0x000fc60000000000 */
[----:B------:R-:W-:Y:S01]  /*289e0*/  ISETP.LT.AND P4, PT, R4, UR5, !P0 ;  /* 0x0000000504007c0c */ /* 0x000fe2000c781270 */
[----:B------:R-:W-:Y:S01]  /*289f0*/  ULDC UR5, c[0x0][0x22c] ;  /* 0x00008b0000057ab9 */ /* 0x000fe20000000800 */
[C---:B------:R-:W-:Y:S02]  /*28a00*/  LEA R4, P6, R5.reuse, R0, 0x1 ;  /* 0x0000000005047211 */ /* 0x040fe400078c08ff */
[----:B------:R-:W-:Y:S01]  /*28a10*/  ISETP.LT.AND P3, PT, R20, UR5, !P0 ;  /* 0x0000000514007c0c */ /* 0x000fe2000c761270 */
[----:B------:R-:W-:Y:S01]  /*28a20*/  VIADD R20, R26, 0x5a ;  /* 0x0000005a1a147836 */ /* 0x000fe20000000000 */
[----:B------:R-:W-:Y:S01]  /*28a30*/  LEA.HI.X.SX32 R5, R5, R28, 0x1, P6 ;  /* 0x0000001c05057211 */ /* 0x000fe200030f0eff */
[----:B------:R-:W-:Y:S01]  /*28a40*/  ULDC UR5, c[0x0][0x22c] ;  /* 0x00008b0000057ab9 */ /* 0x000fe20000000800 */
[----:B------:R-:W-:Y:S02]  /*28a50*/  PRMT R24, R6, 0x7632, R24 ;  /* 0x0000763206187816 */ /* 0x000fe40000000018 */
[----:B------:R-:W-:-:S03]  /*28a60*/  LEA R2, P6, R3, R0, 0x1 ;  /* 0x0000000003027211 */ /* 0x000fc600078c08ff */
[----:B------:R0:W-:Y:S01]  /*28a70*/  @P2 STG.E.U16 desc[UR8][R4.64], R24 ;  /* 0x0000001804002986 */ /* 0x0001e2000c101508 */
[----:B------:R-:W-:Y:S01]  /*28a80*/  ISETP.LT.AND P2, PT, R20, UR5, !P0 ;  /* 0x0000000514007c0c */ /* 0x000fe2000c741270 */
[----:B------:R-:W-:Y:S01]  /*28a90*/  VIADD R6, R26, 0x5b ;  /* 0x0000005b1a067836 */ /* 0x000fe20000000000 */
[----:B------:R-:W-:Y:S01]  /*28aa0*/  LEA.HI.X.SX32 R3, R3, R28, 0x1, P6 ;  /* 0x0000001c03037211 */ /* 0x000fe200030f0eff */
[----:B------:R-:W-:Y:S01]  /*28ab0*/  ULDC UR5, c[0x0][0x22c] ;  /* 0x00008b0000057ab9 */ /* 0x000fe20000000800 */
[----:B------:R-:W-:-:S04]  /*28ac0*/  LEA R20, P6, R21, R0, 0x1 ;  /* 0x0000000015147211 */ /* 0x000fc800078c08ff */
[----:B------:R-:W-:Y:S01]  /*28ad0*/  LEA.HI.X.SX32 R21, R21, R28, 0x1, P6 ;  /* 0x0000001c15157211 */ /* 0x000fe200030f0eff */
[----:B--2---:R2:W-:Y:S01]  /*28ae0*/  @P1 STG.E.U16 desc[UR8][R2.64], R7 ;  /* 0x0000000702001986 */ /* 0x0045e2000c101508 */
[----:B0-----:R-:W-:Y:S02]  /*28af0*/  LEA R4, P6, R23, R0, 0x1 ;  /* 0x0000000017047211 */ /* 0x001fe400078c08ff */
[----:B------:R-:W-:Y:S01]  /*28b00*/  ISETP.LT.AND P1, PT, R6, UR5, !P0 ;  /* 0x0000000506007c0c */ /* 0x000fe2000c721270 */
[----:B------:R-:W-:Y:S01]  /*28b10*/  VIADD R6, R26, 0x5c ;  /* 0x0000005c1a067836 */ /* 0x000fe20000000000 */
[----:B------:R-:W-:Y:S01]  /*28b20*/  PRMT R22, R7, 0x7632, R22 ;  /* 0x0000763207167816 */ /* 0x000fe20000000016 */
[----:B------:R-:W-:Y:S01]  /*28b30*/  ULDC UR5, c[0x0][0x22c] ;  /* 0x00008b0000057ab9 */ /* 0x000fe20000000800 */
[C---:B------:R-:W-:Y:S01]  /*28b40*/  LEA.HI.X.SX32 R5, R23.reuse, R28, 0x1, P6 ;  /* 0x0000001c17057211 */ /* 0x040fe200030f0eff */
[----:B------:R-:W-:Y:S02]  /*28b50*/  VIADD R23, R23, UR4 ;  /* 0x0000000417177c36 */ /* 0x000fe40008000000 */
[----:B------:R0:W-:Y:S01]  /*28b60*/  @P5 STG.E.U16 desc[UR8][R20.64], R22 ;  /* 0x0000001614005986 */ /* 0x0001e2000c101508 */
[----:B------:R-:W-:Y:S01]  /*28b70*/  ISETP.LT.AND P5, PT, R6, UR5, !P0 ;  /* 0x0000000506007c0c */ /* 0x000fe2000c7a1270 */
[----:B--2---:R-:W-:Y:S01]  /*28b80*/  VIADD R2, R26, 0x5d ;  /* 0x0000005d1a027836 */ /* 0x004fe20000000000 */
[C---:B------:R-:W-:Y:S01]  /*28b90*/  LEA R6, P6, R23.reuse, R0, 0x1 ;  /* 0x0000000017067211 */ /* 0x040fe200078c08ff */
[C---:B------:R-:W-:Y:S01]  /*28ba0*/  VIADD R3, R23.reuse, UR4 ;  /* 0x0000000417037c36 */ /* 0x040fe20008000000 */
[----:B------:R-:W-:Y:S01]  /*28bb0*/  ULDC UR5, c[0x0][0x22c] ;  /* 0x00008b0000057ab9 */ /* 0x000fe20000000800 */
[----:B-1----:R1:W-:Y:S01]  /*28bc0*/  @P4 STG.E.U16 desc[UR8][R4.64], R8 ;  /* 0x0000000804004986 */ /* 0x0023e2000c101508 */
[----:B------:R-:W-:Y:S01]  /*28bd0*/  ISETP.LT.AND P4, PT, R2, UR5, !P0 ;  /* 0x0000000502007c0c */ /* 0x000fe2000c781270 */
[----:B------:R-:W-:Y:S01]  /*28be0*/  ULDC UR5, c[0x0][0x22c] ;  /* 0x00008b0000057ab9 */ /* 0x000fe20000000800 */
[----:B------:R-:W-:-:S02]  /*28bf0*/  LEA.HI.X.SX32 R7, R23, R28, 0x1, P6 ;  /* 0x0000001c17077211 */ /* 0x000fc400030f0eff */
[C---:B------:R-:W-:Y:S01]  /*28c00*/  LEA R2, P6, R3.reuse, R0, 0x1 ;  /* 0x0000000003027211 */ /* 0x040fe200078c08ff */
[----:B0-----:R-:W-:-:S03]  /*28c10*/  VIADD R21, R3, UR4 ;  /* 0x0000000403157c36 */ /* 0x001fc60008000000 */
[----:B------:R-:W-:Y:S02]  /*28c20*/  LEA.HI.X.SX32 R3, R3, R28, 0x1, P6 ;  /* 0x0000001c03037211 */ /* 0x000fe400030f0eff */
[----:B-1----:R-:W-:Y:S01]  /*28c30*/  PRMT R5, R8, 0x7632, R5 ;  /* 0x0000763208057816 */ /* 0x002fe20000000005 */
[C---:B------:R-:W-:Y:S01]  /*28c40*/  VIADD R20, R26.reuse, 0x5e ;  /* 0x0000005e1a147836 */ /* 0x040fe20000000000 */
[C---:B------:R-:W-:Y:S01]  /*28c50*/  LEA R4, P6, R21.reuse, R0, 0x1 ;  /* 0x0000000015047211 */ /* 0x040fe200078c08ff */
[----:B------:R-:W-:Y:S02]  /*28c60*/  VIADD R8, R26, 0x5f ;  /* 0x0000005f1a087836 */ /* 0x000fe40000000000 */
[----:B------:R0:W-:Y:S01]  /*28c70*/  @P3 STG.E.U16 desc[UR8][R6.64], R5 ;  /* 0x0000000506003986 */ /* 0x0001e2000c101508 */
[----:B------:R-:W-:Y:S01]  /*28c80*/  ISETP.LT.AND P3, PT, R20, UR5, !P0 ;  /* 0x0000000514007c0c */ /* 0x000fe2000c761270 */
[----:B------:R-:W-:Y:S02]  /*28c90*/  ULDC UR5, c[0x0][0x22c] ;  /* 0x00008b0000057ab9 */ /* 0x000fe40000000800 */
[----:B------:R1:W-:Y:S01]  /*28ca0*/  @P2 STG.E.U16 desc[UR8][R2.64], R9 ;  /* 0x0000000902002986 */ /* 0x0003e2000c101508 */
[----:B------:R-:W-:Y:S01]  /*28cb0*/  ISETP.LT.AND P2, PT, R8, UR5, !P0 ;  /* 0x0000000508007c0c */ /* 0x000fe2000c741270 */
[----:B------:R-:W-:Y:S01]  /*28cc0*/  VIADD R8, R26, 0x60 ;  /* 0x000000601a087836 */ /* 0x000fe20000000000 */
[----:B------:R-:W-:Y:S01]  /*28cd0*/  ULDC UR5, c[0x0][0x22c] ;  /* 0x00008b0000057ab9 */ /* 0x000fe20000000800 */
[C---:B0-----:R-:W-:Y:S01]  /*28ce0*/  LEA.HI.X.SX32 R5, R21.reuse, R28, 0x1, P6 ;  /* 0x0000001c15057211 */ /* 0x041fe200030f0eff */
[----:B------:R-:W-:Y:S01]  /*28cf0*/  VIADD R21, R21, UR4 ;  /* 0x0000000415157c36 */ /* 0x000fe20008000000 */
[----:B------:R-:W-:-:S03]  /*28d00*/  PRMT R7, R9, 0x7632, R7 ;  /* 0x0000763209077816 */ /* 0x000fc60000000007 */
[C---:B-1----:R-:W-:Y:S02]  /*28d10*/  VIADD R3, R21.reuse, UR4 ;  /* 0x0000000415037c36 */ /* 0x042fe40008000000 */
[----:B------:R0:W-:Y:S01]  /*28d20*/  @P1 STG.E.U16 desc[UR8][R4.64], R7 ;  /* 0x0000000704001986 */ /* 0x0001e2000c101508 */
[----:B------:R-:W-:Y:S01]  /*28d30*/  LEA R6, P1, R21, R0, 0x1 ;  /* 0x0000000015067211 */ /* 0x000fe200078208ff */
[----:B------:R-:W-:-:S03]  /*28d40*/  VIADD R2, R26, 0x61 ;  /* 0x000000611a027836 */ /* 0x000fc60000000000 */
[----:B0-----:R-:W-:Y:S02]  /*28d50*/  LEA.HI.X.SX32 R7, R21, R28, 0x1, P1 ;  /* 0x0000001c15077211 */ /* 0x001fe400008f0eff */
[----:B------:R-:W-:Y:S01]  /*28d60*/  ISETP.LT.AND P1, PT, R8, UR5, !P0 ;  /* 0x0000000508007c0c */ /* 0x000fe2000c721270 */
[C---:B------:R-:W-:Y:S01]  /*28d70*/  VIADD R5, R3.reuse, UR4 ;  /* 0x0000000403057c36 */ /* 0x040fe20008000000 */
[C---:B------:R-:W-:Y:S01]  /*28d80*/  LEA R8, P6, R3.reuse, R0, 0x1 ;  /* 0x0000000003087211 */ /* 0x040fe200078c08ff */
[----:B------:R0:W-:Y:S01]  /*28d90*/  @P5 STG.E.U16 desc[UR8][R6.64], R10 ;  /* 0x0000000a06005986 */ /* 0x0001e2000c101508 */
[----:B------:R-:W-:Y:S02]  /*28da0*/  ULDC UR5, c[0x0][0x22c] ;  /* 0x00008b0000057ab9 */ /* 0x000fe40000000800 */
[----:B------:R-:W-:Y:S01]  /*28db0*/  LEA.HI.X.SX32 R9, R3, R28, 0x1, P6 ;  /* 0x0000001c03097211 */ /* 0x000fe200030f0eff */
[----:B------:R-:W-:Y:S01]  /*28dc0*/  VIADD R3, R26, 0x62 ;  /* 0x000000621a037836 */ /* 0x000fe20000000000 */
[----:B------:R-:W-:Y:S01]  /*28dd0*/  ISETP.LT.AND P5, PT, R2, UR5, !P0 ;  /* 0x0000000502007c0c */ /* 0x000fe2000c7a1270 */
[----:B------:R-:W-:Y:S01]  /*28de0*/  ULDC UR5, c[0x0][0x22c] ;  /* 0x00008b0000057ab9 */ /* 0x000fe20000000800 */
[----:B------:R-:W-:-:S02]  /*28df0*/  LEA R2, P6, R5, R0, 0x1 ;  /* 0x0000000005027211 */ /* 0x000fc400078c08ff */
[----:B0-----:R-:W-:Y:S01]  /*28e00*/  PRMT R7, R10, 0x7632, R7 ;  /* 0x000076320a077816 */ /* 0x001fe20000000007 */
[----:B------:R-:W-:-:S04]  /*28e10*/  VIADD R21, R5, UR4 ;  /* 0x0000000405157c36 */ /* 0x000fc80008000000 */
[----:B------:R0:W-:Y:S01]  /*28e20*/  @P4 STG.E.U16 desc[UR8][R8.64], R7 ;  /* 0x0000000708004986 */ /* 0x0001e2000c101508 */
[----:B------:R-:W-:Y:S01]  /*28e30*/  ISETP.LT.AND P4, PT, R3, UR5, !P0 ;  /* 0x0000000503007c0c */ /* 0x000fe2000c781270 */
[----:B------:R-:W-:Y:S01]  /*28e40*/  VIADD R23, R21, UR4 ;  /* 0x0000000415177c36 */ /* 0x000fe20008000000 */
[----:B------:R-:W-:Y:S01]  /*28e50*/  LEA.HI.X.SX32 R3, R5, R28, 0x1, P6 ;  /* 0x0000001c05037211 */ /* 0x000fe200030f0eff */
[----:B------:R-:W-:Y:S01]  /*28e60*/  VIADD R5, R26, 0x63 ;  /* 0x000000631a057836 */ /* 0x000fe20000000000 */
[----:B------:R-:W-:Y:S01]  /*28e70*/  LEA R4, P6, R21, R0, 0x1 ;  /* 0x0000000015047211 */ /* 0x000fe200078c08ff */
[----:B------:R-:W-:Y:S02]  /*28e80*/  ULDC UR5, c[0x0][0x22c] ;  /* 0x00008b0000057ab9 */ /* 0x000fe40000000800 */
[----:B------:R1:W-:Y:S01]  /*28e90*/  @P3 STG.E.U16 desc[UR8][R2.64], R11 ;  /* 0x0000000b02003986 */ /* 0x0003e2000c101508 */
[----:B------:R-:W-:Y:S01]  /*28ea0*/  ISETP.LT.AND P3, PT, R5, UR5, !P0 ;  /* 0x0000000505007c0c */ /* 0x000fe2000c761270 */
[----:B------:R-:W-:Y:S01]  /*28eb0*/  ULDC UR5, c[0x0][0x22c] ;  /* 0x00008b0000057ab9 */ /* 0x000fe20000000800 */
[----:B------:R-:W-:-:S02]  /*28ec0*/  LEA.HI.X.SX32 R5, R21, R28, 0x1, P6 ;  /* 0x0000001c15057211 */ /* 0x000fc400030f0eff */
[----:B------:R-:W-:Y:S01]  /*28ed0*/  LEA R6, P6, R23, R0, 0x1 ;  /* 0x0000000017067211 */ /* 0x000fe200078c08ff */
[C---:B0-----:R-:W-:Y:S01]  /*28ee0*/  VIADD R8, R26.reuse, 0x64 ;  /* 0x000000641a087836 */ /* 0x041fe20000000000 */
[----:B------:R-:W-:Y:S02]  /*28ef0*/  PRMT R10, R11, 0x7632, R10 ;  /* 0x000076320b0a7816 */ /* 0x000fe4000000000a */
[C---:B------:R-:W-:Y:S01]  /*28f00*/  LEA.HI.X.SX32 R7, R23.reuse, R28, 0x1, P6 ;  /* 0x0000001c17077211 */ /* 0x040fe200030f0eff */
[----:B------:R-:W-:Y:S02]  /*28f10*/  VIADD R23, R23, UR4 ;  /* 0x0000000417177c36 */ /* 0x000fe40008000000 */
[----:B-1----:R-:W-:Y:S01]  /*28f20*/  VIADD R3, R26, 0x65 ;  /* 0x000000651a037836 */ /* 0x002fe20000000000 */
[----:B------:R0:W-:Y:S01]  /*28f30*/  @P2 STG.E.U16 desc[UR8][R4.64], R10 ;  /* 0x0000000a04002986 */ /* 0x0001e2000c101508 */
[----:B------:R-:W-:Y:S01]  /*28f40*/  ISETP.LT.AND P2, PT, R8, UR5, !P0 ;  /* 0x0000000508007c0c */ /* 0x000fe2000c741270 */
[C---:B------:R-:W-:Y:S01]  /*28f50*/  VIADD R9, R23.reuse, UR4 ;  /* 0x0000000417097c36 */ /* 0x040fe20008000000 */
[----:B------:R-:W-:Y:S01]  /*28f60*/  LEA R2, P6, R23, R0, 0x1 ;  /* 0x0000000017027211 */ /* 0x000fe200078c08ff */
[----:B------:R-:W-:Y:S01]  /*28f70*/  ULDC UR5, c[0x0][0x22c] ;  /* 0x00008b0000057ab9 */ /* 0x000fe20000000800 */
[----:B------:R1:W-:Y:S01]  /*28f80*/  @P1 STG.E.U16 desc[UR8][R6.64], R12 ;  /* 0x0000000c06001986 */ /* 0x0003e2000c101508 */
[----:B------:R-:W-:Y:S01]  /*28f90*/  ISETP.LT.AND P1, PT, R3, UR5, !P0 ;  /* 0x0000000503007c0c */ /* 0x000fe2000c721270 */
[----:B------:R-:W-:Y:S01]  /*28fa0*/  VIADD R11, R9, UR4 ;  /* 0x00000004090b7c36 */ /* 0x000fe20008000000 */
[----:B------:R-:W-:Y:S01]  /*28fb0*/  LEA.HI.X.SX32 R3, R23, R28, 0x1, P6 ;  /* 0x0000001c17037211 */ /* 0x000fe200030f0eff */
[----:B------:R-:W-:Y:S01]  /*28fc0*/  VIADD R8, R26, 0x66 ;  /* 0x000000661a087836 */ /* 0x000fe20000000000 */
[----:B------:R-:W-:Y:S01]  /*28fd0*/  ULDC UR5, c[0x0][0x22c] ;  /* 0x00008b0000057ab9 */ /* 0x000fe20000000800 */
[----:B0-----:R-:W-:-:S04]  /*28fe0*/  LEA R4, P6, R9, R0, 0x1 ;  /* 0x0000000009047211 */ /* 0x001fc800078c08ff */
[----:B------:R-:W-:Y:S02]  /*28ff0*/  LEA.HI.X.SX32 R5, R9, R28, 0x1, P6 ;  /* 0x0000001c09057211 */ /* 0x000fe400030f0eff */
[----:B-1----:R-:W-:Y:S02]  /*29000*/  PRMT R7, R12, 0x7632, R7 ;  /* 0x000076320c077816 */ /* 0x002fe40000000007 */
[----:B------:R-:W-:-:S03]  /*29010*/  LEA R6, P6, R11, R0, 0x1 ;  /* 0x000000000b067211 */ /* 0x000fc600078c08ff */
[----:B------:R0:W-:Y:S01]  /*29020*/  @P5 STG.E.U16 desc[UR8][R2.64], R7 ;  /* 0x0000000702005986 */ /* 0x0001e2000c101508 */
[----:B------:R-:W-:Y:S01]  /*29030*/  ISETP.LT.AND P5, PT, R8, UR5, !P0 ;  /* 0x0000000508007c0c */ /* 0x000fe2000c7a1270 */
[----:B------:R-:W-:Y:S01]  /*29040*/  VIADD R8, R26, 0x67 ;  /* 0x000000671a087836 */ /* 0x000fe20000000000 */
[----:B------:R-:W-:Y:S01]  /*29050*/  ULDC UR5, c[0x0][0x22c] ;  /* 0x00008b0000057ab9 */ /* 0x000fe20000000800 */
[----:B------:R1:W-:Y:S03]  /*29060*/  @P4 STG.E.U16 desc[UR8][R4.64], R13 ;  /* 0x0000000d04004986 */ /* 0x0003e6000c101508 */
[----:B------:R-:W-:Y:S01]  /*29070*/  ISETP.LT.AND P4, PT, R8, UR5, !P0 ;  /* 0x0000000508007c0c */ /* 0x000fe2000c781270 */
[----:B------:R-:W-:Y:S01]  /*29080*/  ULDC UR5, c[0x0][0x22c] ;  /* 0x00008b0000057ab9 */ /* 0x000fe20000000800 */
[C---:B0-----:R-:W-:Y:S01]  /*29090*/  LEA.HI.X.SX32 R7, R11.reuse, R28, 0x1, P6 ;  /* 0x0000001c0b077211 */ /* 0x041fe200030f0eff */
[----:B------:R-:W-:Y:S01]  /*290a0*/  VIADD R11, R11, UR4 ;  /* 0x000000040b0b7c36 */ /* 0x000fe20008000000 */
[----:B-1----:R-:W-:Y:S01]  /*290b0*/  PRMT R5, R13, 0x7632, R5 ;  /* 0x000076320d057816 */ /* 0x002fe20000000005 */
[----:B------:R-:W-:-:S02]  /*290c0*/  VIADD R2, R26, 0x68 ;  /* 0x000000681a027836 */ /* 0x000fc40000000000 */
[C---:B------:R-:W-:Y:S02]  /*290d0*/  VIADD R3, R11.reuse, UR4 ;  /* 0x000000040b037c36 */ /* 0x040fe40008000000 */
[----:B------:R0:W-:Y:S01]  /*290e0*/  @P3 STG.E.U16 desc[UR8][R6.64], R5 ;  /* 0x0000000506003986 */ /* 0x0001e2000c101508 */
[-C--:B------:R-:W-:Y:S02]  /*290f0*/  LEA R8, P3, R11, R0.reuse, 0x1 ;  /* 0x000000000b087211 */ /* 0x080fe400078608ff */
[----:B------:R-:W-:Y:S02]  /*29100*/  LEA R4, P6, R3, R0, 0x1 ;  /* 0x0000000003047211 */ /* 0x000fe400078c08ff */
[-C--:B------:R-:W-:Y:S02]  /*29110*/  LEA.HI.X.SX32 R9, R11, R28.reuse, 0x1, P3 ;  /* 0x0000001c0b097211 */ /* 0x080fe400018f0eff */
[----:B------:R-:W-:Y:S01]  /*29120*/  ISETP.LT.AND P3, PT, R2, UR5, !P0 ;  /* 0x0000000502007c0c */ /* 0x000fe2000c761270 */
[----:B------:R-:W-:Y:S01]  /*29130*/  VIADD R2, R26, 0x69 ;  /* 0x000000691a027836 */ /* 0x000fe20000000000 */
[----:B------:R-:W-:Y:S01]  /*29140*/  ULDC UR5, c[0x0][0x22c] ;  /* 0x00008b0000057ab9 */ /* 0x000fe20000000800 */
[----:B------:R-:W-:Y:S01]  /*29150*/  PRMT R10, R14, 0x7632, R10 ;  /* 0x000076320e0a7816 */ /* 0x000fe2000000000a */
[C---:B0-----:R-:W-:Y:S01]  /*29160*/  VIADD R7, R3.reuse, UR4 ;  /* 0x0000000403077c36 */ /* 0x041fe20008000000 */
[----:B------:R-:W-:Y:S01]  /*29170*/  LEA.HI.X.SX32 R5, R3, R28, 0x1, P6 ;  /* 0x0000001c03057211 */ /* 0x000fe200030f0eff */
[----:B------:R0:W-:Y:S01]  /*29180*/  @P2 STG.E.U16 desc[UR8][R8.64], R14 ;  /* 0x0000000e08002986 */ /* 0x0001e2000c101508 */
[----:B------:R-:W-:Y:S01]  /*29190*/  VIADD R3, R26, 0x6a ;  /* 0x0000006a1a037836 */ /* 0x000fe20000000000 */
[----:B------:R-:W-:Y:S01]  /*291a0*/  ISETP.LT.AND P2, PT, R2, UR5, !P0 ;  /* 0x0000000502007c0c */ /* 0x000fe2000c741270 */
[----:B------:R-:W-:Y:S01]  /*291b0*/  ULDC UR5, c[0x0][0x22c] ;  /* 0x00008b0000057ab9 */ /* 0x000fe20000000800 */
[C---:B------:R-:W-:Y:S01]  /*291c0*/  LEA R2, P6, R7.reuse, R0, 0x1 ;  /* 0x0000000007027211 */ /* 0x040fe200078c08ff */
[----:B------:R1:W-:Y:S01]  /*291d0*/  @P1 STG.E.U16 desc[UR8][R4.64], R10 ;  /* 0x0000000a04001986 */ /* 0x0003e2000c101508 */
[----:B------:R-:W-:Y:S01]  /*291e0*/  VIADD R11, R7, UR4 ;  /* 0x00000004070b7c36 */ /* 0x000fe20008000000 */
[----:B------:R-:W-:Y:S01]  /*291f0*/  ISETP.LT.AND P1, PT, R3, UR5, !P0 ;  /* 0x0000000503007c0c */ /* 0x000fe2000c721270 */
[----:B------:R-:W-:Y:S01]  /*29200*/  ULDC UR5, c[0x0][0x22c] ;  /* 0x00008b0000057ab9 */ /* 0x000fe20000000800 */
[----:B------:R-:W-:Y:S01]  /*29210*/  LEA.HI.X.SX32 R3, R7, R28, 0x1, P6 ;  /* 0x0000001c07037211 */ /* 0x000fe200030f0eff */
[----:B------:R-:W-:Y:S01]  /*29220*/  VIADD R7, R26, 0x6b ;  /* 0x0000006b1a077836 */ /* 0x000fe20000000000 */
[C---:B------:R-:W-:Y:S01]  /*29230*/  LEA R6, P6, R11.reuse, R0, 0x1 ;  /* 0x000000000b067211 */ /* 0x040fe200078c08ff */
[----:B0-----:R-:W-:-:S02]  /*29240*/  VIADD R9, R11, UR4 ;  /* 0x000000040b097c36 */ /* 0x001fc40008000000 */
[----:B------:R0:W-:Y:S01]  /*29250*/  @P5 STG.E.U16 desc[UR8][R2.64], R15 ;  /* 0x0000000f02005986 */ /* 0x0001e2000c101508 */
[----:B------:R-:W-:Y:S01]  /*29260*/  ISETP.LT.AND P5, PT, R7, UR5, !P0 ;  /* 0x0000000507007c0c */ /* 0x000fe2000c7a1270 */
[----:B------:R-:W-:Y:S01]  /*29270*/  VIADD R8, R26, 0x6c ;  /* 0x0000006c1a087836 */ /* 0x000fe20000000000 */
[----:B------:R-:W-:Y:S01]  /*29280*/  LEA.HI.X.SX32 R7, R11, R28, 0x1, P6 ;  /* 0x0000001c0b077211 */ /* 0x000fe200030f0eff */
[----:B------:R-:W-:Y:S01]  /*29290*/  ULDC UR5, c[0x0][0x22c] ;  /* 0x00008b0000057ab9 */ /* 0x000fe20000000800 */
[----:B-1----:R-:W-:Y:S02]  /*292a0*/  LEA R4, P6, R9, R0, 0x1 ;  /* 0x0000000009047211 */ /* 0x002fe400078c08ff */
[----:B------:R-:W-:Y:S02]  /*292b0*/  PRMT R10, R15, 0x7632, R10 ;  /* 0x000076320f0a7816 */ /* 0x000fe4000000000a */
[C---:B------:R-:W-:Y:S01]  /*292c0*/  LEA.HI.X.SX32 R5, R9.reuse, R28, 0x1, P6 ;  /* 0x0000001c09057211 */ /* 0x040fe200030f0eff */
[----:B------:R-:W-:-:S02]  /*292d0*/  VIADD R9, R9, UR4 ;  /* 0x0000000409097c36 */ /* 0x000fc40008000000 */
[----:B------:R1:W-:Y:S01]  /*292e0*/  @P4 STG.E.U16 desc[UR8][R6.64], R10 ;  /* 0x0000000a06004986 */ /* 0x0003e2000c101508 */
[----:B------:R-:W-:Y:S01]  /*292f0*/  ISETP.LT.AND P4, PT, R8, UR5, !P0 ;  /* 0x0000000508007c0c */ /* 0x000fe2000c781270 */
[C---:B0-----:R-:W-:Y:S01]  /*29300*/  VIADD R3, R9.reuse, UR4 ;  /* 0x0000000409037c36 */ /* 0x041fe20008000000 */
[C---:B------:R-:W-:Y:S01]  /*29310*/  LEA R8, P6, R9.reuse, R0, 0x1 ;  /* 0x0000000009087211 */ /* 0x040fe200078c08ff */
[----:B------:R-:W-:Y:S01]  /*29320*/  VIADD R2, R26, 0x6d ;  /* 0x0000006d1a027836 */ /* 0x000fe20000000000 */
[----:B------:R-:W-:Y:S02]  /*29330*/  ULDC UR5, c[0x0][0x22c] ;  /* 0x00008b0000057ab9 */ /* 0x000fe40000000800 */
[----:B------:R-:W-:Y:S01]  /*29340*/  LEA.HI.X.SX32 R9, R9, R28, 0x1, P6 ;  /* 0x0000001c09097211 */ /* 0x000fe200030f0eff */
[----:B------:R0:W-:Y:S01]  /*29350*/  @P3 STG.E.U16 desc[UR8][R4.64], R16 ;  /* 0x0000001004003986 */ /* 0x0001e2000c101508 */
[----:B------:R-:W-:Y:S02]  /*29360*/  ISETP.LT.AND P3, PT, R2, UR5, !P0 ;  /* 0x0000000502007c0c */ /* 0x000fe4000c761270 */
[----:B-1----:R-:W-:Y:S01]  /*29370*/  LEA R10, P6, R3, R0, 0x1 ;  /* 0x00000000030a7211 */ /* 0x002fe200078c08ff */
[----:B------:R-:W-:Y:S01]  /*29380*/  VIADD R2, R26, 0x6e ;  /* 0x0000006e1a027836 */ /* 0x000fe20000000000 */
[----:B------:R-:W-:-:S02]  /*29390*/  ULDC UR5, c[0x0][0x22c] ;  /* 0x00008b0000057ab9 */ /* 0x000fc40000000800 */
[C---:B------:R-:W-:Y:S01]  /*293a0*/  LEA.HI.X.SX32 R11, R3.reuse, R28, 0x1, P6 ;  /* 0x0000001c030b7211 */ /* 0x040fe200030f0eff */
[----:B------:R-:W-:Y:S01]  /*293b0*/  VIADD R3, R3, UR4 ;  /* 0x0000000403037c36 */ /* 0x000fe20008000000 */
[----:B0-----:R-:W-:Y:S01]  /*293c0*/  PRMT R5, R16, 0x7632, R5 ;  /* 0x0000763210057816 */ /* 0x001fe20000000005 */
[----:B------:R-:W-:-:S04]  /*293d0*/  VIADD R4, R26, 0x6f ;  /* 0x0000006f1a047836 */ /* 0x000fc80000000000 */
[----:B------:R0:W-:Y:S01]  /*293e0*/  @P2 STG.E.U16 desc[UR8][R8.64], R5 ;  /* 0x0000000508002986 */ /* 0x0001e2000c101508 */
[----:B------:R-:W-:Y:S01]  /*293f0*/  ISETP.LT.AND P2, PT, R2, UR5, !P0 ;  /* 0x0000000502007c0c */ /* 0x000fe2000c741270 */
[----:B------:R-:W-:Y:S01]  /*29400*/  ULDC UR5, c[0x0][0x22c] ;  /* 0x00008b0000057ab9 */ /* 0x000fe20000000800 */
[C---:B------:R-:W-:Y:S01]  /*29410*/  LEA R2, P6, R3.reuse, R0, 0x1 ;  /* 0x0000000003027211 */ /* 0x040fe200078c08ff */
[----:B------:R1:W-:Y:S01]  /*29420*/  @P1 STG.E.U16 desc[UR8][R10.64], R17 ;  /* 0x000000110a001986 */ /* 0x0003e2000c101508 */
[C---:B------:R-:W-:Y:S01]  /*29430*/  VIADD R15, R3.reuse, UR4 ;  /* 0x00000004030f7c36 */ /* 0x040fe20008000000 */
[----:B------:R-:W-:Y:S01]  /*29440*/  ISETP.LT.AND P1, PT, R4, UR5, !P0 ;  /* 0x0000000504007c0c */ /* 0x000fe2000c721270 */
[----:B------:R-:W-:Y:S01]  /*29450*/  ULDC UR5, c[0x0][0x22c] ;  /* 0x00008b0000057ab9 */ /* 0x000fe20000000800 */
[----:B------:R-:W2:Y:S01]  /*29460*/  LDS.128 R4, [R29] ;  /* 0x000000001d047984 */ /* 0x000ea20000000c00 */
[----:B------:R-:W-:Y:S02]  /*29470*/  LEA.HI.X.SX32 R3, R3, R28, 0x1, P6 ;  /* 0x0000001c03037211 */ /* 0x000fe400030f0eff */
[----:B------:R-:W-:Y:S01]  /*29480*/  LEA R12, P6, R15, R0, 0x1 ;  /* 0x000000000f0c7211 */ /* 0x000fe200078c08ff */
[----:B0-----:R-:W-:Y:S01]  /*29490*/  VIADD R8, R26, 0x70 ;  /* 0x000000701a087836 */ /* 0x001fe20000000000 */
[----:B------:R-:W-:-:S02]  /*294a0*/  PRMT R14, R17, 0x7632, R14 ;  /* 0x00007632110e7816 */ /* 0x000fc4000000000e */
[C---:B------:R-:W-:Y:S01]  /*294b0*/  LEA.HI.X.SX32 R13, R15.reuse, R28, 0x1, P6 ;  /* 0x0000001c0f0d7211 */ /* 0x040fe200030f0eff */
[----:B------:R-:W-:Y:S02]  /*294c0*/  VIADD R15, R15, UR4 ;  /* 0x000000040f0f7c36 */ /* 0x000fe40008000000 */
[----:B------:R0:W-:Y:S01]  /*294d0*/  @P5 STG.E.U16 desc[UR8][R2.64], R14 ;  /* 0x0000000e02005986 */ /* 0x0001e2000c101508 */
[----:B------:R-:W-:Y:S01]  /*294e0*/  VIADD R9, R26, 0x71 ;  /* 0x000000711a097836 */ /* 0x000fe20000000000 */
[----:B------:R-:W-:Y:S01]  /*294f0*/  ISETP.LT.AND P5, PT, R8, UR5, !P0 ;  /* 0x0000000508007c0c */ /* 0x000fe2000c7a1270 */
[----:B------:R-:W-:Y:S01]  /*29500*/  ULDC UR5, c[0x0][0x22c] ;  /* 0x00008b0000057ab9 */ /* 0x000fe20000000800 */
[C---:B------:R-:W-:Y:S01]  /*29510*/  LEA R8, P6, R15.reuse, R0, 0x1 ;  /* 0x000000000f087211 */ /* 0x040fe200078c08ff */
[----:B-1----:R-:W-:Y:S01]  /*29520*/  VIADD R11, R15, UR4 ;  /* 0x000000040f0b7c36 */ /* 0x002fe20008000000 */
[----:B------:R1:W-:Y:S01]  /*29530*/  @P4 STG.E.U16 desc[UR8][R12.64], R18 ;  /* 0x000000120c004986 */ /* 0x0003e2000c101508 */
[----:B------:R-:W-:Y:S01]  /*29540*/  ISETP.LT.AND P4, PT, R9, UR5, !P0 ;  /* 0x0000000509007c0c */ /* 0x000fe2000c781270 */
[----:B------:R-:W-:Y:S01]  /*29550*/  VIADD R10, R26, 0x72 ;  /* 0x000000721a0a7836 */ /* 0x000fe20000000000 */
[----:B------:R-:W-:Y:S01]  /*29560*/  PRMT R16, R18, 0x7632, R16 ;  /* 0x0000763212107816 */ /* 0x000fe20000000010 */
[----:B------:R-:W-:Y:S01]  /*29570*/  ULDC UR5, c[0x0][0x22c] ;  /* 0x00008b0000057ab9 */ /* 0x000fe20000000800 */
[----:B------:R-:W-:Y:S01]  /*29580*/  LEA.HI.X.SX32 R9, R15, R28, 0x1, P6 ;  /* 0x0000001c0f097211 */ /* 0x000fe200030f0eff */
[C---:B------:R-:W-:Y:S01]  /*29590*/  VIADD R15, R11.reuse, UR4 ;  /* 0x000000040b0f7c36 */ /* 0x040fe20008000000 */
[----:B0-----:R-:W-:-:S03]  /*295a0*/  LEA R2, P6, R11, R0, 0x1 ;  /* 0x000000000b027211 */ /* 0x001fc600078c08ff */
[----:B------:R0:W-:Y:S01]  /*295b0*/  @P3 STG.E.U16 desc[UR8][R8.64], R16 ;  /* 0x0000001008003986 */ /* 0x0001e2000c101508 */
[----:B------:R-:W-:Y:S01]  /*295c0*/  LEA.HI.X.SX32 R3, R11, R28, 0x1, P6 ;  /* 0x0000001c0b037211 */ /* 0x000fe200030f0eff */
[C---:B------:R-:W-:Y:S01]  /*295d0*/  VIADD R17, R15.reuse, UR4 ;  /* 0x000000040f117c36 */ /* 0x040fe20008000000 */
[----:B------:R-:W-:Y:S01]  /*295e0*/  ISETP.LT.AND P3, PT, R10, UR5, !P0 ;  /* 0x000000050a007c0c */ /* 0x000fe2000c761270 */
[----:B-1----:R-:W-:Y:S01]  /*295f0*/  VIADD R13, R26, 0x73 ;  /* 0x000000731a0d7836 */ /* 0x002fe20000000000 */
[----:B------:R-:W-:Y:S01]  /*29600*/  LEA R10, P6, R15, R0, 0x1 ;  /* 0x000000000f0a7211 */ /* 0x000fe200078c08ff */
[----:B------:R-:W-:-:S03]  /*29610*/  ULDC UR5, c[0x0][0x22c] ;  /* 0x00008b0000057ab9 */ /* 0x000fc60000000800 */
[----:B------:R-:W-:Y:S02]  /*29620*/  LEA.HI.X.SX32 R11, R15, R28, 0x1, P6 ;  /* 0x0000001c0f0b7211 */ /* 0x000fe400030f0eff */
[----:B------:R-:W-:Y:S01]  /*29630*/  LEA R12, P6, R17, R0, 0x1 ;  /* 0x00000000110c7211 */ /* 0x000fe200078c08ff */
[----:B------:R1:W-:Y:S01]  /*29640*/  @P2 STG.E.U16 desc[UR8][R2.64], R19 ;  /* 0x0000001302002986 */ /* 0x0003e2000c101508 */
[----:B------:R-:W-:Y:S02]  /*29650*/  ISETP.LT.AND P2, PT, R13, UR5, !P0 ;  /* 0x000000050d007c0c */ /* 0x000fe4000c741270 */
[----:B------:R-:W-:Y:S01]  /*29660*/  PRMT R14, R19, 0x7632, R14 ;  /* 0x00007632130e7816 */ /* 0x000fe2000000000e */
[----:B0-----:R-:W-:Y:S01]  /*29670*/  VIADD R8, R26, 0x74 ;  /* 0x000000741a087836 */ /* 0x001fe20000000000 */
[C---:B------:R-:W-:Y:S01]  /*29680*/  LEA.HI.X.SX32 R13, R17.reuse, R28, 0x1, P6 ;  /* 0x0000001c110d7211 */ /* 0x040fe200030f0eff */
[----:B------:R-:W-:Y:S01]  /*29690*/  VIADD R17, R17, UR4 ;  /* 0x0000000411117c36 */ /* 0x000fe20008000000 */
[----:B------:R-:W-:Y:S01]  /*296a0*/  ULDC UR5, c[0x0][0x22c] ;  /* 0x00008b0000057ab9 */ /* 0x000fe20000000800 */
[----:B------:R0:W-:Y:S02]  /*296b0*/  @P1 STG.E.U16 desc[UR8][R10.64], R14 ;  /* 0x0000000e0a001986 */ /* 0x0001e4000c101508 */
[----:B------:R-:W-:-:S02]  /*296c0*/  VIADD R15, R17, UR4 ;  /* 0x00000004110f7c36 */ /* 0x000fc40008000000 */
[----:B--2---:R2:W-:Y:S01]  /*296d0*/  @P5 STG.E.U16 desc[UR8][R12.64], R4 ;  /* 0x000000040c005986 */ /* 0x0045e2000c101508 */
[-C--:B-1----:R-:W-:Y:S01]  /*296e0*/  LEA R2, P5, R17, R0.reuse, 0x1 ;  /* 0x0000000011027211 */ /* 0x082fe200078a08ff */
[----:B------:R-:W-:Y:S01]  /*296f0*/  VIADD R9, R26, 0x75 ;  /* 0x000000751a097836 */ /* 0x000fe20000000000 */
[----:B------:R-:W-:Y:S01]  /*29700*/  ISETP.LT.AND P1, PT, R8, UR5, !P0 ;  /* 0x0000000508007c0c */ /* 0x000fe2000c721270 */
[----:B------:R-:W-:Y:S01]  /*29710*/  ULDC UR5, c[0x0][0x22c] ;  /* 0x00008b0000057ab9 */ /* 0x000fe20000000800 */
[----:B------:R-:W-:Y:S02]  /*29720*/  LEA R8, P6, R15, R0, 0x1 ;  /* 0x000000000f087211 */ /* 0x000fe400078c08ff */
[-C--:B------:R-:W-:Y:S02]  /*29730*/  LEA.HI.X.SX32 R3, R17, R28.reuse, 0x1, P5 ;  /* 0x0000001c11037211 */ /* 0x080fe400028f0eff */
[----:B------:R-:W-:Y:S02]  /*29740*/  ISETP.LT.AND P5, PT, R9, UR5, !P0 ;  /* 0x0000000509007c0c */ /* 0x000fe4000c7a1270 */
[----:B0-----:R-:W-:Y:S01]  /*29750*/  PRMT R11, R4, 0x7632, R11 ;  /* 0x00007632040b7816 */ /* 0x001fe2000000000b */
[----:B------:R-:W-:Y:S01]  /*29760*/  VIADD R10, R26, 0x76 ;  /* 0x000000761a0a7836 */ /* 0x000fe20000000000 */
[C---:B------:R-:W-:Y:S01]  /*29770*/  LEA.HI.X.SX32 R9, R15.reuse, R28, 0x1, P6 ;  /* 0x0000001c0f097211 */ /* 0x040fe200030f0eff */
[----:B------:R-:W-:Y:S01]  /*29780*/  VIADD R15, R15, UR4 ;  /* 0x000000040f0f7c36 */ /* 0x000fe20008000000 */
[----:B------:R-:W-:Y:S01]  /*29790*/  ULDC UR5, c[0x0][0x22c] ;  /* 0x00008b0000057ab9 */ /* 0x000fe20000000800 */
[----:B------:R0:W-:Y:S02]  /*297a0*/  @P4 STG.E.U16 desc[UR8][R2.64], R11 ;  /* 0x0000000b02004986 */ /* 0x0001e4000c101508 */
[----:B------:R-:W-:-:S02]  /*297b0*/  VIADD R17, R15, UR4 ;  /* 0x000000040f117c36 */ /* 0x000fc40008000000 */
[----:B------:R1:W-:Y:S01]  /*297c0*/  @P3 STG.E.U16 desc[UR8][R8.64], R5 ;  /* 0x0000000508003986 */ /* 0x0003e2000c101508 */
[-C--:B--2---:R-:W-:Y:S01]  /*297d0*/  LEA R12, P3, R15, R0.reuse, 0x1 ;  /* 0x000000000f0c7211 */ /* 0x084fe200078608ff */
[----:B------:R-:W-:Y:S01]  /*297e0*/  VIADD R4, R26, 0x77 ;  /* 0x000000771a047836 */ /* 0x000fe20000000000 */
[----:B------:R-:W-:Y:S02]  /*297f0*/  LEA R14, P6, R17, R0, 0x1 ;  /* 0x00000000110e7211 */ /* 0x000fe400078c08ff */
[----:B------:R-:W-:Y:S01]  /*29800*/  ISETP.LT.AND P4, PT, R10, UR5, !P0 ;  /* 0x000000050a007c0c */ /* 0x000fe2000c781270 */
[----:B------:R-:W-:Y:S01]  /*29810*/  ULDC UR5, c[0x0][0x22c] ;  /* 0x00008b0000057ab9 */ /* 0x000fe20000000800 */
[-C--:B------:R-:W-:Y:S01]  /*29820*/  LEA.HI.X.SX32 R13, R15, R28.reuse, 0x1, P3 ;  /* 0x0000001c0f0d7211 */ /* 0x080fe200018f0eff */
[----:B0-----:R-:W-:Y:S01]  /*29830*/  VIADD R2, R26, 0x78 ;  /* 0x000000781a027836 */ /* 0x001fe20000000000 */
[----:B------:R-:W-:Y:S01]  /*29840*/  PRMT R3, R5, 0x7632, R3 ;  /* 0x0000763205037816 */ /* 0x000fe20000000003 */
[----:B------:R-:W0:Y:S01]  /*29850*/  LDS.128 R8, [R29+0x400] ;  /* 0x000400001d087984 */ /* 0x000e220000000c00 */
[C---:B------:R-:W-:Y:S01]  /*29860*/  LEA.HI.X.SX32 R15, R17.reuse, R28, 0x1, P6 ;  /* 0x0000001c110f7211 */ /* 0x040fe200030f0eff */
[----:B------:R-:W-:Y:S01]  /*29870*/  VIADD R17, R17, UR4 ;  /* 0x0000000411117c36 */ /* 0x000fe20008000000 */
[----:B------:R-:W-:Y:S01]  /*29880*/  ISETP.LT.AND P3, PT, R4, UR5, !P0 ;  /* 0x0000000504007c0c */ /* 0x000fe2000c761270 */
[----:B------:R-:W-:Y:S01]  /*29890*/  ULDC UR5, c[0x0][0x22c] ;  /* 0x00008b0000057ab9 */ /* 0x000fe20000000800 */
[----:B------:R2:W-:Y:S01]  /*298a0*/  @P2 STG.E.U16 desc[UR8][R12.64], R3 ;  /* 0x000000030c002986 */ /* 0x0005e2000c101508 */
[----:B------:R-:W-:Y:S01]  /*298b0*/  ISETP.LT.AND P2, PT, R2, UR5, !P0 ;  /* 0x0000000502007c0c */ /* 0x000fe2000c741270 */
[----:B------:R-:W-:Y:S01]  /*298c0*/  VIADD R2, R26, 0x79 ;  /* 0x000000791a027836 */ /* 0x000fe20000000000 */
[C---:B------:R-:W-:Y:S01]  /*298d0*/  LEA R4, P6, R17.reuse, R0, 0x1 ;  /* 0x0000000011047211 */ /* 0x040fe200078c08ff */
[----:B------:R-:W-:Y:S01]  /*298e0*/  ULDC UR5, c[0x0][0x22c] ;  /* 0x00008b0000057ab9 */ /* 0x000fe20000000800 */
[----:B------:R3:W-:Y:S02]  /*298f0*/  @P1 STG.E.U16 desc[UR8][R14.64], R6 ;  /* 0x000000060e001986 */ /* 0x0007e4000c101508 */
[C---:B-1----:R-:W-:Y:S01]  /*29900*/  LEA.HI.X.SX32 R5, R17.reuse, R28, 0x1, P6 ;  /* 0x0000001c11057211 */ /* 0x042fe200030f0eff */
[----:B--2---:R-:W-:Y:S01]  /*29910*/  VIADD R3, R17, UR4 ;  /* 0x0000000411037c36 */ /* 0x004fe20008000000 */
[----:B------:R-:W-:Y:S01]  /*29920*/  PRMT R13, R6, 0x7632, R13 ;  /* 0x00007632060d7816 */ /* 0x000fe2000000000d */
[----:B------:R-:W-:Y:S01]  /*29930*/  VIADD R12, R26, 0x7a ;  /* 0x0000007a1a0c7836 */ /* 0x000fe20000000000 */
[----:B------:R-:W-:Y:S01]  /*29940*/  ISETP.LT.AND P1, PT, R2, UR5, !P0 ;  /* 0x0000000502007c0c */ /* 0x000fe2000c721270 */
[C---:B------:R-:W-:Y:S01]  /*29950*/  VIADD R17, R3.reuse, UR4 ;  /* 0x0000000403117c36 */ /* 0x040fe20008000000 */
[----:B------:R-:W-:Y:S01]  /*29960*/  LEA R2, P6, R3, R0, 0x1 ;  /* 0x0000000003027211 */ /* 0x000fe200078c08ff */
[----:B------:R-:W-:Y:S01]  /*29970*/  ULDC UR5, c[0x0][0x22c] ;  /* 0x00008b0000057ab9 */ /* 0x000fe20000000800 */
[----:B------:R1:W-:Y:S01]  /*29980*/  @P5 STG.E.U16 desc[UR8][R4.64], R13 ;  /* 0x0000000d04005986 */ /* 0x0003e2000c101508 */
[----:B------:R-:W-:-:S02]  /*29990*/  ISETP.LT.AND P5, PT, R12, UR5, !P0 ;  /* 0x000000050c007c0c */ /* 0x000fc4000c7a1270 */
[----:B---3--:R-:W-:Y:S01]  /*299a0*/  PRMT R15, R7, 0x7632, R15 ;  /* 0x00007632070f7816 */ /* 0x008fe2000000000f */
[----:B------:R-:W-:Y:S01]  /*299b0*/  VIADD R6, R26, 0x7b ;  /* 0x0000007b1a067836 */ /* 0x000fe20000000000 */
[----:B------:R-:W-:Y:S01]  /*299c0*/  LEA.HI.X.SX32 R3, R3, R28, 0x1, P6 ;  /* 0x0000001c03037211 */ /* 0x000fe200030f0eff */
[----:B------:R-:W-:Y:S01]  /*299d0*/  ULDC UR5, c[0x0][0x22c] ;  /* 0x00008b0000057ab9 */ /* 0x000fe20000000800 */
[----:B------:R-:W-:-:S04]  /*299e0*/  LEA R12, P6, R17, R0, 0x1 ;  /* 0x00000000110c7211 */ /* 0x000fc800078c08ff */
[C---:B-1----:R-:W-:Y:S01]  /*299f0*/  LEA.HI.X.SX32 R13, R17.reuse, R28, 0x1, P6 ;  /* 0x0000001c110d7211 */ /* 0x042fe200030f0eff */
[----:B------:R-:W-:Y:S01]  /*29a00*/  VIADD R17, R17, UR4 ;  /* 0x0000000411117c36 */ /* 0x000fe20008000000 */
[----:B------:R1:W-:Y:S03]  /*29a10*/  @P4 STG.E.U16 desc[UR8][R2.64], R7 ;  /* 0x0000000702004986 */ /* 0x0003e6000c101508 */
[C---:B------:R-:W-:Y:S01]  /*29a20*/  VIADD R5, R17.reuse, UR4 ;  /* 0x0000000411057c36 */ /* 0x040fe20008000000 */
[----:B------:R-:W-:Y:S01]  /*29a30*/  LEA R14, P6, R17, R0, 0x1 ;  /* 0x00000000110e7211 */ /* 0x000fe200078c08ff */
[----:B------:R2:W-:Y:S01]  /*29a40*/  @P3 STG.E.U16 desc[UR8][R12.64], R15 ;  /* 0x0000000f0c003986 */ /* 0x0005e2000c101508 */
[----:B------:R-:W-:Y:S02]  /*29a50*/  VIADD R4, R26, 0x7c ;  /* 0x0000007c1a047836 */ /* 0x000fe40000000000 */
[----:B-1----:R-:W-:Y:S01]  /*29a60*/  VIADD R3, R5, UR4 ;  /* 0x0000000405037c36 */ /* 0x002fe20008000000 */
[----:B--2---:R-:W-:-:S02]  /*29a70*/  LEA.HI.X.SX32 R15, R17, R28, 0x1, P6 ;  /* 0x0000001c110f7211 */ /* 0x004fc400030f0eff */
[----:B------:R-:W-:-:S04]  /*29a80*/  LEA R16, P6, R5, R0, 0x1 ;  /* 0x0000000005107211 */ /* 0x000fc800078c08ff */
[----:B------:R-:W-:Y:S01]  /*29a90*/  LEA.HI.X.SX32 R17, R5, R28, 0x1, P6 ;  /* 0x0000001c05117211 */ /* 0x000fe200030f0eff */
[----:B------:R-:W-:Y:S01]  /*29aa0*/  VIADD R5, R3, UR4 ;  /* 0x0000000403057c36 */ /* 0x000fe20008000000 */
[----:B------:R-:W-:Y:S01]  /*29ab0*/  ISETP.LT.AND P4, PT, R6, UR5, !P0 ;  /* 0x0000000506007c0c */ /* 0x000fe2000c781270 */
[----:B------:R-:W-:Y:S01]  /*29ac0*/  ULDC UR5, c[0x0][0x22c] ;  /* 0x00008b0000057ab9 */ /* 0x000fe20000000800 */
[----:B------:R-:W-:Y:S01]  /*29ad0*/  VIADD R2, R26, 0x7d ;  /* 0x0000007d1a027836 */ /* 0x000fe20000000000 */
[----:B0-----:R-:W-:Y:S01]  /*29ae0*/  PRMT R12, R8, 0x7632, R12 ;  /* 0x00007632080c7816 */ /* 0x001fe2000000000c */
[----:B------:R-:W-:Y:S01]  /*29af0*/  VIADD R7, R5, UR4 ;  /* 0x0000000405077c36 */ /* 0x000fe20008000000 */
[----:B------:R-:W-:Y:S01]  /*29b00*/  ISETP.LT.AND P3, PT, R4, UR5, !P0 ;  /* 0x0000000504007c0c */ /* 0x000fe2000c761270 */
[----:B------:R-:W-:Y:S01]  /*29b10*/  ULDC UR5, c[0x0][0x22c] ;  /* 0x00008b0000057ab9 */ /* 0x000fe20000000800 */
[----:B------:R0:W-:Y:S01]  /*29b20*/  @P2 STG.E.U16 desc[UR8][R14.64], R8 ;  /* 0x000000080e002986 */ /* 0x0001e2000c101508 */
[----:B------:R-:W-:Y:S01]  /*29b30*/  VIADD R13, R7, UR4 ;  /* 0x00000004070d7c36 */ /* 0x000fe20008000000 */
[----:B------:R-:W-:Y:S01]  /*29b40*/  ISETP.LT.AND P2, PT, R2, UR5, !P0 ;  /* 0x0000000502007c0c */ /* 0x000fe2000c741270 */
[C---:B------:R-:W-:Y:S01]  /*29b50*/  VIADD R18, R26.reuse, 0x7e ;  /* 0x0000007e1a127836 */ /* 0x040fe20000000000 */
[----:B------:R1:W-:Y:S01]  /*29b60*/  @P1 STG.E.U16 desc[UR8][R16.64], R12 ;  /* 0x0000000c10001986 */ /* 0x0003e2000c101508 */
[-C--:B------:R-:W-:Y:S01]  /*29b70*/  LEA R2, P1, R3, R0.reuse, 0x1 ;  /* 0x0000000003027211 */ /* 0x080fe200078208ff */
[----:B------:R-:W-:Y:S01]  /*29b80*/  VIADD R19, R13, UR4 ;  /* 0x000000040d137c36 */ /* 0x000fe20008000000 */
[----:B------:R-:W-:Y:S01]  /*29b90*/  LEA R4, P6, R5, R0, 0x1 ;  /* 0x0000000005047211 */ /* 0x000fe200078c08ff */
[----:B------:R-:W-:Y:S01]  /*29ba0*/  VIADD R20, R26, 0x7f ;  /* 0x0000007f1a147836 */ /* 0x000fe20000000000 */
[----:B------:R-:W-:Y:S01]  /*29bb0*/  LEA.HI.X.SX32 R3, R3, R28, 0x1, P1 ;  /* 0x0000001c03037211 */ /* 0x000fe200008f0eff */
[----:B------:R-:W-:Y:S01]  /*29bc0*/  ULDC UR5, c[0x0][0x22c] ;  /* 0x00008b0000057ab9 */ /* 0x000fe20000000800 */
[----:B------:R-:W-:Y:S01]  /*29bd0*/  LEA R6, P1, R7, R0, 0x1 ;  /* 0x0000000007067211 */ /* 0x000fe200078208ff */
[----:B0-----:R-:W-:Y:S01]  /*29be0*/  VIADD R15, R19, UR4 ;  /* 0x00000004130f7c36 */ /* 0x001fe20008000000 */
[-C--:B------:R-:W-:Y:S01]  /*29bf0*/  LEA.HI.X.SX32 R5, R5, R28.reuse, 0x1, P6 ;  /* 0x0000001c05057211 */ /* 0x080fe200030f0eff */
[----:B------:R-:W-:Y:S01]  /*29c00*/  ULDC UR4, c[0x0][0x22c] ;  /* 0x00008b0000047ab9 */ /* 0x000fe20000000800 */
[----:B------:R-:W-:-:S02]  /*29c10*/  LEA.HI.X.SX32 R7, R7, R28, 0x1, P1 ;  /* 0x0000001c07077211 */ /* 0x000fc400008f0eff */
[-C--:B------:R-:W-:Y:S02]  /*29c20*/  LEA R14, P1, R15, R0.reuse, 0x1 ;  /* 0x000000000f0e7211 */ /* 0x080fe400078208ff */
[----:B-1----:R-:W-:Y:S02]  /*29c30*/  LEA R12, P6, R13, R0, 0x1 ;  /* 0x000000000d0c7211 */ /* 0x002fe400078c08ff */
[-C--:B------:R-:W-:Y:S02]  /*29c40*/  LEA.HI.X.SX32 R15, R15, R28.reuse, 0x1, P1 ;  /* 0x0000001c0f0f7211 */ /* 0x080fe400008f0eff */
[----:B------:R-:W-:Y:S02]  /*29c50*/  ISETP.LT.AND P1, PT, R18, UR4, !P0 ;  /* 0x0000000412007c0c */ /* 0x000fe4000c721270 */
[----:B------:R-:W-:Y:S02]  /*29c60*/  ISETP.LT.AND P0, PT, R20, UR5, !P0 ;  /* 0x0000000514007c0c */ /* 0x000fe4000c701270 */
[----:B------:R-:W-:-:S02]  /*29c70*/  LEA.HI.X.SX32 R13, R13, R28, 0x1, P6 ;  /* 0x0000001c0d0d7211 */ /* 0x000fc400030f0eff */
[----:B------:R-:W-:Y:S01]  /*29c80*/  LEA R16, P6, R19, R0, 0x1 ;  /* 0x0000000013107211 */ /* 0x000fe200078c08ff */
[----:B------:R0:W-:Y:S01]  /*29c90*/  @P5 STG.E.U16 desc[UR8][R2.64], R9 ;  /* 0x0000000902005986 */ /* 0x0001e2000c101508 */
[----:B------:R-:W-:Y:S02]  /*29ca0*/  PRMT R0, R9, 0x7632, R0 ;  /* 0x0000763209007816 */ /* 0x000fe40000000000 */
[----:B------:R-:W-:-:S03]  /*29cb0*/  LEA.HI.X.SX32 R17, R19, R28, 0x1, P6 ;  /* 0x0000001c13117211 */ /* 0x000fc600030f0eff */
[----:B------:R1:W-:Y:S01]  /*29cc0*/  @P4 STG.E.U16 desc[UR8][R4.64], R0 ;  /* 0x0000000004004986 */ /* 0x0003e2000c101508 */
[----:B0-----:R-:W-:-:S03]  /*29cd0*/  PRMT R3, R10, 0x7632, R3 ;  /* 0x000076320a037816 */ /* 0x001fc60000000003 */
[----:B------:R1:W-:Y:S04]  /*29ce0*/  @P3 STG.E.U16 desc[UR8][R6.64], R10 ;  /* 0x0000000a06003986 */ /* 0x0003e8000c101508 */
[----:B------:R1:W-:Y:S04]  /*29cf0*/  @P2 STG.E.U16 desc[UR8][R12.64], R3 ;  /* 0x000000030c002986 */ /* 0x0003e8000c101508 */
[----:B------:R1:W-:Y:S01]  /*29d00*/  @P1 STG.E.U16 desc[UR8][R16.64], R11 ;  /* 0x0000000b10001986 */ /* 0x0003e2000c101508 */
[----:B------:R-:W-:Y:S05]  /*29d10*/  @!P0 EXIT ;  /* 0x000000000000894d */ /* 0x000fea0003800000 */
[----:B-1----:R-:W-:-:S05]  /*29d20*/  PRMT R7, R11, 0x7632, R7 ;  /* 0x000076320b077816 */ /* 0x002fca0000000007 */
[----:B------:R-:W-:Y:S01]  /*29d30*/  STG.E.U16 desc[UR8][R14.64], R7 ;  /* 0x000000070e007986 */ /* 0x000fe2000c101508 */
[----:B------:R-:W-:Y:S05]  /*29d40*/  EXIT ;  /* 0x000000000000794d */ /* 0x000fea0003800000 */
.L_x_3:
[----:B------:R-:W-:-:S00]  /*29d50*/  BRA `(.L_x_3) ;  /* 0xfffffffc00fc7947 */ /* 0x000fc0000383ffff */
[----:B------:R-:W-:-:S00]  /*29d60*/  NOP ;  /* 0x0000000000007918 */ /* 0x000fc00000000000 */
        /* <DEDUP_REMOVED lines=9> */
.L_x_4:


//--------------------- .nv.shared.matmul_kernel  --------------------------
	.section	.nv.shared.matmul_kernel,"aw",@nobits
	.sectionflags	@""
	.align	16
	.zero		1024


//--------------------- .nv.shared.reserved.0     --------------------------
	.section	.nv.shared.reserved.0,"aw",@nobits
	.weak		__nv_reservedSMEM_offset_0_alias
	.size		__nv_reservedSMEM_offset_0_alias, 0, 0
	.other		__nv_reservedSMEM_offset_0_alias,@"STO_CUDA_RESERVED_SHARED STV_DEFAULT"
__nv_reservedSMEM_offset_0_alias:
	.zero		0


//--------------------- .nv.constant0.matmul_kernel --------------------------
	.section	.nv.constant0.matmul_kernel,"a",@progbits
	.sectionflags	@""
	.align	4
.nv.constant0.matmul_kernel:
	.zero		608


//--------------------- SYMBOLS --------------------------

	.type		.nv.reservedSmem.offset0,@object
	.size		.nv.reservedSmem.offset0,0x4
